//
// Generated by NVIDIA NVVM Compiler
//
// Compiler Build ID: CL-36424714
// Cuda compilation tools, release 13.0, V13.0.88
// Based on NVVM 20.0.0
//

.version 9.0
.target sm_100
.address_size 64

	// .globl	_Z17define_exin_arrayIiEvPT_yy
.global .align 4 .b8 precalc_xorwow_matrix[102400];
.global .align 4 .b8 precalc_xorwow_offset_matrix[102400];
.global .align 4 .b8 mrg32k3aM1[2304];
.global .align 4 .b8 mrg32k3aM2[2304];
.global .align 4 .b8 mrg32k3aM1SubSeq[2016];
.global .align 4 .b8 mrg32k3aM2SubSeq[2016];
.global .align 4 .b8 mrg32k3aM1Seq[2304];
.global .align 4 .b8 mrg32k3aM2Seq[2304];
.const .align 8 .b8 __cr_lgamma_table[72];

.visible .entry _Z17define_exin_arrayIiEvPT_yy(
	.param .u64 .ptr .align 1 _Z17define_exin_arrayIiEvPT_yy_param_0,
	.param .u64 _Z17define_exin_arrayIiEvPT_yy_param_1,
	.param .u64 _Z17define_exin_arrayIiEvPT_yy_param_2
)
{
	.local .align 8 .b8 	__local_depot0[48];
	.reg .b64 	%SP;
	.reg .b64 	%SPL;
	.reg .pred 	%p<126>;
	.reg .b32 	%r<2372>;
	.reg .b32 	%f<3>;
	.reg .b64 	%rd<48>;
	.reg .b64 	%fd<2>;

	mov.u64 	%SPL, __local_depot0;
	ld.param.u64 	%rd17, [_Z17define_exin_arrayIiEvPT_yy_param_0];
	ld.param.u64 	%rd19, [_Z17define_exin_arrayIiEvPT_yy_param_1];
	ld.param.u64 	%rd18, [_Z17define_exin_arrayIiEvPT_yy_param_2];
	add.u64 	%rd1, %SPL, 0;
	mov.u32 	%r1076, %ctaid.x;
	mov.u32 	%r1077, %ntid.x;
	mov.u32 	%r1078, %tid.x;
	mad.lo.s32 	%r1079, %r1076, %r1077, %r1078;
	cvt.s64.s32 	%rd2, %r1079;
	cvt.u32.u64 	%r1080, %rd19;
	xor.b32  	%r1081, %r1080, -1429050551;
	mul.lo.s32 	%r1082, %r1081, 1099087573;
	{ .reg .b32 tmp; mov.b64 {tmp, %r1083}, %rd19; }
	xor.b32  	%r1084, %r1083, -136515619;
	mul.lo.s32 	%r1085, %r1084, -1703105765;
	add.s32 	%r1086, %r1082, %r1085;
	add.s32 	%r1, %r1086, 6615241;
	add.s32 	%r2108, %r1082, 123456789;
	st.local.v2.u32 	[%rd1], {%r1, %r2108};
	xor.b32  	%r1087, %r1082, 362436069;
	add.s32 	%r1088, %r1085, 521288629;
	st.local.v2.u32 	[%rd1+8], {%r1087, %r1088};
	xor.b32  	%r1089, %r1085, 88675123;
	add.s32 	%r2104, %r1082, 5783321;
	st.local.v2.u32 	[%rd1+16], {%r1089, %r2104};
	setp.eq.s32 	%p1, %r1079, 0;
	@%p1 bra 	$L__BB0_115;
	mov.b32 	%r1808, 0;
	mov.u64 	%rd46, %rd2;
$L__BB0_2:
	mov.u64 	%rd3, %rd46;
	and.b64  	%rd4, %rd3, 3;
	setp.eq.s64 	%p2, %rd4, 0;
	@%p2 bra 	$L__BB0_114;
	mul.wide.u32 	%rd21, %r1808, 3200;
	mov.u64 	%rd22, precalc_xorwow_matrix;
	add.s64 	%rd5, %rd22, %rd21;
	mov.b32 	%r2104, 0;
	mov.u32 	%r1824, %r2104;
	mov.u32 	%r1825, %r2104;
	mov.u32 	%r1826, %r2104;
	mov.u32 	%r2108, %r2104;
	mov.u32 	%r1816, %r2104;
$L__BB0_4:
	mul.wide.u32 	%rd23, %r1816, 4;
	add.s64 	%rd24, %rd1, %rd23;
	ld.local.u32 	%r15, [%rd24+4];
	shl.b32 	%r16, %r1816, 5;
	mov.b32 	%r1822, 0;
$L__BB0_5:
	.pragma "nounroll";
	shr.u32 	%r1093, %r15, %r1822;
	and.b32  	%r1094, %r1093, 1;
	setp.eq.b32 	%p3, %r1094, 1;
	not.pred 	%p4, %p3;
	add.s32 	%r1095, %r16, %r1822;
	mul.lo.s32 	%r1096, %r1095, 5;
	mul.wide.u32 	%rd25, %r1096, 4;
	add.s64 	%rd6, %rd5, %rd25;
	@%p4 bra 	$L__BB0_7;
	ld.global.u32 	%r1097, [%rd6];
	xor.b32  	%r2108, %r2108, %r1097;
	ld.global.u32 	%r1098, [%rd6+4];
	xor.b32  	%r1826, %r1826, %r1098;
	ld.global.u32 	%r1099, [%rd6+8];
	xor.b32  	%r1825, %r1825, %r1099;
	ld.global.u32 	%r1100, [%rd6+12];
	xor.b32  	%r1824, %r1824, %r1100;
	ld.global.u32 	%r1101, [%rd6+16];
	xor.b32  	%r2104, %r2104, %r1101;
$L__BB0_7:
	and.b32  	%r1103, %r1093, 2;
	setp.eq.s32 	%p5, %r1103, 0;
	@%p5 bra 	$L__BB0_9;
	ld.global.u32 	%r1104, [%rd6+20];
	xor.b32  	%r2108, %r2108, %r1104;
	ld.global.u32 	%r1105, [%rd6+24];
	xor.b32  	%r1826, %r1826, %r1105;
	ld.global.u32 	%r1106, [%rd6+28];
	xor.b32  	%r1825, %r1825, %r1106;
	ld.global.u32 	%r1107, [%rd6+32];
	xor.b32  	%r1824, %r1824, %r1107;
	ld.global.u32 	%r1108, [%rd6+36];
	xor.b32  	%r2104, %r2104, %r1108;
$L__BB0_9:
	and.b32  	%r1110, %r1093, 4;
	setp.eq.s32 	%p6, %r1110, 0;
	@%p6 bra 	$L__BB0_11;
	ld.global.u32 	%r1111, [%rd6+40];
	xor.b32  	%r2108, %r2108, %r1111;
	ld.global.u32 	%r1112, [%rd6+44];
	xor.b32  	%r1826, %r1826, %r1112;
	ld.global.u32 	%r1113, [%rd6+48];
	xor.b32  	%r1825, %r1825, %r1113;
	ld.global.u32 	%r1114, [%rd6+52];
	xor.b32  	%r1824, %r1824, %r1114;
	ld.global.u32 	%r1115, [%rd6+56];
	xor.b32  	%r2104, %r2104, %r1115;
$L__BB0_11:
	and.b32  	%r1117, %r1093, 8;
	setp.eq.s32 	%p7, %r1117, 0;
	@%p7 bra 	$L__BB0_13;
	ld.global.u32 	%r1118, [%rd6+60];
	xor.b32  	%r2108, %r2108, %r1118;
	ld.global.u32 	%r1119, [%rd6+64];
	xor.b32  	%r1826, %r1826, %r1119;
	ld.global.u32 	%r1120, [%rd6+68];
	xor.b32  	%r1825, %r1825, %r1120;
	ld.global.u32 	%r1121, [%rd6+72];
	xor.b32  	%r1824, %r1824, %r1121;
	ld.global.u32 	%r1122, [%rd6+76];
	xor.b32  	%r2104, %r2104, %r1122;
$L__BB0_13:
	and.b32  	%r1124, %r1093, 16;
	setp.eq.s32 	%p8, %r1124, 0;
	@%p8 bra 	$L__BB0_15;
	ld.global.u32 	%r1125, [%rd6+80];
	xor.b32  	%r2108, %r2108, %r1125;
	ld.global.u32 	%r1126, [%rd6+84];
	xor.b32  	%r1826, %r1826, %r1126;
	ld.global.u32 	%r1127, [%rd6+88];
	xor.b32  	%r1825, %r1825, %r1127;
	ld.global.u32 	%r1128, [%rd6+92];
	xor.b32  	%r1824, %r1824, %r1128;
	ld.global.u32 	%r1129, [%rd6+96];
	xor.b32  	%r2104, %r2104, %r1129;
$L__BB0_15:
	and.b32  	%r1131, %r1093, 32;
	setp.eq.s32 	%p9, %r1131, 0;
	@%p9 bra 	$L__BB0_17;
	ld.global.u32 	%r1132, [%rd6+100];
	xor.b32  	%r2108, %r2108, %r1132;
	ld.global.u32 	%r1133, [%rd6+104];
	xor.b32  	%r1826, %r1826, %r1133;
	ld.global.u32 	%r1134, [%rd6+108];
	xor.b32  	%r1825, %r1825, %r1134;
	ld.global.u32 	%r1135, [%rd6+112];
	xor.b32  	%r1824, %r1824, %r1135;
	ld.global.u32 	%r1136, [%rd6+116];
	xor.b32  	%r2104, %r2104, %r1136;
$L__BB0_17:
	and.b32  	%r1138, %r1093, 64;
	setp.eq.s32 	%p10, %r1138, 0;
	@%p10 bra 	$L__BB0_19;
	ld.global.u32 	%r1139, [%rd6+120];
	xor.b32  	%r2108, %r2108, %r1139;
	ld.global.u32 	%r1140, [%rd6+124];
	xor.b32  	%r1826, %r1826, %r1140;
	ld.global.u32 	%r1141, [%rd6+128];
	xor.b32  	%r1825, %r1825, %r1141;
	ld.global.u32 	%r1142, [%rd6+132];
	xor.b32  	%r1824, %r1824, %r1142;
	ld.global.u32 	%r1143, [%rd6+136];
	xor.b32  	%r2104, %r2104, %r1143;
$L__BB0_19:
	and.b32  	%r1145, %r1093, 128;
	setp.eq.s32 	%p11, %r1145, 0;
	@%p11 bra 	$L__BB0_21;
	ld.global.u32 	%r1146, [%rd6+140];
	xor.b32  	%r2108, %r2108, %r1146;
	ld.global.u32 	%r1147, [%rd6+144];
	xor.b32  	%r1826, %r1826, %r1147;
	ld.global.u32 	%r1148, [%rd6+148];
	xor.b32  	%r1825, %r1825, %r1148;
	ld.global.u32 	%r1149, [%rd6+152];
	xor.b32  	%r1824, %r1824, %r1149;
	ld.global.u32 	%r1150, [%rd6+156];
	xor.b32  	%r2104, %r2104, %r1150;
$L__BB0_21:
	and.b32  	%r1152, %r1093, 256;
	setp.eq.s32 	%p12, %r1152, 0;
	@%p12 bra 	$L__BB0_23;
	ld.global.u32 	%r1153, [%rd6+160];
	xor.b32  	%r2108, %r2108, %r1153;
	ld.global.u32 	%r1154, [%rd6+164];
	xor.b32  	%r1826, %r1826, %r1154;
	ld.global.u32 	%r1155, [%rd6+168];
	xor.b32  	%r1825, %r1825, %r1155;
	ld.global.u32 	%r1156, [%rd6+172];
	xor.b32  	%r1824, %r1824, %r1156;
	ld.global.u32 	%r1157, [%rd6+176];
	xor.b32  	%r2104, %r2104, %r1157;
$L__BB0_23:
	and.b32  	%r1159, %r1093, 512;
	setp.eq.s32 	%p13, %r1159, 0;
	@%p13 bra 	$L__BB0_25;
	ld.global.u32 	%r1160, [%rd6+180];
	xor.b32  	%r2108, %r2108, %r1160;
	ld.global.u32 	%r1161, [%rd6+184];
	xor.b32  	%r1826, %r1826, %r1161;
	ld.global.u32 	%r1162, [%rd6+188];
	xor.b32  	%r1825, %r1825, %r1162;
	ld.global.u32 	%r1163, [%rd6+192];
	xor.b32  	%r1824, %r1824, %r1163;
	ld.global.u32 	%r1164, [%rd6+196];
	xor.b32  	%r2104, %r2104, %r1164;
$L__BB0_25:
	and.b32  	%r1166, %r1093, 1024;
	setp.eq.s32 	%p14, %r1166, 0;
	@%p14 bra 	$L__BB0_27;
	ld.global.u32 	%r1167, [%rd6+200];
	xor.b32  	%r2108, %r2108, %r1167;
	ld.global.u32 	%r1168, [%rd6+204];
	xor.b32  	%r1826, %r1826, %r1168;
	ld.global.u32 	%r1169, [%rd6+208];
	xor.b32  	%r1825, %r1825, %r1169;
	ld.global.u32 	%r1170, [%rd6+212];
	xor.b32  	%r1824, %r1824, %r1170;
	ld.global.u32 	%r1171, [%rd6+216];
	xor.b32  	%r2104, %r2104, %r1171;
$L__BB0_27:
	and.b32  	%r1173, %r1093, 2048;
	setp.eq.s32 	%p15, %r1173, 0;
	@%p15 bra 	$L__BB0_29;
	ld.global.u32 	%r1174, [%rd6+220];
	xor.b32  	%r2108, %r2108, %r1174;
	ld.global.u32 	%r1175, [%rd6+224];
	xor.b32  	%r1826, %r1826, %r1175;
	ld.global.u32 	%r1176, [%rd6+228];
	xor.b32  	%r1825, %r1825, %r1176;
	ld.global.u32 	%r1177, [%rd6+232];
	xor.b32  	%r1824, %r1824, %r1177;
	ld.global.u32 	%r1178, [%rd6+236];
	xor.b32  	%r2104, %r2104, %r1178;
$L__BB0_29:
	and.b32  	%r1180, %r1093, 4096;
	setp.eq.s32 	%p16, %r1180, 0;
	@%p16 bra 	$L__BB0_31;
	ld.global.u32 	%r1181, [%rd6+240];
	xor.b32  	%r2108, %r2108, %r1181;
	ld.global.u32 	%r1182, [%rd6+244];
	xor.b32  	%r1826, %r1826, %r1182;
	ld.global.u32 	%r1183, [%rd6+248];
	xor.b32  	%r1825, %r1825, %r1183;
	ld.global.u32 	%r1184, [%rd6+252];
	xor.b32  	%r1824, %r1824, %r1184;
	ld.global.u32 	%r1185, [%rd6+256];
	xor.b32  	%r2104, %r2104, %r1185;
$L__BB0_31:
	and.b32  	%r1187, %r1093, 8192;
	setp.eq.s32 	%p17, %r1187, 0;
	@%p17 bra 	$L__BB0_33;
	ld.global.u32 	%r1188, [%rd6+260];
	xor.b32  	%r2108, %r2108, %r1188;
	ld.global.u32 	%r1189, [%rd6+264];
	xor.b32  	%r1826, %r1826, %r1189;
	ld.global.u32 	%r1190, [%rd6+268];
	xor.b32  	%r1825, %r1825, %r1190;
	ld.global.u32 	%r1191, [%rd6+272];
	xor.b32  	%r1824, %r1824, %r1191;
	ld.global.u32 	%r1192, [%rd6+276];
	xor.b32  	%r2104, %r2104, %r1192;
$L__BB0_33:
	and.b32  	%r1194, %r1093, 16384;
	setp.eq.s32 	%p18, %r1194, 0;
	@%p18 bra 	$L__BB0_35;
	ld.global.u32 	%r1195, [%rd6+280];
	xor.b32  	%r2108, %r2108, %r1195;
	ld.global.u32 	%r1196, [%rd6+284];
	xor.b32  	%r1826, %r1826, %r1196;
	ld.global.u32 	%r1197, [%rd6+288];
	xor.b32  	%r1825, %r1825, %r1197;
	ld.global.u32 	%r1198, [%rd6+292];
	xor.b32  	%r1824, %r1824, %r1198;
	ld.global.u32 	%r1199, [%rd6+296];
	xor.b32  	%r2104, %r2104, %r1199;
$L__BB0_35:
	and.b32  	%r1201, %r1093, 32768;
	setp.eq.s32 	%p19, %r1201, 0;
	@%p19 bra 	$L__BB0_37;
	ld.global.u32 	%r1202, [%rd6+300];
	xor.b32  	%r2108, %r2108, %r1202;
	ld.global.u32 	%r1203, [%rd6+304];
	xor.b32  	%r1826, %r1826, %r1203;
	ld.global.u32 	%r1204, [%rd6+308];
	xor.b32  	%r1825, %r1825, %r1204;
	ld.global.u32 	%r1205, [%rd6+312];
	xor.b32  	%r1824, %r1824, %r1205;
	ld.global.u32 	%r1206, [%rd6+316];
	xor.b32  	%r2104, %r2104, %r1206;
$L__BB0_37:
	add.s32 	%r1822, %r1822, 16;
	setp.ne.s32 	%p20, %r1822, 32;
	@%p20 bra 	$L__BB0_5;
	mad.lo.s32 	%r1207, %r1816, -31, %r16;
	add.s32 	%r1816, %r1207, 1;
	setp.ne.s32 	%p21, %r1816, 5;
	@%p21 bra 	$L__BB0_4;
	st.local.u32 	[%rd1+4], %r2108;
	st.local.v2.u32 	[%rd1+8], {%r1826, %r1825};
	st.local.v2.u32 	[%rd1+16], {%r1824, %r2104};
	setp.eq.s64 	%p22, %rd4, 1;
	@%p22 bra 	$L__BB0_114;
	mov.b32 	%r2104, 0;
	mov.u32 	%r1916, %r2104;
	mov.u32 	%r1917, %r2104;
	mov.u32 	%r1918, %r2104;
	mov.u32 	%r2108, %r2104;
	mov.u32 	%r1908, %r2104;
$L__BB0_41:
	mul.wide.u32 	%rd26, %r1908, 4;
	add.s64 	%rd27, %rd1, %rd26;
	ld.local.u32 	%r191, [%rd27+4];
	shl.b32 	%r192, %r1908, 5;
	mov.b32 	%r1914, 0;
$L__BB0_42:
	.pragma "nounroll";
	shr.u32 	%r1210, %r191, %r1914;
	and.b32  	%r1211, %r1210, 1;
	setp.eq.b32 	%p23, %r1211, 1;
	not.pred 	%p24, %p23;
	add.s32 	%r1212, %r192, %r1914;
	mul.lo.s32 	%r1213, %r1212, 5;
	mul.wide.u32 	%rd28, %r1213, 4;
	add.s64 	%rd7, %rd5, %rd28;
	@%p24 bra 	$L__BB0_44;
	ld.global.u32 	%r1214, [%rd7];
	xor.b32  	%r2108, %r2108, %r1214;
	ld.global.u32 	%r1215, [%rd7+4];
	xor.b32  	%r1918, %r1918, %r1215;
	ld.global.u32 	%r1216, [%rd7+8];
	xor.b32  	%r1917, %r1917, %r1216;
	ld.global.u32 	%r1217, [%rd7+12];
	xor.b32  	%r1916, %r1916, %r1217;
	ld.global.u32 	%r1218, [%rd7+16];
	xor.b32  	%r2104, %r2104, %r1218;
$L__BB0_44:
	and.b32  	%r1220, %r1210, 2;
	setp.eq.s32 	%p25, %r1220, 0;
	@%p25 bra 	$L__BB0_46;
	ld.global.u32 	%r1221, [%rd7+20];
	xor.b32  	%r2108, %r2108, %r1221;
	ld.global.u32 	%r1222, [%rd7+24];
	xor.b32  	%r1918, %r1918, %r1222;
	ld.global.u32 	%r1223, [%rd7+28];
	xor.b32  	%r1917, %r1917, %r1223;
	ld.global.u32 	%r1224, [%rd7+32];
	xor.b32  	%r1916, %r1916, %r1224;
	ld.global.u32 	%r1225, [%rd7+36];
	xor.b32  	%r2104, %r2104, %r1225;
$L__BB0_46:
	and.b32  	%r1227, %r1210, 4;
	setp.eq.s32 	%p26, %r1227, 0;
	@%p26 bra 	$L__BB0_48;
	ld.global.u32 	%r1228, [%rd7+40];
	xor.b32  	%r2108, %r2108, %r1228;
	ld.global.u32 	%r1229, [%rd7+44];
	xor.b32  	%r1918, %r1918, %r1229;
	ld.global.u32 	%r1230, [%rd7+48];
	xor.b32  	%r1917, %r1917, %r1230;
	ld.global.u32 	%r1231, [%rd7+52];
	xor.b32  	%r1916, %r1916, %r1231;
	ld.global.u32 	%r1232, [%rd7+56];
	xor.b32  	%r2104, %r2104, %r1232;
$L__BB0_48:
	and.b32  	%r1234, %r1210, 8;
	setp.eq.s32 	%p27, %r1234, 0;
	@%p27 bra 	$L__BB0_50;
	ld.global.u32 	%r1235, [%rd7+60];
	xor.b32  	%r2108, %r2108, %r1235;
	ld.global.u32 	%r1236, [%rd7+64];
	xor.b32  	%r1918, %r1918, %r1236;
	ld.global.u32 	%r1237, [%rd7+68];
	xor.b32  	%r1917, %r1917, %r1237;
	ld.global.u32 	%r1238, [%rd7+72];
	xor.b32  	%r1916, %r1916, %r1238;
	ld.global.u32 	%r1239, [%rd7+76];
	xor.b32  	%r2104, %r2104, %r1239;
$L__BB0_50:
	and.b32  	%r1241, %r1210, 16;
	setp.eq.s32 	%p28, %r1241, 0;
	@%p28 bra 	$L__BB0_52;
	ld.global.u32 	%r1242, [%rd7+80];
	xor.b32  	%r2108, %r2108, %r1242;
	ld.global.u32 	%r1243, [%rd7+84];
	xor.b32  	%r1918, %r1918, %r1243;
	ld.global.u32 	%r1244, [%rd7+88];
	xor.b32  	%r1917, %r1917, %r1244;
	ld.global.u32 	%r1245, [%rd7+92];
	xor.b32  	%r1916, %r1916, %r1245;
	ld.global.u32 	%r1246, [%rd7+96];
	xor.b32  	%r2104, %r2104, %r1246;
$L__BB0_52:
	and.b32  	%r1248, %r1210, 32;
	setp.eq.s32 	%p29, %r1248, 0;
	@%p29 bra 	$L__BB0_54;
	ld.global.u32 	%r1249, [%rd7+100];
	xor.b32  	%r2108, %r2108, %r1249;
	ld.global.u32 	%r1250, [%rd7+104];
	xor.b32  	%r1918, %r1918, %r1250;
	ld.global.u32 	%r1251, [%rd7+108];
	xor.b32  	%r1917, %r1917, %r1251;
	ld.global.u32 	%r1252, [%rd7+112];
	xor.b32  	%r1916, %r1916, %r1252;
	ld.global.u32 	%r1253, [%rd7+116];
	xor.b32  	%r2104, %r2104, %r1253;
$L__BB0_54:
	and.b32  	%r1255, %r1210, 64;
	setp.eq.s32 	%p30, %r1255, 0;
	@%p30 bra 	$L__BB0_56;
	ld.global.u32 	%r1256, [%rd7+120];
	xor.b32  	%r2108, %r2108, %r1256;
	ld.global.u32 	%r1257, [%rd7+124];
	xor.b32  	%r1918, %r1918, %r1257;
	ld.global.u32 	%r1258, [%rd7+128];
	xor.b32  	%r1917, %r1917, %r1258;
	ld.global.u32 	%r1259, [%rd7+132];
	xor.b32  	%r1916, %r1916, %r1259;
	ld.global.u32 	%r1260, [%rd7+136];
	xor.b32  	%r2104, %r2104, %r1260;
$L__BB0_56:
	and.b32  	%r1262, %r1210, 128;
	setp.eq.s32 	%p31, %r1262, 0;
	@%p31 bra 	$L__BB0_58;
	ld.global.u32 	%r1263, [%rd7+140];
	xor.b32  	%r2108, %r2108, %r1263;
	ld.global.u32 	%r1264, [%rd7+144];
	xor.b32  	%r1918, %r1918, %r1264;
	ld.global.u32 	%r1265, [%rd7+148];
	xor.b32  	%r1917, %r1917, %r1265;
	ld.global.u32 	%r1266, [%rd7+152];
	xor.b32  	%r1916, %r1916, %r1266;
	ld.global.u32 	%r1267, [%rd7+156];
	xor.b32  	%r2104, %r2104, %r1267;
$L__BB0_58:
	and.b32  	%r1269, %r1210, 256;
	setp.eq.s32 	%p32, %r1269, 0;
	@%p32 bra 	$L__BB0_60;
	ld.global.u32 	%r1270, [%rd7+160];
	xor.b32  	%r2108, %r2108, %r1270;
	ld.global.u32 	%r1271, [%rd7+164];
	xor.b32  	%r1918, %r1918, %r1271;
	ld.global.u32 	%r1272, [%rd7+168];
	xor.b32  	%r1917, %r1917, %r1272;
	ld.global.u32 	%r1273, [%rd7+172];
	xor.b32  	%r1916, %r1916, %r1273;
	ld.global.u32 	%r1274, [%rd7+176];
	xor.b32  	%r2104, %r2104, %r1274;
$L__BB0_60:
	and.b32  	%r1276, %r1210, 512;
	setp.eq.s32 	%p33, %r1276, 0;
	@%p33 bra 	$L__BB0_62;
	ld.global.u32 	%r1277, [%rd7+180];
	xor.b32  	%r2108, %r2108, %r1277;
	ld.global.u32 	%r1278, [%rd7+184];
	xor.b32  	%r1918, %r1918, %r1278;
	ld.global.u32 	%r1279, [%rd7+188];
	xor.b32  	%r1917, %r1917, %r1279;
	ld.global.u32 	%r1280, [%rd7+192];
	xor.b32  	%r1916, %r1916, %r1280;
	ld.global.u32 	%r1281, [%rd7+196];
	xor.b32  	%r2104, %r2104, %r1281;
$L__BB0_62:
	and.b32  	%r1283, %r1210, 1024;
	setp.eq.s32 	%p34, %r1283, 0;
	@%p34 bra 	$L__BB0_64;
	ld.global.u32 	%r1284, [%rd7+200];
	xor.b32  	%r2108, %r2108, %r1284;
	ld.global.u32 	%r1285, [%rd7+204];
	xor.b32  	%r1918, %r1918, %r1285;
	ld.global.u32 	%r1286, [%rd7+208];
	xor.b32  	%r1917, %r1917, %r1286;
	ld.global.u32 	%r1287, [%rd7+212];
	xor.b32  	%r1916, %r1916, %r1287;
	ld.global.u32 	%r1288, [%rd7+216];
	xor.b32  	%r2104, %r2104, %r1288;
$L__BB0_64:
	and.b32  	%r1290, %r1210, 2048;
	setp.eq.s32 	%p35, %r1290, 0;
	@%p35 bra 	$L__BB0_66;
	ld.global.u32 	%r1291, [%rd7+220];
	xor.b32  	%r2108, %r2108, %r1291;
	ld.global.u32 	%r1292, [%rd7+224];
	xor.b32  	%r1918, %r1918, %r1292;
	ld.global.u32 	%r1293, [%rd7+228];
	xor.b32  	%r1917, %r1917, %r1293;
	ld.global.u32 	%r1294, [%rd7+232];
	xor.b32  	%r1916, %r1916, %r1294;
	ld.global.u32 	%r1295, [%rd7+236];
	xor.b32  	%r2104, %r2104, %r1295;
$L__BB0_66:
	and.b32  	%r1297, %r1210, 4096;
	setp.eq.s32 	%p36, %r1297, 0;
	@%p36 bra 	$L__BB0_68;
	ld.global.u32 	%r1298, [%rd7+240];
	xor.b32  	%r2108, %r2108, %r1298;
	ld.global.u32 	%r1299, [%rd7+244];
	xor.b32  	%r1918, %r1918, %r1299;
	ld.global.u32 	%r1300, [%rd7+248];
	xor.b32  	%r1917, %r1917, %r1300;
	ld.global.u32 	%r1301, [%rd7+252];
	xor.b32  	%r1916, %r1916, %r1301;
	ld.global.u32 	%r1302, [%rd7+256];
	xor.b32  	%r2104, %r2104, %r1302;
$L__BB0_68:
	and.b32  	%r1304, %r1210, 8192;
	setp.eq.s32 	%p37, %r1304, 0;
	@%p37 bra 	$L__BB0_70;
	ld.global.u32 	%r1305, [%rd7+260];
	xor.b32  	%r2108, %r2108, %r1305;
	ld.global.u32 	%r1306, [%rd7+264];
	xor.b32  	%r1918, %r1918, %r1306;
	ld.global.u32 	%r1307, [%rd7+268];
	xor.b32  	%r1917, %r1917, %r1307;
	ld.global.u32 	%r1308, [%rd7+272];
	xor.b32  	%r1916, %r1916, %r1308;
	ld.global.u32 	%r1309, [%rd7+276];
	xor.b32  	%r2104, %r2104, %r1309;
$L__BB0_70:
	and.b32  	%r1311, %r1210, 16384;
	setp.eq.s32 	%p38, %r1311, 0;
	@%p38 bra 	$L__BB0_72;
	ld.global.u32 	%r1312, [%rd7+280];
	xor.b32  	%r2108, %r2108, %r1312;
	ld.global.u32 	%r1313, [%rd7+284];
	xor.b32  	%r1918, %r1918, %r1313;
	ld.global.u32 	%r1314, [%rd7+288];
	xor.b32  	%r1917, %r1917, %r1314;
	ld.global.u32 	%r1315, [%rd7+292];
	xor.b32  	%r1916, %r1916, %r1315;
	ld.global.u32 	%r1316, [%rd7+296];
	xor.b32  	%r2104, %r2104, %r1316;
$L__BB0_72:
	and.b32  	%r1318, %r1210, 32768;
	setp.eq.s32 	%p39, %r1318, 0;
	@%p39 bra 	$L__BB0_74;
	ld.global.u32 	%r1319, [%rd7+300];
	xor.b32  	%r2108, %r2108, %r1319;
	ld.global.u32 	%r1320, [%rd7+304];
	xor.b32  	%r1918, %r1918, %r1320;
	ld.global.u32 	%r1321, [%rd7+308];
	xor.b32  	%r1917, %r1917, %r1321;
	ld.global.u32 	%r1322, [%rd7+312];
	xor.b32  	%r1916, %r1916, %r1322;
	ld.global.u32 	%r1323, [%rd7+316];
	xor.b32  	%r2104, %r2104, %r1323;
$L__BB0_74:
	add.s32 	%r1914, %r1914, 16;
	setp.ne.s32 	%p40, %r1914, 32;
	@%p40 bra 	$L__BB0_42;
	mad.lo.s32 	%r1324, %r1908, -31, %r192;
	add.s32 	%r1908, %r1324, 1;
	setp.ne.s32 	%p41, %r1908, 5;
	@%p41 bra 	$L__BB0_41;
	st.local.u32 	[%rd1+4], %r2108;
	st.local.v2.u32 	[%rd1+8], {%r1918, %r1917};
	st.local.v2.u32 	[%rd1+16], {%r1916, %r2104};
	setp.ne.s64 	%p42, %rd4, 3;
	@%p42 bra 	$L__BB0_114;
	mov.b32 	%r2104, 0;
	mov.u32 	%r2008, %r2104;
	mov.u32 	%r2009, %r2104;
	mov.u32 	%r2010, %r2104;
	mov.u32 	%r2108, %r2104;
	mov.u32 	%r2000, %r2104;
$L__BB0_78:
	mul.wide.u32 	%rd29, %r2000, 4;
	add.s64 	%rd30, %rd1, %rd29;
	ld.local.u32 	%r367, [%rd30+4];
	shl.b32 	%r368, %r2000, 5;
	mov.b32 	%r2006, 0;
$L__BB0_79:
	.pragma "nounroll";
	shr.u32 	%r1327, %r367, %r2006;
	and.b32  	%r1328, %r1327, 1;
	setp.eq.b32 	%p43, %r1328, 1;
	not.pred 	%p44, %p43;
	add.s32 	%r1329, %r368, %r2006;
	mul.lo.s32 	%r1330, %r1329, 5;
	mul.wide.u32 	%rd31, %r1330, 4;
	add.s64 	%rd8, %rd5, %rd31;
	@%p44 bra 	$L__BB0_81;
	ld.global.u32 	%r1331, [%rd8];
	xor.b32  	%r2108, %r2108, %r1331;
	ld.global.u32 	%r1332, [%rd8+4];
	xor.b32  	%r2010, %r2010, %r1332;
	ld.global.u32 	%r1333, [%rd8+8];
	xor.b32  	%r2009, %r2009, %r1333;
	ld.global.u32 	%r1334, [%rd8+12];
	xor.b32  	%r2008, %r2008, %r1334;
	ld.global.u32 	%r1335, [%rd8+16];
	xor.b32  	%r2104, %r2104, %r1335;
$L__BB0_81:
	and.b32  	%r1337, %r1327, 2;
	setp.eq.s32 	%p45, %r1337, 0;
	@%p45 bra 	$L__BB0_83;
	ld.global.u32 	%r1338, [%rd8+20];
	xor.b32  	%r2108, %r2108, %r1338;
	ld.global.u32 	%r1339, [%rd8+24];
	xor.b32  	%r2010, %r2010, %r1339;
	ld.global.u32 	%r1340, [%rd8+28];
	xor.b32  	%r2009, %r2009, %r1340;
	ld.global.u32 	%r1341, [%rd8+32];
	xor.b32  	%r2008, %r2008, %r1341;
	ld.global.u32 	%r1342, [%rd8+36];
	xor.b32  	%r2104, %r2104, %r1342;
$L__BB0_83:
	and.b32  	%r1344, %r1327, 4;
	setp.eq.s32 	%p46, %r1344, 0;
	@%p46 bra 	$L__BB0_85;
	ld.global.u32 	%r1345, [%rd8+40];
	xor.b32  	%r2108, %r2108, %r1345;
	ld.global.u32 	%r1346, [%rd8+44];
	xor.b32  	%r2010, %r2010, %r1346;
	ld.global.u32 	%r1347, [%rd8+48];
	xor.b32  	%r2009, %r2009, %r1347;
	ld.global.u32 	%r1348, [%rd8+52];
	xor.b32  	%r2008, %r2008, %r1348;
	ld.global.u32 	%r1349, [%rd8+56];
	xor.b32  	%r2104, %r2104, %r1349;
$L__BB0_85:
	and.b32  	%r1351, %r1327, 8;
	setp.eq.s32 	%p47, %r1351, 0;
	@%p47 bra 	$L__BB0_87;
	ld.global.u32 	%r1352, [%rd8+60];
	xor.b32  	%r2108, %r2108, %r1352;
	ld.global.u32 	%r1353, [%rd8+64];
	xor.b32  	%r2010, %r2010, %r1353;
	ld.global.u32 	%r1354, [%rd8+68];
	xor.b32  	%r2009, %r2009, %r1354;
	ld.global.u32 	%r1355, [%rd8+72];
	xor.b32  	%r2008, %r2008, %r1355;
	ld.global.u32 	%r1356, [%rd8+76];
	xor.b32  	%r2104, %r2104, %r1356;
$L__BB0_87:
	and.b32  	%r1358, %r1327, 16;
	setp.eq.s32 	%p48, %r1358, 0;
	@%p48 bra 	$L__BB0_89;
	ld.global.u32 	%r1359, [%rd8+80];
	xor.b32  	%r2108, %r2108, %r1359;
	ld.global.u32 	%r1360, [%rd8+84];
	xor.b32  	%r2010, %r2010, %r1360;
	ld.global.u32 	%r1361, [%rd8+88];
	xor.b32  	%r2009, %r2009, %r1361;
	ld.global.u32 	%r1362, [%rd8+92];
	xor.b32  	%r2008, %r2008, %r1362;
	ld.global.u32 	%r1363, [%rd8+96];
	xor.b32  	%r2104, %r2104, %r1363;
$L__BB0_89:
	and.b32  	%r1365, %r1327, 32;
	setp.eq.s32 	%p49, %r1365, 0;
	@%p49 bra 	$L__BB0_91;
	ld.global.u32 	%r1366, [%rd8+100];
	xor.b32  	%r2108, %r2108, %r1366;
	ld.global.u32 	%r1367, [%rd8+104];
	xor.b32  	%r2010, %r2010, %r1367;
	ld.global.u32 	%r1368, [%rd8+108];
	xor.b32  	%r2009, %r2009, %r1368;
	ld.global.u32 	%r1369, [%rd8+112];
	xor.b32  	%r2008, %r2008, %r1369;
	ld.global.u32 	%r1370, [%rd8+116];
	xor.b32  	%r2104, %r2104, %r1370;
$L__BB0_91:
	and.b32  	%r1372, %r1327, 64;
	setp.eq.s32 	%p50, %r1372, 0;
	@%p50 bra 	$L__BB0_93;
	ld.global.u32 	%r1373, [%rd8+120];
	xor.b32  	%r2108, %r2108, %r1373;
	ld.global.u32 	%r1374, [%rd8+124];
	xor.b32  	%r2010, %r2010, %r1374;
	ld.global.u32 	%r1375, [%rd8+128];
	xor.b32  	%r2009, %r2009, %r1375;
	ld.global.u32 	%r1376, [%rd8+132];
	xor.b32  	%r2008, %r2008, %r1376;
	ld.global.u32 	%r1377, [%rd8+136];
	xor.b32  	%r2104, %r2104, %r1377;
$L__BB0_93:
	and.b32  	%r1379, %r1327, 128;
	setp.eq.s32 	%p51, %r1379, 0;
	@%p51 bra 	$L__BB0_95;
	ld.global.u32 	%r1380, [%rd8+140];
	xor.b32  	%r2108, %r2108, %r1380;
	ld.global.u32 	%r1381, [%rd8+144];
	xor.b32  	%r2010, %r2010, %r1381;
	ld.global.u32 	%r1382, [%rd8+148];
	xor.b32  	%r2009, %r2009, %r1382;
	ld.global.u32 	%r1383, [%rd8+152];
	xor.b32  	%r2008, %r2008, %r1383;
	ld.global.u32 	%r1384, [%rd8+156];
	xor.b32  	%r2104, %r2104, %r1384;
$L__BB0_95:
	and.b32  	%r1386, %r1327, 256;
	setp.eq.s32 	%p52, %r1386, 0;
	@%p52 bra 	$L__BB0_97;
	ld.global.u32 	%r1387, [%rd8+160];
	xor.b32  	%r2108, %r2108, %r1387;
	ld.global.u32 	%r1388, [%rd8+164];
	xor.b32  	%r2010, %r2010, %r1388;
	ld.global.u32 	%r1389, [%rd8+168];
	xor.b32  	%r2009, %r2009, %r1389;
	ld.global.u32 	%r1390, [%rd8+172];
	xor.b32  	%r2008, %r2008, %r1390;
	ld.global.u32 	%r1391, [%rd8+176];
	xor.b32  	%r2104, %r2104, %r1391;
$L__BB0_97:
	and.b32  	%r1393, %r1327, 512;
	setp.eq.s32 	%p53, %r1393, 0;
	@%p53 bra 	$L__BB0_99;
	ld.global.u32 	%r1394, [%rd8+180];
	xor.b32  	%r2108, %r2108, %r1394;
	ld.global.u32 	%r1395, [%rd8+184];
	xor.b32  	%r2010, %r2010, %r1395;
	ld.global.u32 	%r1396, [%rd8+188];
	xor.b32  	%r2009, %r2009, %r1396;
	ld.global.u32 	%r1397, [%rd8+192];
	xor.b32  	%r2008, %r2008, %r1397;
	ld.global.u32 	%r1398, [%rd8+196];
	xor.b32  	%r2104, %r2104, %r1398;
$L__BB0_99:
	and.b32  	%r1400, %r1327, 1024;
	setp.eq.s32 	%p54, %r1400, 0;
	@%p54 bra 	$L__BB0_101;
	ld.global.u32 	%r1401, [%rd8+200];
	xor.b32  	%r2108, %r2108, %r1401;
	ld.global.u32 	%r1402, [%rd8+204];
	xor.b32  	%r2010, %r2010, %r1402;
	ld.global.u32 	%r1403, [%rd8+208];
	xor.b32  	%r2009, %r2009, %r1403;
	ld.global.u32 	%r1404, [%rd8+212];
	xor.b32  	%r2008, %r2008, %r1404;
	ld.global.u32 	%r1405, [%rd8+216];
	xor.b32  	%r2104, %r2104, %r1405;
$L__BB0_101:
	and.b32  	%r1407, %r1327, 2048;
	setp.eq.s32 	%p55, %r1407, 0;
	@%p55 bra 	$L__BB0_103;
	ld.global.u32 	%r1408, [%rd8+220];
	xor.b32  	%r2108, %r2108, %r1408;
	ld.global.u32 	%r1409, [%rd8+224];
	xor.b32  	%r2010, %r2010, %r1409;
	ld.global.u32 	%r1410, [%rd8+228];
	xor.b32  	%r2009, %r2009, %r1410;
	ld.global.u32 	%r1411, [%rd8+232];
	xor.b32  	%r2008, %r2008, %r1411;
	ld.global.u32 	%r1412, [%rd8+236];
	xor.b32  	%r2104, %r2104, %r1412;
$L__BB0_103:
	and.b32  	%r1414, %r1327, 4096;
	setp.eq.s32 	%p56, %r1414, 0;
	@%p56 bra 	$L__BB0_105;
	ld.global.u32 	%r1415, [%rd8+240];
	xor.b32  	%r2108, %r2108, %r1415;
	ld.global.u32 	%r1416, [%rd8+244];
	xor.b32  	%r2010, %r2010, %r1416;
	ld.global.u32 	%r1417, [%rd8+248];
	xor.b32  	%r2009, %r2009, %r1417;
	ld.global.u32 	%r1418, [%rd8+252];
	xor.b32  	%r2008, %r2008, %r1418;
	ld.global.u32 	%r1419, [%rd8+256];
	xor.b32  	%r2104, %r2104, %r1419;
$L__BB0_105:
	and.b32  	%r1421, %r1327, 8192;
	setp.eq.s32 	%p57, %r1421, 0;
	@%p57 bra 	$L__BB0_107;
	ld.global.u32 	%r1422, [%rd8+260];
	xor.b32  	%r2108, %r2108, %r1422;
	ld.global.u32 	%r1423, [%rd8+264];
	xor.b32  	%r2010, %r2010, %r1423;
	ld.global.u32 	%r1424, [%rd8+268];
	xor.b32  	%r2009, %r2009, %r1424;
	ld.global.u32 	%r1425, [%rd8+272];
	xor.b32  	%r2008, %r2008, %r1425;
	ld.global.u32 	%r1426, [%rd8+276];
	xor.b32  	%r2104, %r2104, %r1426;
$L__BB0_107:
	and.b32  	%r1428, %r1327, 16384;
	setp.eq.s32 	%p58, %r1428, 0;
	@%p58 bra 	$L__BB0_109;
	ld.global.u32 	%r1429, [%rd8+280];
	xor.b32  	%r2108, %r2108, %r1429;
	ld.global.u32 	%r1430, [%rd8+284];
	xor.b32  	%r2010, %r2010, %r1430;
	ld.global.u32 	%r1431, [%rd8+288];
	xor.b32  	%r2009, %r2009, %r1431;
	ld.global.u32 	%r1432, [%rd8+292];
	xor.b32  	%r2008, %r2008, %r1432;
	ld.global.u32 	%r1433, [%rd8+296];
	xor.b32  	%r2104, %r2104, %r1433;
$L__BB0_109:
	and.b32  	%r1435, %r1327, 32768;
	setp.eq.s32 	%p59, %r1435, 0;
	@%p59 bra 	$L__BB0_111;
	ld.global.u32 	%r1436, [%rd8+300];
	xor.b32  	%r2108, %r2108, %r1436;
	ld.global.u32 	%r1437, [%rd8+304];
	xor.b32  	%r2010, %r2010, %r1437;
	ld.global.u32 	%r1438, [%rd8+308];
	xor.b32  	%r2009, %r2009, %r1438;
	ld.global.u32 	%r1439, [%rd8+312];
	xor.b32  	%r2008, %r2008, %r1439;
	ld.global.u32 	%r1440, [%rd8+316];
	xor.b32  	%r2104, %r2104, %r1440;
$L__BB0_111:
	add.s32 	%r2006, %r2006, 16;
	setp.ne.s32 	%p60, %r2006, 32;
	@%p60 bra 	$L__BB0_79;
	mad.lo.s32 	%r1441, %r2000, -31, %r368;
	add.s32 	%r2000, %r1441, 1;
	setp.ne.s32 	%p61, %r2000, 5;
	@%p61 bra 	$L__BB0_78;
	st.local.u32 	[%rd1+4], %r2108;
	st.local.v2.u32 	[%rd1+8], {%r2010, %r2009};
	st.local.v2.u32 	[%rd1+16], {%r2008, %r2104};
$L__BB0_114:
	shr.u64 	%rd46, %rd3, 2;
	add.s32 	%r1808, %r1808, 1;
	setp.lt.u64 	%p62, %rd3, 4;
	@%p62 bra 	$L__BB0_115;
	bra.uni 	$L__BB0_2;
$L__BB0_115:
	setp.eq.s64 	%p63, %rd18, 0;
	@%p63 bra 	$L__BB0_230;
	mov.b32 	%r2091, 0;
	mov.u64 	%rd33, precalc_xorwow_offset_matrix;
	mov.u64 	%rd47, %rd18;
$L__BB0_117:
	mov.u64 	%rd10, %rd47;
	and.b64  	%rd11, %rd10, 3;
	setp.eq.s64 	%p64, %rd11, 0;
	@%p64 bra 	$L__BB0_229;
	mul.wide.u32 	%rd32, %r2091, 3200;
	add.s64 	%rd12, %rd33, %rd32;
	mov.b32 	%r2104, 0;
	mov.u32 	%r2105, %r2104;
	mov.u32 	%r2106, %r2104;
	mov.u32 	%r2107, %r2104;
	mov.u32 	%r2108, %r2104;
	mov.u32 	%r2097, %r2104;
$L__BB0_119:
	mul.wide.u32 	%rd34, %r2097, 4;
	add.s64 	%rd35, %rd1, %rd34;
	ld.local.u32 	%r549, [%rd35+4];
	shl.b32 	%r550, %r2097, 5;
	mov.b32 	%r2103, 0;
$L__BB0_120:
	.pragma "nounroll";
	shr.u32 	%r1445, %r549, %r2103;
	and.b32  	%r1446, %r1445, 1;
	setp.eq.b32 	%p65, %r1446, 1;
	not.pred 	%p66, %p65;
	add.s32 	%r1447, %r550, %r2103;
	mul.lo.s32 	%r1448, %r1447, 5;
	mul.wide.u32 	%rd36, %r1448, 4;
	add.s64 	%rd13, %rd12, %rd36;
	@%p66 bra 	$L__BB0_122;
	ld.global.u32 	%r1449, [%rd13];
	xor.b32  	%r2108, %r2108, %r1449;
	ld.global.u32 	%r1450, [%rd13+4];
	xor.b32  	%r2107, %r2107, %r1450;
	ld.global.u32 	%r1451, [%rd13+8];
	xor.b32  	%r2106, %r2106, %r1451;
	ld.global.u32 	%r1452, [%rd13+12];
	xor.b32  	%r2105, %r2105, %r1452;
	ld.global.u32 	%r1453, [%rd13+16];
	xor.b32  	%r2104, %r2104, %r1453;
$L__BB0_122:
	and.b32  	%r1455, %r1445, 2;
	setp.eq.s32 	%p67, %r1455, 0;
	@%p67 bra 	$L__BB0_124;
	ld.global.u32 	%r1456, [%rd13+20];
	xor.b32  	%r2108, %r2108, %r1456;
	ld.global.u32 	%r1457, [%rd13+24];
	xor.b32  	%r2107, %r2107, %r1457;
	ld.global.u32 	%r1458, [%rd13+28];
	xor.b32  	%r2106, %r2106, %r1458;
	ld.global.u32 	%r1459, [%rd13+32];
	xor.b32  	%r2105, %r2105, %r1459;
	ld.global.u32 	%r1460, [%rd13+36];
	xor.b32  	%r2104, %r2104, %r1460;
$L__BB0_124:
	and.b32  	%r1462, %r1445, 4;
	setp.eq.s32 	%p68, %r1462, 0;
	@%p68 bra 	$L__BB0_126;
	ld.global.u32 	%r1463, [%rd13+40];
	xor.b32  	%r2108, %r2108, %r1463;
	ld.global.u32 	%r1464, [%rd13+44];
	xor.b32  	%r2107, %r2107, %r1464;
	ld.global.u32 	%r1465, [%rd13+48];
	xor.b32  	%r2106, %r2106, %r1465;
	ld.global.u32 	%r1466, [%rd13+52];
	xor.b32  	%r2105, %r2105, %r1466;
	ld.global.u32 	%r1467, [%rd13+56];
	xor.b32  	%r2104, %r2104, %r1467;
$L__BB0_126:
	and.b32  	%r1469, %r1445, 8;
	setp.eq.s32 	%p69, %r1469, 0;
	@%p69 bra 	$L__BB0_128;
	ld.global.u32 	%r1470, [%rd13+60];
	xor.b32  	%r2108, %r2108, %r1470;
	ld.global.u32 	%r1471, [%rd13+64];
	xor.b32  	%r2107, %r2107, %r1471;
	ld.global.u32 	%r1472, [%rd13+68];
	xor.b32  	%r2106, %r2106, %r1472;
	ld.global.u32 	%r1473, [%rd13+72];
	xor.b32  	%r2105, %r2105, %r1473;
	ld.global.u32 	%r1474, [%rd13+76];
	xor.b32  	%r2104, %r2104, %r1474;
$L__BB0_128:
	and.b32  	%r1476, %r1445, 16;
	setp.eq.s32 	%p70, %r1476, 0;
	@%p70 bra 	$L__BB0_130;
	ld.global.u32 	%r1477, [%rd13+80];
	xor.b32  	%r2108, %r2108, %r1477;
	ld.global.u32 	%r1478, [%rd13+84];
	xor.b32  	%r2107, %r2107, %r1478;
	ld.global.u32 	%r1479, [%rd13+88];
	xor.b32  	%r2106, %r2106, %r1479;
	ld.global.u32 	%r1480, [%rd13+92];
	xor.b32  	%r2105, %r2105, %r1480;
	ld.global.u32 	%r1481, [%rd13+96];
	xor.b32  	%r2104, %r2104, %r1481;
$L__BB0_130:
	and.b32  	%r1483, %r1445, 32;
	setp.eq.s32 	%p71, %r1483, 0;
	@%p71 bra 	$L__BB0_132;
	ld.global.u32 	%r1484, [%rd13+100];
	xor.b32  	%r2108, %r2108, %r1484;
	ld.global.u32 	%r1485, [%rd13+104];
	xor.b32  	%r2107, %r2107, %r1485;
	ld.global.u32 	%r1486, [%rd13+108];
	xor.b32  	%r2106, %r2106, %r1486;
	ld.global.u32 	%r1487, [%rd13+112];
	xor.b32  	%r2105, %r2105, %r1487;
	ld.global.u32 	%r1488, [%rd13+116];
	xor.b32  	%r2104, %r2104, %r1488;
$L__BB0_132:
	and.b32  	%r1490, %r1445, 64;
	setp.eq.s32 	%p72, %r1490, 0;
	@%p72 bra 	$L__BB0_134;
	ld.global.u32 	%r1491, [%rd13+120];
	xor.b32  	%r2108, %r2108, %r1491;
	ld.global.u32 	%r1492, [%rd13+124];
	xor.b32  	%r2107, %r2107, %r1492;
	ld.global.u32 	%r1493, [%rd13+128];
	xor.b32  	%r2106, %r2106, %r1493;
	ld.global.u32 	%r1494, [%rd13+132];
	xor.b32  	%r2105, %r2105, %r1494;
	ld.global.u32 	%r1495, [%rd13+136];
	xor.b32  	%r2104, %r2104, %r1495;
$L__BB0_134:
	and.b32  	%r1497, %r1445, 128;
	setp.eq.s32 	%p73, %r1497, 0;
	@%p73 bra 	$L__BB0_136;
	ld.global.u32 	%r1498, [%rd13+140];
	xor.b32  	%r2108, %r2108, %r1498;
	ld.global.u32 	%r1499, [%rd13+144];
	xor.b32  	%r2107, %r2107, %r1499;
	ld.global.u32 	%r1500, [%rd13+148];
	xor.b32  	%r2106, %r2106, %r1500;
	ld.global.u32 	%r1501, [%rd13+152];
	xor.b32  	%r2105, %r2105, %r1501;
	ld.global.u32 	%r1502, [%rd13+156];
	xor.b32  	%r2104, %r2104, %r1502;
$L__BB0_136:
	and.b32  	%r1504, %r1445, 256;
	setp.eq.s32 	%p74, %r1504, 0;
	@%p74 bra 	$L__BB0_138;
	ld.global.u32 	%r1505, [%rd13+160];
	xor.b32  	%r2108, %r2108, %r1505;
	ld.global.u32 	%r1506, [%rd13+164];
	xor.b32  	%r2107, %r2107, %r1506;
	ld.global.u32 	%r1507, [%rd13+168];
	xor.b32  	%r2106, %r2106, %r1507;
	ld.global.u32 	%r1508, [%rd13+172];
	xor.b32  	%r2105, %r2105, %r1508;
	ld.global.u32 	%r1509, [%rd13+176];
	xor.b32  	%r2104, %r2104, %r1509;
$L__BB0_138:
	and.b32  	%r1511, %r1445, 512;
	setp.eq.s32 	%p75, %r1511, 0;
	@%p75 bra 	$L__BB0_140;
	ld.global.u32 	%r1512, [%rd13+180];
	xor.b32  	%r2108, %r2108, %r1512;
	ld.global.u32 	%r1513, [%rd13+184];
	xor.b32  	%r2107, %r2107, %r1513;
	ld.global.u32 	%r1514, [%rd13+188];
	xor.b32  	%r2106, %r2106, %r1514;
	ld.global.u32 	%r1515, [%rd13+192];
	xor.b32  	%r2105, %r2105, %r1515;
	ld.global.u32 	%r1516, [%rd13+196];
	xor.b32  	%r2104, %r2104, %r1516;
$L__BB0_140:
	and.b32  	%r1518, %r1445, 1024;
	setp.eq.s32 	%p76, %r1518, 0;
	@%p76 bra 	$L__BB0_142;
	ld.global.u32 	%r1519, [%rd13+200];
	xor.b32  	%r2108, %r2108, %r1519;
	ld.global.u32 	%r1520, [%rd13+204];
	xor.b32  	%r2107, %r2107, %r1520;
	ld.global.u32 	%r1521, [%rd13+208];
	xor.b32  	%r2106, %r2106, %r1521;
	ld.global.u32 	%r1522, [%rd13+212];
	xor.b32  	%r2105, %r2105, %r1522;
	ld.global.u32 	%r1523, [%rd13+216];
	xor.b32  	%r2104, %r2104, %r1523;
$L__BB0_142:
	and.b32  	%r1525, %r1445, 2048;
	setp.eq.s32 	%p77, %r1525, 0;
	@%p77 bra 	$L__BB0_144;
	ld.global.u32 	%r1526, [%rd13+220];
	xor.b32  	%r2108, %r2108, %r1526;
	ld.global.u32 	%r1527, [%rd13+224];
	xor.b32  	%r2107, %r2107, %r1527;
	ld.global.u32 	%r1528, [%rd13+228];
	xor.b32  	%r2106, %r2106, %r1528;
	ld.global.u32 	%r1529, [%rd13+232];
	xor.b32  	%r2105, %r2105, %r1529;
	ld.global.u32 	%r1530, [%rd13+236];
	xor.b32  	%r2104, %r2104, %r1530;
$L__BB0_144:
	and.b32  	%r1532, %r1445, 4096;
	setp.eq.s32 	%p78, %r1532, 0;
	@%p78 bra 	$L__BB0_146;
	ld.global.u32 	%r1533, [%rd13+240];
	xor.b32  	%r2108, %r2108, %r1533;
	ld.global.u32 	%r1534, [%rd13+244];
	xor.b32  	%r2107, %r2107, %r1534;
	ld.global.u32 	%r1535, [%rd13+248];
	xor.b32  	%r2106, %r2106, %r1535;
	ld.global.u32 	%r1536, [%rd13+252];
	xor.b32  	%r2105, %r2105, %r1536;
	ld.global.u32 	%r1537, [%rd13+256];
	xor.b32  	%r2104, %r2104, %r1537;
$L__BB0_146:
	and.b32  	%r1539, %r1445, 8192;
	setp.eq.s32 	%p79, %r1539, 0;
	@%p79 bra 	$L__BB0_148;
	ld.global.u32 	%r1540, [%rd13+260];
	xor.b32  	%r2108, %r2108, %r1540;
	ld.global.u32 	%r1541, [%rd13+264];
	xor.b32  	%r2107, %r2107, %r1541;
	ld.global.u32 	%r1542, [%rd13+268];
	xor.b32  	%r2106, %r2106, %r1542;
	ld.global.u32 	%r1543, [%rd13+272];
	xor.b32  	%r2105, %r2105, %r1543;
	ld.global.u32 	%r1544, [%rd13+276];
	xor.b32  	%r2104, %r2104, %r1544;
$L__BB0_148:
	and.b32  	%r1546, %r1445, 16384;
	setp.eq.s32 	%p80, %r1546, 0;
	@%p80 bra 	$L__BB0_150;
	ld.global.u32 	%r1547, [%rd13+280];
	xor.b32  	%r2108, %r2108, %r1547;
	ld.global.u32 	%r1548, [%rd13+284];
	xor.b32  	%r2107, %r2107, %r1548;
	ld.global.u32 	%r1549, [%rd13+288];
	xor.b32  	%r2106, %r2106, %r1549;
	ld.global.u32 	%r1550, [%rd13+292];
	xor.b32  	%r2105, %r2105, %r1550;
	ld.global.u32 	%r1551, [%rd13+296];
	xor.b32  	%r2104, %r2104, %r1551;
$L__BB0_150:
	and.b32  	%r1553, %r1445, 32768;
	setp.eq.s32 	%p81, %r1553, 0;
	@%p81 bra 	$L__BB0_152;
	ld.global.u32 	%r1554, [%rd13+300];
	xor.b32  	%r2108, %r2108, %r1554;
	ld.global.u32 	%r1555, [%rd13+304];
	xor.b32  	%r2107, %r2107, %r1555;
	ld.global.u32 	%r1556, [%rd13+308];
	xor.b32  	%r2106, %r2106, %r1556;
	ld.global.u32 	%r1557, [%rd13+312];
	xor.b32  	%r2105, %r2105, %r1557;
	ld.global.u32 	%r1558, [%rd13+316];
	xor.b32  	%r2104, %r2104, %r1558;
$L__BB0_152:
	add.s32 	%r2103, %r2103, 16;
	setp.ne.s32 	%p82, %r2103, 32;
	@%p82 bra 	$L__BB0_120;
	mad.lo.s32 	%r1559, %r2097, -31, %r550;
	add.s32 	%r2097, %r1559, 1;
	setp.ne.s32 	%p83, %r2097, 5;
	@%p83 bra 	$L__BB0_119;
	st.local.u32 	[%rd1+4], %r2108;
	st.local.v2.u32 	[%rd1+8], {%r2107, %r2106};
	st.local.v2.u32 	[%rd1+16], {%r2105, %r2104};
	setp.eq.s64 	%p84, %rd11, 1;
	@%p84 bra 	$L__BB0_229;
	mov.b32 	%r2104, 0;
	mov.u32 	%r2197, %r2104;
	mov.u32 	%r2198, %r2104;
	mov.u32 	%r2199, %r2104;
	mov.u32 	%r2108, %r2104;
	mov.u32 	%r2189, %r2104;
$L__BB0_156:
	mul.wide.u32 	%rd37, %r2189, 4;
	add.s64 	%rd38, %rd1, %rd37;
	ld.local.u32 	%r725, [%rd38+4];
	shl.b32 	%r726, %r2189, 5;
	mov.b32 	%r2195, 0;
$L__BB0_157:
	.pragma "nounroll";
	shr.u32 	%r1562, %r725, %r2195;
	and.b32  	%r1563, %r1562, 1;
	setp.eq.b32 	%p85, %r1563, 1;
	not.pred 	%p86, %p85;
	add.s32 	%r1564, %r726, %r2195;
	mul.lo.s32 	%r1565, %r1564, 5;
	mul.wide.u32 	%rd39, %r1565, 4;
	add.s64 	%rd14, %rd12, %rd39;
	@%p86 bra 	$L__BB0_159;
	ld.global.u32 	%r1566, [%rd14];
	xor.b32  	%r2108, %r2108, %r1566;
	ld.global.u32 	%r1567, [%rd14+4];
	xor.b32  	%r2199, %r2199, %r1567;
	ld.global.u32 	%r1568, [%rd14+8];
	xor.b32  	%r2198, %r2198, %r1568;
	ld.global.u32 	%r1569, [%rd14+12];
	xor.b32  	%r2197, %r2197, %r1569;
	ld.global.u32 	%r1570, [%rd14+16];
	xor.b32  	%r2104, %r2104, %r1570;
$L__BB0_159:
	and.b32  	%r1572, %r1562, 2;
	setp.eq.s32 	%p87, %r1572, 0;
	@%p87 bra 	$L__BB0_161;
	ld.global.u32 	%r1573, [%rd14+20];
	xor.b32  	%r2108, %r2108, %r1573;
	ld.global.u32 	%r1574, [%rd14+24];
	xor.b32  	%r2199, %r2199, %r1574;
	ld.global.u32 	%r1575, [%rd14+28];
	xor.b32  	%r2198, %r2198, %r1575;
	ld.global.u32 	%r1576, [%rd14+32];
	xor.b32  	%r2197, %r2197, %r1576;
	ld.global.u32 	%r1577, [%rd14+36];
	xor.b32  	%r2104, %r2104, %r1577;
$L__BB0_161:
	and.b32  	%r1579, %r1562, 4;
	setp.eq.s32 	%p88, %r1579, 0;
	@%p88 bra 	$L__BB0_163;
	ld.global.u32 	%r1580, [%rd14+40];
	xor.b32  	%r2108, %r2108, %r1580;
	ld.global.u32 	%r1581, [%rd14+44];
	xor.b32  	%r2199, %r2199, %r1581;
	ld.global.u32 	%r1582, [%rd14+48];
	xor.b32  	%r2198, %r2198, %r1582;
	ld.global.u32 	%r1583, [%rd14+52];
	xor.b32  	%r2197, %r2197, %r1583;
	ld.global.u32 	%r1584, [%rd14+56];
	xor.b32  	%r2104, %r2104, %r1584;
$L__BB0_163:
	and.b32  	%r1586, %r1562, 8;
	setp.eq.s32 	%p89, %r1586, 0;
	@%p89 bra 	$L__BB0_165;
	ld.global.u32 	%r1587, [%rd14+60];
	xor.b32  	%r2108, %r2108, %r1587;
	ld.global.u32 	%r1588, [%rd14+64];
	xor.b32  	%r2199, %r2199, %r1588;
	ld.global.u32 	%r1589, [%rd14+68];
	xor.b32  	%r2198, %r2198, %r1589;
	ld.global.u32 	%r1590, [%rd14+72];
	xor.b32  	%r2197, %r2197, %r1590;
	ld.global.u32 	%r1591, [%rd14+76];
	xor.b32  	%r2104, %r2104, %r1591;
$L__BB0_165:
	and.b32  	%r1593, %r1562, 16;
	setp.eq.s32 	%p90, %r1593, 0;
	@%p90 bra 	$L__BB0_167;
	ld.global.u32 	%r1594, [%rd14+80];
	xor.b32  	%r2108, %r2108, %r1594;
	ld.global.u32 	%r1595, [%rd14+84];
	xor.b32  	%r2199, %r2199, %r1595;
	ld.global.u32 	%r1596, [%rd14+88];
	xor.b32  	%r2198, %r2198, %r1596;
	ld.global.u32 	%r1597, [%rd14+92];
	xor.b32  	%r2197, %r2197, %r1597;
	ld.global.u32 	%r1598, [%rd14+96];
	xor.b32  	%r2104, %r2104, %r1598;
$L__BB0_167:
	and.b32  	%r1600, %r1562, 32;
	setp.eq.s32 	%p91, %r1600, 0;
	@%p91 bra 	$L__BB0_169;
	ld.global.u32 	%r1601, [%rd14+100];
	xor.b32  	%r2108, %r2108, %r1601;
	ld.global.u32 	%r1602, [%rd14+104];
	xor.b32  	%r2199, %r2199, %r1602;
	ld.global.u32 	%r1603, [%rd14+108];
	xor.b32  	%r2198, %r2198, %r1603;
	ld.global.u32 	%r1604, [%rd14+112];
	xor.b32  	%r2197, %r2197, %r1604;
	ld.global.u32 	%r1605, [%rd14+116];
	xor.b32  	%r2104, %r2104, %r1605;
$L__BB0_169:
	and.b32  	%r1607, %r1562, 64;
	setp.eq.s32 	%p92, %r1607, 0;
	@%p92 bra 	$L__BB0_171;
	ld.global.u32 	%r1608, [%rd14+120];
	xor.b32  	%r2108, %r2108, %r1608;
	ld.global.u32 	%r1609, [%rd14+124];
	xor.b32  	%r2199, %r2199, %r1609;
	ld.global.u32 	%r1610, [%rd14+128];
	xor.b32  	%r2198, %r2198, %r1610;
	ld.global.u32 	%r1611, [%rd14+132];
	xor.b32  	%r2197, %r2197, %r1611;
	ld.global.u32 	%r1612, [%rd14+136];
	xor.b32  	%r2104, %r2104, %r1612;
$L__BB0_171:
	and.b32  	%r1614, %r1562, 128;
	setp.eq.s32 	%p93, %r1614, 0;
	@%p93 bra 	$L__BB0_173;
	ld.global.u32 	%r1615, [%rd14+140];
	xor.b32  	%r2108, %r2108, %r1615;
	ld.global.u32 	%r1616, [%rd14+144];
	xor.b32  	%r2199, %r2199, %r1616;
	ld.global.u32 	%r1617, [%rd14+148];
	xor.b32  	%r2198, %r2198, %r1617;
	ld.global.u32 	%r1618, [%rd14+152];
	xor.b32  	%r2197, %r2197, %r1618;
	ld.global.u32 	%r1619, [%rd14+156];
	xor.b32  	%r2104, %r2104, %r1619;
$L__BB0_173:
	and.b32  	%r1621, %r1562, 256;
	setp.eq.s32 	%p94, %r1621, 0;
	@%p94 bra 	$L__BB0_175;
	ld.global.u32 	%r1622, [%rd14+160];
	xor.b32  	%r2108, %r2108, %r1622;
	ld.global.u32 	%r1623, [%rd14+164];
	xor.b32  	%r2199, %r2199, %r1623;
	ld.global.u32 	%r1624, [%rd14+168];
	xor.b32  	%r2198, %r2198, %r1624;
	ld.global.u32 	%r1625, [%rd14+172];
	xor.b32  	%r2197, %r2197, %r1625;
	ld.global.u32 	%r1626, [%rd14+176];
	xor.b32  	%r2104, %r2104, %r1626;
$L__BB0_175:
	and.b32  	%r1628, %r1562, 512;
	setp.eq.s32 	%p95, %r1628, 0;
	@%p95 bra 	$L__BB0_177;
	ld.global.u32 	%r1629, [%rd14+180];
	xor.b32  	%r2108, %r2108, %r1629;
	ld.global.u32 	%r1630, [%rd14+184];
	xor.b32  	%r2199, %r2199, %r1630;
	ld.global.u32 	%r1631, [%rd14+188];
	xor.b32  	%r2198, %r2198, %r1631;
	ld.global.u32 	%r1632, [%rd14+192];
	xor.b32  	%r2197, %r2197, %r1632;
	ld.global.u32 	%r1633, [%rd14+196];
	xor.b32  	%r2104, %r2104, %r1633;
$L__BB0_177:
	and.b32  	%r1635, %r1562, 1024;
	setp.eq.s32 	%p96, %r1635, 0;
	@%p96 bra 	$L__BB0_179;
	ld.global.u32 	%r1636, [%rd14+200];
	xor.b32  	%r2108, %r2108, %r1636;
	ld.global.u32 	%r1637, [%rd14+204];
	xor.b32  	%r2199, %r2199, %r1637;
	ld.global.u32 	%r1638, [%rd14+208];
	xor.b32  	%r2198, %r2198, %r1638;
	ld.global.u32 	%r1639, [%rd14+212];
	xor.b32  	%r2197, %r2197, %r1639;
	ld.global.u32 	%r1640, [%rd14+216];
	xor.b32  	%r2104, %r2104, %r1640;
$L__BB0_179:
	and.b32  	%r1642, %r1562, 2048;
	setp.eq.s32 	%p97, %r1642, 0;
	@%p97 bra 	$L__BB0_181;
	ld.global.u32 	%r1643, [%rd14+220];
	xor.b32  	%r2108, %r2108, %r1643;
	ld.global.u32 	%r1644, [%rd14+224];
	xor.b32  	%r2199, %r2199, %r1644;
	ld.global.u32 	%r1645, [%rd14+228];
	xor.b32  	%r2198, %r2198, %r1645;
	ld.global.u32 	%r1646, [%rd14+232];
	xor.b32  	%r2197, %r2197, %r1646;
	ld.global.u32 	%r1647, [%rd14+236];
	xor.b32  	%r2104, %r2104, %r1647;
$L__BB0_181:
	and.b32  	%r1649, %r1562, 4096;
	setp.eq.s32 	%p98, %r1649, 0;
	@%p98 bra 	$L__BB0_183;
	ld.global.u32 	%r1650, [%rd14+240];
	xor.b32  	%r2108, %r2108, %r1650;
	ld.global.u32 	%r1651, [%rd14+244];
	xor.b32  	%r2199, %r2199, %r1651;
	ld.global.u32 	%r1652, [%rd14+248];
	xor.b32  	%r2198, %r2198, %r1652;
	ld.global.u32 	%r1653, [%rd14+252];
	xor.b32  	%r2197, %r2197, %r1653;
	ld.global.u32 	%r1654, [%rd14+256];
	xor.b32  	%r2104, %r2104, %r1654;
$L__BB0_183:
	and.b32  	%r1656, %r1562, 8192;
	setp.eq.s32 	%p99, %r1656, 0;
	@%p99 bra 	$L__BB0_185;
	ld.global.u32 	%r1657, [%rd14+260];
	xor.b32  	%r2108, %r2108, %r1657;
	ld.global.u32 	%r1658, [%rd14+264];
	xor.b32  	%r2199, %r2199, %r1658;
	ld.global.u32 	%r1659, [%rd14+268];
	xor.b32  	%r2198, %r2198, %r1659;
	ld.global.u32 	%r1660, [%rd14+272];
	xor.b32  	%r2197, %r2197, %r1660;
	ld.global.u32 	%r1661, [%rd14+276];
	xor.b32  	%r2104, %r2104, %r1661;
$L__BB0_185:
	and.b32  	%r1663, %r1562, 16384;
	setp.eq.s32 	%p100, %r1663, 0;
	@%p100 bra 	$L__BB0_187;
	ld.global.u32 	%r1664, [%rd14+280];
	xor.b32  	%r2108, %r2108, %r1664;
	ld.global.u32 	%r1665, [%rd14+284];
	xor.b32  	%r2199, %r2199, %r1665;
	ld.global.u32 	%r1666, [%rd14+288];
	xor.b32  	%r2198, %r2198, %r1666;
	ld.global.u32 	%r1667, [%rd14+292];
	xor.b32  	%r2197, %r2197, %r1667;
	ld.global.u32 	%r1668, [%rd14+296];
	xor.b32  	%r2104, %r2104, %r1668;
$L__BB0_187:
	and.b32  	%r1670, %r1562, 32768;
	setp.eq.s32 	%p101, %r1670, 0;
	@%p101 bra 	$L__BB0_189;
	ld.global.u32 	%r1671, [%rd14+300];
	xor.b32  	%r2108, %r2108, %r1671;
	ld.global.u32 	%r1672, [%rd14+304];
	xor.b32  	%r2199, %r2199, %r1672;
	ld.global.u32 	%r1673, [%rd14+308];
	xor.b32  	%r2198, %r2198, %r1673;
	ld.global.u32 	%r1674, [%rd14+312];
	xor.b32  	%r2197, %r2197, %r1674;
	ld.global.u32 	%r1675, [%rd14+316];
	xor.b32  	%r2104, %r2104, %r1675;
$L__BB0_189:
	add.s32 	%r2195, %r2195, 16;
	setp.ne.s32 	%p102, %r2195, 32;
	@%p102 bra 	$L__BB0_157;
	mad.lo.s32 	%r1676, %r2189, -31, %r726;
	add.s32 	%r2189, %r1676, 1;
	setp.ne.s32 	%p103, %r2189, 5;
	@%p103 bra 	$L__BB0_156;
	st.local.u32 	[%rd1+4], %r2108;
	st.local.v2.u32 	[%rd1+8], {%r2199, %r2198};
	st.local.v2.u32 	[%rd1+16], {%r2197, %r2104};
	setp.ne.s64 	%p104, %rd11, 3;
	@%p104 bra 	$L__BB0_229;
	mov.b32 	%r2104, 0;
	mov.u32 	%r2289, %r2104;
	mov.u32 	%r2290, %r2104;
	mov.u32 	%r2291, %r2104;
	mov.u32 	%r2108, %r2104;
	mov.u32 	%r2281, %r2104;
$L__BB0_193:
	mul.wide.u32 	%rd40, %r2281, 4;
	add.s64 	%rd41, %rd1, %rd40;
	ld.local.u32 	%r901, [%rd41+4];
	shl.b32 	%r902, %r2281, 5;
	mov.b32 	%r2287, 0;
$L__BB0_194:
	.pragma "nounroll";
	shr.u32 	%r1679, %r901, %r2287;
	and.b32  	%r1680, %r1679, 1;
	setp.eq.b32 	%p105, %r1680, 1;
	not.pred 	%p106, %p105;
	add.s32 	%r1681, %r902, %r2287;
	mul.lo.s32 	%r1682, %r1681, 5;
	mul.wide.u32 	%rd42, %r1682, 4;
	add.s64 	%rd15, %rd12, %rd42;
	@%p106 bra 	$L__BB0_196;
	ld.global.u32 	%r1683, [%rd15];
	xor.b32  	%r2108, %r2108, %r1683;
	ld.global.u32 	%r1684, [%rd15+4];
	xor.b32  	%r2291, %r2291, %r1684;
	ld.global.u32 	%r1685, [%rd15+8];
	xor.b32  	%r2290, %r2290, %r1685;
	ld.global.u32 	%r1686, [%rd15+12];
	xor.b32  	%r2289, %r2289, %r1686;
	ld.global.u32 	%r1687, [%rd15+16];
	xor.b32  	%r2104, %r2104, %r1687;
$L__BB0_196:
	and.b32  	%r1689, %r1679, 2;
	setp.eq.s32 	%p107, %r1689, 0;
	@%p107 bra 	$L__BB0_198;
	ld.global.u32 	%r1690, [%rd15+20];
	xor.b32  	%r2108, %r2108, %r1690;
	ld.global.u32 	%r1691, [%rd15+24];
	xor.b32  	%r2291, %r2291, %r1691;
	ld.global.u32 	%r1692, [%rd15+28];
	xor.b32  	%r2290, %r2290, %r1692;
	ld.global.u32 	%r1693, [%rd15+32];
	xor.b32  	%r2289, %r2289, %r1693;
	ld.global.u32 	%r1694, [%rd15+36];
	xor.b32  	%r2104, %r2104, %r1694;
$L__BB0_198:
	and.b32  	%r1696, %r1679, 4;
	setp.eq.s32 	%p108, %r1696, 0;
	@%p108 bra 	$L__BB0_200;
	ld.global.u32 	%r1697, [%rd15+40];
	xor.b32  	%r2108, %r2108, %r1697;
	ld.global.u32 	%r1698, [%rd15+44];
	xor.b32  	%r2291, %r2291, %r1698;
	ld.global.u32 	%r1699, [%rd15+48];
	xor.b32  	%r2290, %r2290, %r1699;
	ld.global.u32 	%r1700, [%rd15+52];
	xor.b32  	%r2289, %r2289, %r1700;
	ld.global.u32 	%r1701, [%rd15+56];
	xor.b32  	%r2104, %r2104, %r1701;
$L__BB0_200:
	and.b32  	%r1703, %r1679, 8;
	setp.eq.s32 	%p109, %r1703, 0;
	@%p109 bra 	$L__BB0_202;
	ld.global.u32 	%r1704, [%rd15+60];
	xor.b32  	%r2108, %r2108, %r1704;
	ld.global.u32 	%r1705, [%rd15+64];
	xor.b32  	%r2291, %r2291, %r1705;
	ld.global.u32 	%r1706, [%rd15+68];
	xor.b32  	%r2290, %r2290, %r1706;
	ld.global.u32 	%r1707, [%rd15+72];
	xor.b32  	%r2289, %r2289, %r1707;
	ld.global.u32 	%r1708, [%rd15+76];
	xor.b32  	%r2104, %r2104, %r1708;
$L__BB0_202:
	and.b32  	%r1710, %r1679, 16;
	setp.eq.s32 	%p110, %r1710, 0;
	@%p110 bra 	$L__BB0_204;
	ld.global.u32 	%r1711, [%rd15+80];
	xor.b32  	%r2108, %r2108, %r1711;
	ld.global.u32 	%r1712, [%rd15+84];
	xor.b32  	%r2291, %r2291, %r1712;
	ld.global.u32 	%r1713, [%rd15+88];
	xor.b32  	%r2290, %r2290, %r1713;
	ld.global.u32 	%r1714, [%rd15+92];
	xor.b32  	%r2289, %r2289, %r1714;
	ld.global.u32 	%r1715, [%rd15+96];
	xor.b32  	%r2104, %r2104, %r1715;
$L__BB0_204:
	and.b32  	%r1717, %r1679, 32;
	setp.eq.s32 	%p111, %r1717, 0;
	@%p111 bra 	$L__BB0_206;
	ld.global.u32 	%r1718, [%rd15+100];
	xor.b32  	%r2108, %r2108, %r1718;
	ld.global.u32 	%r1719, [%rd15+104];
	xor.b32  	%r2291, %r2291, %r1719;
	ld.global.u32 	%r1720, [%rd15+108];
	xor.b32  	%r2290, %r2290, %r1720;
	ld.global.u32 	%r1721, [%rd15+112];
	xor.b32  	%r2289, %r2289, %r1721;
	ld.global.u32 	%r1722, [%rd15+116];
	xor.b32  	%r2104, %r2104, %r1722;
$L__BB0_206:
	and.b32  	%r1724, %r1679, 64;
	setp.eq.s32 	%p112, %r1724, 0;
	@%p112 bra 	$L__BB0_208;
	ld.global.u32 	%r1725, [%rd15+120];
	xor.b32  	%r2108, %r2108, %r1725;
	ld.global.u32 	%r1726, [%rd15+124];
	xor.b32  	%r2291, %r2291, %r1726;
	ld.global.u32 	%r1727, [%rd15+128];
	xor.b32  	%r2290, %r2290, %r1727;
	ld.global.u32 	%r1728, [%rd15+132];
	xor.b32  	%r2289, %r2289, %r1728;
	ld.global.u32 	%r1729, [%rd15+136];
	xor.b32  	%r2104, %r2104, %r1729;
$L__BB0_208:
	and.b32  	%r1731, %r1679, 128;
	setp.eq.s32 	%p113, %r1731, 0;
	@%p113 bra 	$L__BB0_210;
	ld.global.u32 	%r1732, [%rd15+140];
	xor.b32  	%r2108, %r2108, %r1732;
	ld.global.u32 	%r1733, [%rd15+144];
	xor.b32  	%r2291, %r2291, %r1733;
	ld.global.u32 	%r1734, [%rd15+148];
	xor.b32  	%r2290, %r2290, %r1734;
	ld.global.u32 	%r1735, [%rd15+152];
	xor.b32  	%r2289, %r2289, %r1735;
	ld.global.u32 	%r1736, [%rd15+156];
	xor.b32  	%r2104, %r2104, %r1736;
$L__BB0_210:
	and.b32  	%r1738, %r1679, 256;
	setp.eq.s32 	%p114, %r1738, 0;
	@%p114 bra 	$L__BB0_212;
	ld.global.u32 	%r1739, [%rd15+160];
	xor.b32  	%r2108, %r2108, %r1739;
	ld.global.u32 	%r1740, [%rd15+164];
	xor.b32  	%r2291, %r2291, %r1740;
	ld.global.u32 	%r1741, [%rd15+168];
	xor.b32  	%r2290, %r2290, %r1741;
	ld.global.u32 	%r1742, [%rd15+172];
	xor.b32  	%r2289, %r2289, %r1742;
	ld.global.u32 	%r1743, [%rd15+176];
	xor.b32  	%r2104, %r2104, %r1743;
$L__BB0_212:
	and.b32  	%r1745, %r1679, 512;
	setp.eq.s32 	%p115, %r1745, 0;
	@%p115 bra 	$L__BB0_214;
	ld.global.u32 	%r1746, [%rd15+180];
	xor.b32  	%r2108, %r2108, %r1746;
	ld.global.u32 	%r1747, [%rd15+184];
	xor.b32  	%r2291, %r2291, %r1747;
	ld.global.u32 	%r1748, [%rd15+188];
	xor.b32  	%r2290, %r2290, %r1748;
	ld.global.u32 	%r1749, [%rd15+192];
	xor.b32  	%r2289, %r2289, %r1749;
	ld.global.u32 	%r1750, [%rd15+196];
	xor.b32  	%r2104, %r2104, %r1750;
$L__BB0_214:
	and.b32  	%r1752, %r1679, 1024;
	setp.eq.s32 	%p116, %r1752, 0;
	@%p116 bra 	$L__BB0_216;
	ld.global.u32 	%r1753, [%rd15+200];
	xor.b32  	%r2108, %r2108, %r1753;
	ld.global.u32 	%r1754, [%rd15+204];
	xor.b32  	%r2291, %r2291, %r1754;
	ld.global.u32 	%r1755, [%rd15+208];
	xor.b32  	%r2290, %r2290, %r1755;
	ld.global.u32 	%r1756, [%rd15+212];
	xor.b32  	%r2289, %r2289, %r1756;
	ld.global.u32 	%r1757, [%rd15+216];
	xor.b32  	%r2104, %r2104, %r1757;
$L__BB0_216:
	and.b32  	%r1759, %r1679, 2048;
	setp.eq.s32 	%p117, %r1759, 0;
	@%p117 bra 	$L__BB0_218;
	ld.global.u32 	%r1760, [%rd15+220];
	xor.b32  	%r2108, %r2108, %r1760;
	ld.global.u32 	%r1761, [%rd15+224];
	xor.b32  	%r2291, %r2291, %r1761;
	ld.global.u32 	%r1762, [%rd15+228];
	xor.b32  	%r2290, %r2290, %r1762;
	ld.global.u32 	%r1763, [%rd15+232];
	xor.b32  	%r2289, %r2289, %r1763;
	ld.global.u32 	%r1764, [%rd15+236];
	xor.b32  	%r2104, %r2104, %r1764;
$L__BB0_218:
	and.b32  	%r1766, %r1679, 4096;
	setp.eq.s32 	%p118, %r1766, 0;
	@%p118 bra 	$L__BB0_220;
	ld.global.u32 	%r1767, [%rd15+240];
	xor.b32  	%r2108, %r2108, %r1767;
	ld.global.u32 	%r1768, [%rd15+244];
	xor.b32  	%r2291, %r2291, %r1768;
	ld.global.u32 	%r1769, [%rd15+248];
	xor.b32  	%r2290, %r2290, %r1769;
	ld.global.u32 	%r1770, [%rd15+252];
	xor.b32  	%r2289, %r2289, %r1770;
	ld.global.u32 	%r1771, [%rd15+256];
	xor.b32  	%r2104, %r2104, %r1771;
$L__BB0_220:
	and.b32  	%r1773, %r1679, 8192;
	setp.eq.s32 	%p119, %r1773, 0;
	@%p119 bra 	$L__BB0_222;
	ld.global.u32 	%r1774, [%rd15+260];
	xor.b32  	%r2108, %r2108, %r1774;
	ld.global.u32 	%r1775, [%rd15+264];
	xor.b32  	%r2291, %r2291, %r1775;
	ld.global.u32 	%r1776, [%rd15+268];
	xor.b32  	%r2290, %r2290, %r1776;
	ld.global.u32 	%r1777, [%rd15+272];
	xor.b32  	%r2289, %r2289, %r1777;
	ld.global.u32 	%r1778, [%rd15+276];
	xor.b32  	%r2104, %r2104, %r1778;
$L__BB0_222:
	and.b32  	%r1780, %r1679, 16384;
	setp.eq.s32 	%p120, %r1780, 0;
	@%p120 bra 	$L__BB0_224;
	ld.global.u32 	%r1781, [%rd15+280];
	xor.b32  	%r2108, %r2108, %r1781;
	ld.global.u32 	%r1782, [%rd15+284];
	xor.b32  	%r2291, %r2291, %r1782;
	ld.global.u32 	%r1783, [%rd15+288];
	xor.b32  	%r2290, %r2290, %r1783;
	ld.global.u32 	%r1784, [%rd15+292];
	xor.b32  	%r2289, %r2289, %r1784;
	ld.global.u32 	%r1785, [%rd15+296];
	xor.b32  	%r2104, %r2104, %r1785;
$L__BB0_224:
	and.b32  	%r1787, %r1679, 32768;
	setp.eq.s32 	%p121, %r1787, 0;
	@%p121 bra 	$L__BB0_226;
	ld.global.u32 	%r1788, [%rd15+300];
	xor.b32  	%r2108, %r2108, %r1788;
	ld.global.u32 	%r1789, [%rd15+304];
	xor.b32  	%r2291, %r2291, %r1789;
	ld.global.u32 	%r1790, [%rd15+308];
	xor.b32  	%r2290, %r2290, %r1790;
	ld.global.u32 	%r1791, [%rd15+312];
	xor.b32  	%r2289, %r2289, %r1791;
	ld.global.u32 	%r1792, [%rd15+316];
	xor.b32  	%r2104, %r2104, %r1792;
$L__BB0_226:
	add.s32 	%r2287, %r2287, 16;
	setp.ne.s32 	%p122, %r2287, 32;
	@%p122 bra 	$L__BB0_194;
	mad.lo.s32 	%r1793, %r2281, -31, %r902;
	add.s32 	%r2281, %r1793, 1;
	setp.ne.s32 	%p123, %r2281, 5;
	@%p123 bra 	$L__BB0_193;
	st.local.u32 	[%rd1+4], %r2108;
	st.local.v2.u32 	[%rd1+8], {%r2291, %r2290};
	st.local.v2.u32 	[%rd1+16], {%r2289, %r2104};
$L__BB0_229:
	shr.u64 	%rd47, %rd10, 2;
	add.s32 	%r2091, %r2091, 1;
	setp.gt.u64 	%p124, %rd10, 3;
	@%p124 bra 	$L__BB0_117;
$L__BB0_230:
	cvt.u32.u64 	%r1794, %rd18;
	mad.lo.s32 	%r1795, %r1794, 362437, %r1;
	shr.u32 	%r1796, %r2108, 2;
	xor.b32  	%r1797, %r1796, %r2108;
	shl.b32 	%r1798, %r2104, 4;
	shl.b32 	%r1799, %r1797, 1;
	xor.b32  	%r1800, %r1799, %r1798;
	xor.b32  	%r1801, %r1800, %r1797;
	xor.b32  	%r1802, %r1801, %r2104;
	add.s32 	%r1803, %r1795, %r1802;
	add.s32 	%r1804, %r1803, 362437;
	cvt.rn.f32.u32 	%f1, %r1804;
	fma.rn.f32 	%f2, %f1, 0f2F800000, 0f2F000000;
	cvt.f64.f32 	%fd1, %f2;
	setp.lt.f64 	%p125, %fd1, 0d3FC999999999999A;
	selp.b32 	%r1805, -1, 1, %p125;
	cvta.to.global.u64 	%rd43, %rd17;
	shl.b64 	%rd44, %rd2, 2;
	add.s64 	%rd45, %rd43, %rd44;
	st.global.u32 	[%rd45], %r1805;
	ret;

}
	// .globl	_Z17define_fit_paramsIfEvPT_S1_S1_S1_Piyy
.visible .entry _Z17define_fit_paramsIfEvPT_S1_S1_S1_Piyy(
	.param .u64 .ptr .align 1 _Z17define_fit_paramsIfEvPT_S1_S1_S1_Piyy_param_0,
	.param .u64 .ptr .align 1 _Z17define_fit_paramsIfEvPT_S1_S1_S1_Piyy_param_1,
	.param .u64 .ptr .align 1 _Z17define_fit_paramsIfEvPT_S1_S1_S1_Piyy_param_2,
	.param .u64 .ptr .align 1 _Z17define_fit_paramsIfEvPT_S1_S1_S1_Piyy_param_3,
	.param .u64 .ptr .align 1 _Z17define_fit_paramsIfEvPT_S1_S1_S1_Piyy_param_4,
	.param .u64 _Z17define_fit_paramsIfEvPT_S1_S1_S1_Piyy_param_5,
	.param .u64 _Z17define_fit_paramsIfEvPT_S1_S1_S1_Piyy_param_6
)
{
	.local .align 8 .b8 	__local_depot1[48];
	.reg .b64 	%SP;
	.reg .b64 	%SPL;
	.reg .pred 	%p<126>;
	.reg .b32 	%r<2384>;
	.reg .b32 	%f<14>;
	.reg .b64 	%rd<69>;
	.reg .b64 	%fd<4>;

	mov.u64 	%SPL, __local_depot1;
	ld.param.u64 	%rd24, [_Z17define_fit_paramsIfEvPT_S1_S1_S1_Piyy_param_1];
	ld.param.u64 	%rd25, [_Z17define_fit_paramsIfEvPT_S1_S1_S1_Piyy_param_2];
	ld.param.u64 	%rd26, [_Z17define_fit_paramsIfEvPT_S1_S1_S1_Piyy_param_5];
	ld.param.u64 	%rd23, [_Z17define_fit_paramsIfEvPT_S1_S1_S1_Piyy_param_6];
	cvta.to.global.u64 	%rd1, %rd25;
	cvta.to.global.u64 	%rd2, %rd24;
	add.u64 	%rd3, %SPL, 0;
	mov.u32 	%r1077, %ctaid.x;
	mov.u32 	%r1078, %ntid.x;
	mov.u32 	%r1079, %tid.x;
	mad.lo.s32 	%r1080, %r1077, %r1078, %r1079;
	cvt.s64.s32 	%rd4, %r1080;
	cvt.u32.u64 	%r1081, %rd26;
	xor.b32  	%r1082, %r1081, -1429050551;
	mul.lo.s32 	%r1083, %r1082, 1099087573;
	{ .reg .b32 tmp; mov.b64 {tmp, %r1084}, %rd26; }
	xor.b32  	%r1085, %r1084, -136515619;
	mul.lo.s32 	%r1086, %r1085, -1703105765;
	add.s32 	%r1087, %r1083, %r1086;
	add.s32 	%r1, %r1087, 6615241;
	add.s32 	%r2120, %r1083, 123456789;
	st.local.v2.u32 	[%rd3], {%r1, %r2120};
	xor.b32  	%r1088, %r1083, 362436069;
	add.s32 	%r1089, %r1086, 521288629;
	st.local.v2.u32 	[%rd3+8], {%r1088, %r1089};
	xor.b32  	%r1090, %r1086, 88675123;
	add.s32 	%r2116, %r1083, 5783321;
	st.local.v2.u32 	[%rd3+16], {%r1090, %r2116};
	setp.eq.s32 	%p1, %r1080, 0;
	@%p1 bra 	$L__BB1_115;
	mov.b32 	%r1820, 0;
	mov.u64 	%rd67, %rd4;
$L__BB1_2:
	mov.u64 	%rd5, %rd67;
	and.b64  	%rd6, %rd5, 3;
	setp.eq.s64 	%p2, %rd6, 0;
	@%p2 bra 	$L__BB1_114;
	mul.wide.u32 	%rd28, %r1820, 3200;
	mov.u64 	%rd29, precalc_xorwow_matrix;
	add.s64 	%rd7, %rd29, %rd28;
	mov.b32 	%r2116, 0;
	mov.u32 	%r1836, %r2116;
	mov.u32 	%r1837, %r2116;
	mov.u32 	%r1838, %r2116;
	mov.u32 	%r2120, %r2116;
	mov.u32 	%r1828, %r2116;
$L__BB1_4:
	mul.wide.u32 	%rd30, %r1828, 4;
	add.s64 	%rd31, %rd3, %rd30;
	ld.local.u32 	%r15, [%rd31+4];
	shl.b32 	%r16, %r1828, 5;
	mov.b32 	%r1834, 0;
$L__BB1_5:
	.pragma "nounroll";
	shr.u32 	%r1094, %r15, %r1834;
	and.b32  	%r1095, %r1094, 1;
	setp.eq.b32 	%p3, %r1095, 1;
	not.pred 	%p4, %p3;
	add.s32 	%r1096, %r16, %r1834;
	mul.lo.s32 	%r1097, %r1096, 5;
	mul.wide.u32 	%rd32, %r1097, 4;
	add.s64 	%rd8, %rd7, %rd32;
	@%p4 bra 	$L__BB1_7;
	ld.global.u32 	%r1098, [%rd8];
	xor.b32  	%r2120, %r2120, %r1098;
	ld.global.u32 	%r1099, [%rd8+4];
	xor.b32  	%r1838, %r1838, %r1099;
	ld.global.u32 	%r1100, [%rd8+8];
	xor.b32  	%r1837, %r1837, %r1100;
	ld.global.u32 	%r1101, [%rd8+12];
	xor.b32  	%r1836, %r1836, %r1101;
	ld.global.u32 	%r1102, [%rd8+16];
	xor.b32  	%r2116, %r2116, %r1102;
$L__BB1_7:
	and.b32  	%r1104, %r1094, 2;
	setp.eq.s32 	%p5, %r1104, 0;
	@%p5 bra 	$L__BB1_9;
	ld.global.u32 	%r1105, [%rd8+20];
	xor.b32  	%r2120, %r2120, %r1105;
	ld.global.u32 	%r1106, [%rd8+24];
	xor.b32  	%r1838, %r1838, %r1106;
	ld.global.u32 	%r1107, [%rd8+28];
	xor.b32  	%r1837, %r1837, %r1107;
	ld.global.u32 	%r1108, [%rd8+32];
	xor.b32  	%r1836, %r1836, %r1108;
	ld.global.u32 	%r1109, [%rd8+36];
	xor.b32  	%r2116, %r2116, %r1109;
$L__BB1_9:
	and.b32  	%r1111, %r1094, 4;
	setp.eq.s32 	%p6, %r1111, 0;
	@%p6 bra 	$L__BB1_11;
	ld.global.u32 	%r1112, [%rd8+40];
	xor.b32  	%r2120, %r2120, %r1112;
	ld.global.u32 	%r1113, [%rd8+44];
	xor.b32  	%r1838, %r1838, %r1113;
	ld.global.u32 	%r1114, [%rd8+48];
	xor.b32  	%r1837, %r1837, %r1114;
	ld.global.u32 	%r1115, [%rd8+52];
	xor.b32  	%r1836, %r1836, %r1115;
	ld.global.u32 	%r1116, [%rd8+56];
	xor.b32  	%r2116, %r2116, %r1116;
$L__BB1_11:
	and.b32  	%r1118, %r1094, 8;
	setp.eq.s32 	%p7, %r1118, 0;
	@%p7 bra 	$L__BB1_13;
	ld.global.u32 	%r1119, [%rd8+60];
	xor.b32  	%r2120, %r2120, %r1119;
	ld.global.u32 	%r1120, [%rd8+64];
	xor.b32  	%r1838, %r1838, %r1120;
	ld.global.u32 	%r1121, [%rd8+68];
	xor.b32  	%r1837, %r1837, %r1121;
	ld.global.u32 	%r1122, [%rd8+72];
	xor.b32  	%r1836, %r1836, %r1122;
	ld.global.u32 	%r1123, [%rd8+76];
	xor.b32  	%r2116, %r2116, %r1123;
$L__BB1_13:
	and.b32  	%r1125, %r1094, 16;
	setp.eq.s32 	%p8, %r1125, 0;
	@%p8 bra 	$L__BB1_15;
	ld.global.u32 	%r1126, [%rd8+80];
	xor.b32  	%r2120, %r2120, %r1126;
	ld.global.u32 	%r1127, [%rd8+84];
	xor.b32  	%r1838, %r1838, %r1127;
	ld.global.u32 	%r1128, [%rd8+88];
	xor.b32  	%r1837, %r1837, %r1128;
	ld.global.u32 	%r1129, [%rd8+92];
	xor.b32  	%r1836, %r1836, %r1129;
	ld.global.u32 	%r1130, [%rd8+96];
	xor.b32  	%r2116, %r2116, %r1130;
$L__BB1_15:
	and.b32  	%r1132, %r1094, 32;
	setp.eq.s32 	%p9, %r1132, 0;
	@%p9 bra 	$L__BB1_17;
	ld.global.u32 	%r1133, [%rd8+100];
	xor.b32  	%r2120, %r2120, %r1133;
	ld.global.u32 	%r1134, [%rd8+104];
	xor.b32  	%r1838, %r1838, %r1134;
	ld.global.u32 	%r1135, [%rd8+108];
	xor.b32  	%r1837, %r1837, %r1135;
	ld.global.u32 	%r1136, [%rd8+112];
	xor.b32  	%r1836, %r1836, %r1136;
	ld.global.u32 	%r1137, [%rd8+116];
	xor.b32  	%r2116, %r2116, %r1137;
$L__BB1_17:
	and.b32  	%r1139, %r1094, 64;
	setp.eq.s32 	%p10, %r1139, 0;
	@%p10 bra 	$L__BB1_19;
	ld.global.u32 	%r1140, [%rd8+120];
	xor.b32  	%r2120, %r2120, %r1140;
	ld.global.u32 	%r1141, [%rd8+124];
	xor.b32  	%r1838, %r1838, %r1141;
	ld.global.u32 	%r1142, [%rd8+128];
	xor.b32  	%r1837, %r1837, %r1142;
	ld.global.u32 	%r1143, [%rd8+132];
	xor.b32  	%r1836, %r1836, %r1143;
	ld.global.u32 	%r1144, [%rd8+136];
	xor.b32  	%r2116, %r2116, %r1144;
$L__BB1_19:
	and.b32  	%r1146, %r1094, 128;
	setp.eq.s32 	%p11, %r1146, 0;
	@%p11 bra 	$L__BB1_21;
	ld.global.u32 	%r1147, [%rd8+140];
	xor.b32  	%r2120, %r2120, %r1147;
	ld.global.u32 	%r1148, [%rd8+144];
	xor.b32  	%r1838, %r1838, %r1148;
	ld.global.u32 	%r1149, [%rd8+148];
	xor.b32  	%r1837, %r1837, %r1149;
	ld.global.u32 	%r1150, [%rd8+152];
	xor.b32  	%r1836, %r1836, %r1150;
	ld.global.u32 	%r1151, [%rd8+156];
	xor.b32  	%r2116, %r2116, %r1151;
$L__BB1_21:
	and.b32  	%r1153, %r1094, 256;
	setp.eq.s32 	%p12, %r1153, 0;
	@%p12 bra 	$L__BB1_23;
	ld.global.u32 	%r1154, [%rd8+160];
	xor.b32  	%r2120, %r2120, %r1154;
	ld.global.u32 	%r1155, [%rd8+164];
	xor.b32  	%r1838, %r1838, %r1155;
	ld.global.u32 	%r1156, [%rd8+168];
	xor.b32  	%r1837, %r1837, %r1156;
	ld.global.u32 	%r1157, [%rd8+172];
	xor.b32  	%r1836, %r1836, %r1157;
	ld.global.u32 	%r1158, [%rd8+176];
	xor.b32  	%r2116, %r2116, %r1158;
$L__BB1_23:
	and.b32  	%r1160, %r1094, 512;
	setp.eq.s32 	%p13, %r1160, 0;
	@%p13 bra 	$L__BB1_25;
	ld.global.u32 	%r1161, [%rd8+180];
	xor.b32  	%r2120, %r2120, %r1161;
	ld.global.u32 	%r1162, [%rd8+184];
	xor.b32  	%r1838, %r1838, %r1162;
	ld.global.u32 	%r1163, [%rd8+188];
	xor.b32  	%r1837, %r1837, %r1163;
	ld.global.u32 	%r1164, [%rd8+192];
	xor.b32  	%r1836, %r1836, %r1164;
	ld.global.u32 	%r1165, [%rd8+196];
	xor.b32  	%r2116, %r2116, %r1165;
$L__BB1_25:
	and.b32  	%r1167, %r1094, 1024;
	setp.eq.s32 	%p14, %r1167, 0;
	@%p14 bra 	$L__BB1_27;
	ld.global.u32 	%r1168, [%rd8+200];
	xor.b32  	%r2120, %r2120, %r1168;
	ld.global.u32 	%r1169, [%rd8+204];
	xor.b32  	%r1838, %r1838, %r1169;
	ld.global.u32 	%r1170, [%rd8+208];
	xor.b32  	%r1837, %r1837, %r1170;
	ld.global.u32 	%r1171, [%rd8+212];
	xor.b32  	%r1836, %r1836, %r1171;
	ld.global.u32 	%r1172, [%rd8+216];
	xor.b32  	%r2116, %r2116, %r1172;
$L__BB1_27:
	and.b32  	%r1174, %r1094, 2048;
	setp.eq.s32 	%p15, %r1174, 0;
	@%p15 bra 	$L__BB1_29;
	ld.global.u32 	%r1175, [%rd8+220];
	xor.b32  	%r2120, %r2120, %r1175;
	ld.global.u32 	%r1176, [%rd8+224];
	xor.b32  	%r1838, %r1838, %r1176;
	ld.global.u32 	%r1177, [%rd8+228];
	xor.b32  	%r1837, %r1837, %r1177;
	ld.global.u32 	%r1178, [%rd8+232];
	xor.b32  	%r1836, %r1836, %r1178;
	ld.global.u32 	%r1179, [%rd8+236];
	xor.b32  	%r2116, %r2116, %r1179;
$L__BB1_29:
	and.b32  	%r1181, %r1094, 4096;
	setp.eq.s32 	%p16, %r1181, 0;
	@%p16 bra 	$L__BB1_31;
	ld.global.u32 	%r1182, [%rd8+240];
	xor.b32  	%r2120, %r2120, %r1182;
	ld.global.u32 	%r1183, [%rd8+244];
	xor.b32  	%r1838, %r1838, %r1183;
	ld.global.u32 	%r1184, [%rd8+248];
	xor.b32  	%r1837, %r1837, %r1184;
	ld.global.u32 	%r1185, [%rd8+252];
	xor.b32  	%r1836, %r1836, %r1185;
	ld.global.u32 	%r1186, [%rd8+256];
	xor.b32  	%r2116, %r2116, %r1186;
$L__BB1_31:
	and.b32  	%r1188, %r1094, 8192;
	setp.eq.s32 	%p17, %r1188, 0;
	@%p17 bra 	$L__BB1_33;
	ld.global.u32 	%r1189, [%rd8+260];
	xor.b32  	%r2120, %r2120, %r1189;
	ld.global.u32 	%r1190, [%rd8+264];
	xor.b32  	%r1838, %r1838, %r1190;
	ld.global.u32 	%r1191, [%rd8+268];
	xor.b32  	%r1837, %r1837, %r1191;
	ld.global.u32 	%r1192, [%rd8+272];
	xor.b32  	%r1836, %r1836, %r1192;
	ld.global.u32 	%r1193, [%rd8+276];
	xor.b32  	%r2116, %r2116, %r1193;
$L__BB1_33:
	and.b32  	%r1195, %r1094, 16384;
	setp.eq.s32 	%p18, %r1195, 0;
	@%p18 bra 	$L__BB1_35;
	ld.global.u32 	%r1196, [%rd8+280];
	xor.b32  	%r2120, %r2120, %r1196;
	ld.global.u32 	%r1197, [%rd8+284];
	xor.b32  	%r1838, %r1838, %r1197;
	ld.global.u32 	%r1198, [%rd8+288];
	xor.b32  	%r1837, %r1837, %r1198;
	ld.global.u32 	%r1199, [%rd8+292];
	xor.b32  	%r1836, %r1836, %r1199;
	ld.global.u32 	%r1200, [%rd8+296];
	xor.b32  	%r2116, %r2116, %r1200;
$L__BB1_35:
	and.b32  	%r1202, %r1094, 32768;
	setp.eq.s32 	%p19, %r1202, 0;
	@%p19 bra 	$L__BB1_37;
	ld.global.u32 	%r1203, [%rd8+300];
	xor.b32  	%r2120, %r2120, %r1203;
	ld.global.u32 	%r1204, [%rd8+304];
	xor.b32  	%r1838, %r1838, %r1204;
	ld.global.u32 	%r1205, [%rd8+308];
	xor.b32  	%r1837, %r1837, %r1205;
	ld.global.u32 	%r1206, [%rd8+312];
	xor.b32  	%r1836, %r1836, %r1206;
	ld.global.u32 	%r1207, [%rd8+316];
	xor.b32  	%r2116, %r2116, %r1207;
$L__BB1_37:
	add.s32 	%r1834, %r1834, 16;
	setp.ne.s32 	%p20, %r1834, 32;
	@%p20 bra 	$L__BB1_5;
	mad.lo.s32 	%r1208, %r1828, -31, %r16;
	add.s32 	%r1828, %r1208, 1;
	setp.ne.s32 	%p21, %r1828, 5;
	@%p21 bra 	$L__BB1_4;
	st.local.u32 	[%rd3+4], %r2120;
	st.local.v2.u32 	[%rd3+8], {%r1838, %r1837};
	st.local.v2.u32 	[%rd3+16], {%r1836, %r2116};
	setp.eq.s64 	%p22, %rd6, 1;
	@%p22 bra 	$L__BB1_114;
	mov.b32 	%r2116, 0;
	mov.u32 	%r1928, %r2116;
	mov.u32 	%r1929, %r2116;
	mov.u32 	%r1930, %r2116;
	mov.u32 	%r2120, %r2116;
	mov.u32 	%r1920, %r2116;
$L__BB1_41:
	mul.wide.u32 	%rd33, %r1920, 4;
	add.s64 	%rd34, %rd3, %rd33;
	ld.local.u32 	%r191, [%rd34+4];
	shl.b32 	%r192, %r1920, 5;
	mov.b32 	%r1926, 0;
$L__BB1_42:
	.pragma "nounroll";
	shr.u32 	%r1211, %r191, %r1926;
	and.b32  	%r1212, %r1211, 1;
	setp.eq.b32 	%p23, %r1212, 1;
	not.pred 	%p24, %p23;
	add.s32 	%r1213, %r192, %r1926;
	mul.lo.s32 	%r1214, %r1213, 5;
	mul.wide.u32 	%rd35, %r1214, 4;
	add.s64 	%rd9, %rd7, %rd35;
	@%p24 bra 	$L__BB1_44;
	ld.global.u32 	%r1215, [%rd9];
	xor.b32  	%r2120, %r2120, %r1215;
	ld.global.u32 	%r1216, [%rd9+4];
	xor.b32  	%r1930, %r1930, %r1216;
	ld.global.u32 	%r1217, [%rd9+8];
	xor.b32  	%r1929, %r1929, %r1217;
	ld.global.u32 	%r1218, [%rd9+12];
	xor.b32  	%r1928, %r1928, %r1218;
	ld.global.u32 	%r1219, [%rd9+16];
	xor.b32  	%r2116, %r2116, %r1219;
$L__BB1_44:
	and.b32  	%r1221, %r1211, 2;
	setp.eq.s32 	%p25, %r1221, 0;
	@%p25 bra 	$L__BB1_46;
	ld.global.u32 	%r1222, [%rd9+20];
	xor.b32  	%r2120, %r2120, %r1222;
	ld.global.u32 	%r1223, [%rd9+24];
	xor.b32  	%r1930, %r1930, %r1223;
	ld.global.u32 	%r1224, [%rd9+28];
	xor.b32  	%r1929, %r1929, %r1224;
	ld.global.u32 	%r1225, [%rd9+32];
	xor.b32  	%r1928, %r1928, %r1225;
	ld.global.u32 	%r1226, [%rd9+36];
	xor.b32  	%r2116, %r2116, %r1226;
$L__BB1_46:
	and.b32  	%r1228, %r1211, 4;
	setp.eq.s32 	%p26, %r1228, 0;
	@%p26 bra 	$L__BB1_48;
	ld.global.u32 	%r1229, [%rd9+40];
	xor.b32  	%r2120, %r2120, %r1229;
	ld.global.u32 	%r1230, [%rd9+44];
	xor.b32  	%r1930, %r1930, %r1230;
	ld.global.u32 	%r1231, [%rd9+48];
	xor.b32  	%r1929, %r1929, %r1231;
	ld.global.u32 	%r1232, [%rd9+52];
	xor.b32  	%r1928, %r1928, %r1232;
	ld.global.u32 	%r1233, [%rd9+56];
	xor.b32  	%r2116, %r2116, %r1233;
$L__BB1_48:
	and.b32  	%r1235, %r1211, 8;
	setp.eq.s32 	%p27, %r1235, 0;
	@%p27 bra 	$L__BB1_50;
	ld.global.u32 	%r1236, [%rd9+60];
	xor.b32  	%r2120, %r2120, %r1236;
	ld.global.u32 	%r1237, [%rd9+64];
	xor.b32  	%r1930, %r1930, %r1237;
	ld.global.u32 	%r1238, [%rd9+68];
	xor.b32  	%r1929, %r1929, %r1238;
	ld.global.u32 	%r1239, [%rd9+72];
	xor.b32  	%r1928, %r1928, %r1239;
	ld.global.u32 	%r1240, [%rd9+76];
	xor.b32  	%r2116, %r2116, %r1240;
$L__BB1_50:
	and.b32  	%r1242, %r1211, 16;
	setp.eq.s32 	%p28, %r1242, 0;
	@%p28 bra 	$L__BB1_52;
	ld.global.u32 	%r1243, [%rd9+80];
	xor.b32  	%r2120, %r2120, %r1243;
	ld.global.u32 	%r1244, [%rd9+84];
	xor.b32  	%r1930, %r1930, %r1244;
	ld.global.u32 	%r1245, [%rd9+88];
	xor.b32  	%r1929, %r1929, %r1245;
	ld.global.u32 	%r1246, [%rd9+92];
	xor.b32  	%r1928, %r1928, %r1246;
	ld.global.u32 	%r1247, [%rd9+96];
	xor.b32  	%r2116, %r2116, %r1247;
$L__BB1_52:
	and.b32  	%r1249, %r1211, 32;
	setp.eq.s32 	%p29, %r1249, 0;
	@%p29 bra 	$L__BB1_54;
	ld.global.u32 	%r1250, [%rd9+100];
	xor.b32  	%r2120, %r2120, %r1250;
	ld.global.u32 	%r1251, [%rd9+104];
	xor.b32  	%r1930, %r1930, %r1251;
	ld.global.u32 	%r1252, [%rd9+108];
	xor.b32  	%r1929, %r1929, %r1252;
	ld.global.u32 	%r1253, [%rd9+112];
	xor.b32  	%r1928, %r1928, %r1253;
	ld.global.u32 	%r1254, [%rd9+116];
	xor.b32  	%r2116, %r2116, %r1254;
$L__BB1_54:
	and.b32  	%r1256, %r1211, 64;
	setp.eq.s32 	%p30, %r1256, 0;
	@%p30 bra 	$L__BB1_56;
	ld.global.u32 	%r1257, [%rd9+120];
	xor.b32  	%r2120, %r2120, %r1257;
	ld.global.u32 	%r1258, [%rd9+124];
	xor.b32  	%r1930, %r1930, %r1258;
	ld.global.u32 	%r1259, [%rd9+128];
	xor.b32  	%r1929, %r1929, %r1259;
	ld.global.u32 	%r1260, [%rd9+132];
	xor.b32  	%r1928, %r1928, %r1260;
	ld.global.u32 	%r1261, [%rd9+136];
	xor.b32  	%r2116, %r2116, %r1261;
$L__BB1_56:
	and.b32  	%r1263, %r1211, 128;
	setp.eq.s32 	%p31, %r1263, 0;
	@%p31 bra 	$L__BB1_58;
	ld.global.u32 	%r1264, [%rd9+140];
	xor.b32  	%r2120, %r2120, %r1264;
	ld.global.u32 	%r1265, [%rd9+144];
	xor.b32  	%r1930, %r1930, %r1265;
	ld.global.u32 	%r1266, [%rd9+148];
	xor.b32  	%r1929, %r1929, %r1266;
	ld.global.u32 	%r1267, [%rd9+152];
	xor.b32  	%r1928, %r1928, %r1267;
	ld.global.u32 	%r1268, [%rd9+156];
	xor.b32  	%r2116, %r2116, %r1268;
$L__BB1_58:
	and.b32  	%r1270, %r1211, 256;
	setp.eq.s32 	%p32, %r1270, 0;
	@%p32 bra 	$L__BB1_60;
	ld.global.u32 	%r1271, [%rd9+160];
	xor.b32  	%r2120, %r2120, %r1271;
	ld.global.u32 	%r1272, [%rd9+164];
	xor.b32  	%r1930, %r1930, %r1272;
	ld.global.u32 	%r1273, [%rd9+168];
	xor.b32  	%r1929, %r1929, %r1273;
	ld.global.u32 	%r1274, [%rd9+172];
	xor.b32  	%r1928, %r1928, %r1274;
	ld.global.u32 	%r1275, [%rd9+176];
	xor.b32  	%r2116, %r2116, %r1275;
$L__BB1_60:
	and.b32  	%r1277, %r1211, 512;
	setp.eq.s32 	%p33, %r1277, 0;
	@%p33 bra 	$L__BB1_62;
	ld.global.u32 	%r1278, [%rd9+180];
	xor.b32  	%r2120, %r2120, %r1278;
	ld.global.u32 	%r1279, [%rd9+184];
	xor.b32  	%r1930, %r1930, %r1279;
	ld.global.u32 	%r1280, [%rd9+188];
	xor.b32  	%r1929, %r1929, %r1280;
	ld.global.u32 	%r1281, [%rd9+192];
	xor.b32  	%r1928, %r1928, %r1281;
	ld.global.u32 	%r1282, [%rd9+196];
	xor.b32  	%r2116, %r2116, %r1282;
$L__BB1_62:
	and.b32  	%r1284, %r1211, 1024;
	setp.eq.s32 	%p34, %r1284, 0;
	@%p34 bra 	$L__BB1_64;
	ld.global.u32 	%r1285, [%rd9+200];
	xor.b32  	%r2120, %r2120, %r1285;
	ld.global.u32 	%r1286, [%rd9+204];
	xor.b32  	%r1930, %r1930, %r1286;
	ld.global.u32 	%r1287, [%rd9+208];
	xor.b32  	%r1929, %r1929, %r1287;
	ld.global.u32 	%r1288, [%rd9+212];
	xor.b32  	%r1928, %r1928, %r1288;
	ld.global.u32 	%r1289, [%rd9+216];
	xor.b32  	%r2116, %r2116, %r1289;
$L__BB1_64:
	and.b32  	%r1291, %r1211, 2048;
	setp.eq.s32 	%p35, %r1291, 0;
	@%p35 bra 	$L__BB1_66;
	ld.global.u32 	%r1292, [%rd9+220];
	xor.b32  	%r2120, %r2120, %r1292;
	ld.global.u32 	%r1293, [%rd9+224];
	xor.b32  	%r1930, %r1930, %r1293;
	ld.global.u32 	%r1294, [%rd9+228];
	xor.b32  	%r1929, %r1929, %r1294;
	ld.global.u32 	%r1295, [%rd9+232];
	xor.b32  	%r1928, %r1928, %r1295;
	ld.global.u32 	%r1296, [%rd9+236];
	xor.b32  	%r2116, %r2116, %r1296;
$L__BB1_66:
	and.b32  	%r1298, %r1211, 4096;
	setp.eq.s32 	%p36, %r1298, 0;
	@%p36 bra 	$L__BB1_68;
	ld.global.u32 	%r1299, [%rd9+240];
	xor.b32  	%r2120, %r2120, %r1299;
	ld.global.u32 	%r1300, [%rd9+244];
	xor.b32  	%r1930, %r1930, %r1300;
	ld.global.u32 	%r1301, [%rd9+248];
	xor.b32  	%r1929, %r1929, %r1301;
	ld.global.u32 	%r1302, [%rd9+252];
	xor.b32  	%r1928, %r1928, %r1302;
	ld.global.u32 	%r1303, [%rd9+256];
	xor.b32  	%r2116, %r2116, %r1303;
$L__BB1_68:
	and.b32  	%r1305, %r1211, 8192;
	setp.eq.s32 	%p37, %r1305, 0;
	@%p37 bra 	$L__BB1_70;
	ld.global.u32 	%r1306, [%rd9+260];
	xor.b32  	%r2120, %r2120, %r1306;
	ld.global.u32 	%r1307, [%rd9+264];
	xor.b32  	%r1930, %r1930, %r1307;
	ld.global.u32 	%r1308, [%rd9+268];
	xor.b32  	%r1929, %r1929, %r1308;
	ld.global.u32 	%r1309, [%rd9+272];
	xor.b32  	%r1928, %r1928, %r1309;
	ld.global.u32 	%r1310, [%rd9+276];
	xor.b32  	%r2116, %r2116, %r1310;
$L__BB1_70:
	and.b32  	%r1312, %r1211, 16384;
	setp.eq.s32 	%p38, %r1312, 0;
	@%p38 bra 	$L__BB1_72;
	ld.global.u32 	%r1313, [%rd9+280];
	xor.b32  	%r2120, %r2120, %r1313;
	ld.global.u32 	%r1314, [%rd9+284];
	xor.b32  	%r1930, %r1930, %r1314;
	ld.global.u32 	%r1315, [%rd9+288];
	xor.b32  	%r1929, %r1929, %r1315;
	ld.global.u32 	%r1316, [%rd9+292];
	xor.b32  	%r1928, %r1928, %r1316;
	ld.global.u32 	%r1317, [%rd9+296];
	xor.b32  	%r2116, %r2116, %r1317;
$L__BB1_72:
	and.b32  	%r1319, %r1211, 32768;
	setp.eq.s32 	%p39, %r1319, 0;
	@%p39 bra 	$L__BB1_74;
	ld.global.u32 	%r1320, [%rd9+300];
	xor.b32  	%r2120, %r2120, %r1320;
	ld.global.u32 	%r1321, [%rd9+304];
	xor.b32  	%r1930, %r1930, %r1321;
	ld.global.u32 	%r1322, [%rd9+308];
	xor.b32  	%r1929, %r1929, %r1322;
	ld.global.u32 	%r1323, [%rd9+312];
	xor.b32  	%r1928, %r1928, %r1323;
	ld.global.u32 	%r1324, [%rd9+316];
	xor.b32  	%r2116, %r2116, %r1324;
$L__BB1_74:
	add.s32 	%r1926, %r1926, 16;
	setp.ne.s32 	%p40, %r1926, 32;
	@%p40 bra 	$L__BB1_42;
	mad.lo.s32 	%r1325, %r1920, -31, %r192;
	add.s32 	%r1920, %r1325, 1;
	setp.ne.s32 	%p41, %r1920, 5;
	@%p41 bra 	$L__BB1_41;
	st.local.u32 	[%rd3+4], %r2120;
	st.local.v2.u32 	[%rd3+8], {%r1930, %r1929};
	st.local.v2.u32 	[%rd3+16], {%r1928, %r2116};
	setp.ne.s64 	%p42, %rd6, 3;
	@%p42 bra 	$L__BB1_114;
	mov.b32 	%r2116, 0;
	mov.u32 	%r2020, %r2116;
	mov.u32 	%r2021, %r2116;
	mov.u32 	%r2022, %r2116;
	mov.u32 	%r2120, %r2116;
	mov.u32 	%r2012, %r2116;
$L__BB1_78:
	mul.wide.u32 	%rd36, %r2012, 4;
	add.s64 	%rd37, %rd3, %rd36;
	ld.local.u32 	%r367, [%rd37+4];
	shl.b32 	%r368, %r2012, 5;
	mov.b32 	%r2018, 0;
$L__BB1_79:
	.pragma "nounroll";
	shr.u32 	%r1328, %r367, %r2018;
	and.b32  	%r1329, %r1328, 1;
	setp.eq.b32 	%p43, %r1329, 1;
	not.pred 	%p44, %p43;
	add.s32 	%r1330, %r368, %r2018;
	mul.lo.s32 	%r1331, %r1330, 5;
	mul.wide.u32 	%rd38, %r1331, 4;
	add.s64 	%rd10, %rd7, %rd38;
	@%p44 bra 	$L__BB1_81;
	ld.global.u32 	%r1332, [%rd10];
	xor.b32  	%r2120, %r2120, %r1332;
	ld.global.u32 	%r1333, [%rd10+4];
	xor.b32  	%r2022, %r2022, %r1333;
	ld.global.u32 	%r1334, [%rd10+8];
	xor.b32  	%r2021, %r2021, %r1334;
	ld.global.u32 	%r1335, [%rd10+12];
	xor.b32  	%r2020, %r2020, %r1335;
	ld.global.u32 	%r1336, [%rd10+16];
	xor.b32  	%r2116, %r2116, %r1336;
$L__BB1_81:
	and.b32  	%r1338, %r1328, 2;
	setp.eq.s32 	%p45, %r1338, 0;
	@%p45 bra 	$L__BB1_83;
	ld.global.u32 	%r1339, [%rd10+20];
	xor.b32  	%r2120, %r2120, %r1339;
	ld.global.u32 	%r1340, [%rd10+24];
	xor.b32  	%r2022, %r2022, %r1340;
	ld.global.u32 	%r1341, [%rd10+28];
	xor.b32  	%r2021, %r2021, %r1341;
	ld.global.u32 	%r1342, [%rd10+32];
	xor.b32  	%r2020, %r2020, %r1342;
	ld.global.u32 	%r1343, [%rd10+36];
	xor.b32  	%r2116, %r2116, %r1343;
$L__BB1_83:
	and.b32  	%r1345, %r1328, 4;
	setp.eq.s32 	%p46, %r1345, 0;
	@%p46 bra 	$L__BB1_85;
	ld.global.u32 	%r1346, [%rd10+40];
	xor.b32  	%r2120, %r2120, %r1346;
	ld.global.u32 	%r1347, [%rd10+44];
	xor.b32  	%r2022, %r2022, %r1347;
	ld.global.u32 	%r1348, [%rd10+48];
	xor.b32  	%r2021, %r2021, %r1348;
	ld.global.u32 	%r1349, [%rd10+52];
	xor.b32  	%r2020, %r2020, %r1349;
	ld.global.u32 	%r1350, [%rd10+56];
	xor.b32  	%r2116, %r2116, %r1350;
$L__BB1_85:
	and.b32  	%r1352, %r1328, 8;
	setp.eq.s32 	%p47, %r1352, 0;
	@%p47 bra 	$L__BB1_87;
	ld.global.u32 	%r1353, [%rd10+60];
	xor.b32  	%r2120, %r2120, %r1353;
	ld.global.u32 	%r1354, [%rd10+64];
	xor.b32  	%r2022, %r2022, %r1354;
	ld.global.u32 	%r1355, [%rd10+68];
	xor.b32  	%r2021, %r2021, %r1355;
	ld.global.u32 	%r1356, [%rd10+72];
	xor.b32  	%r2020, %r2020, %r1356;
	ld.global.u32 	%r1357, [%rd10+76];
	xor.b32  	%r2116, %r2116, %r1357;
$L__BB1_87:
	and.b32  	%r1359, %r1328, 16;
	setp.eq.s32 	%p48, %r1359, 0;
	@%p48 bra 	$L__BB1_89;
	ld.global.u32 	%r1360, [%rd10+80];
	xor.b32  	%r2120, %r2120, %r1360;
	ld.global.u32 	%r1361, [%rd10+84];
	xor.b32  	%r2022, %r2022, %r1361;
	ld.global.u32 	%r1362, [%rd10+88];
	xor.b32  	%r2021, %r2021, %r1362;
	ld.global.u32 	%r1363, [%rd10+92];
	xor.b32  	%r2020, %r2020, %r1363;
	ld.global.u32 	%r1364, [%rd10+96];
	xor.b32  	%r2116, %r2116, %r1364;
$L__BB1_89:
	and.b32  	%r1366, %r1328, 32;
	setp.eq.s32 	%p49, %r1366, 0;
	@%p49 bra 	$L__BB1_91;
	ld.global.u32 	%r1367, [%rd10+100];
	xor.b32  	%r2120, %r2120, %r1367;
	ld.global.u32 	%r1368, [%rd10+104];
	xor.b32  	%r2022, %r2022, %r1368;
	ld.global.u32 	%r1369, [%rd10+108];
	xor.b32  	%r2021, %r2021, %r1369;
	ld.global.u32 	%r1370, [%rd10+112];
	xor.b32  	%r2020, %r2020, %r1370;
	ld.global.u32 	%r1371, [%rd10+116];
	xor.b32  	%r2116, %r2116, %r1371;
$L__BB1_91:
	and.b32  	%r1373, %r1328, 64;
	setp.eq.s32 	%p50, %r1373, 0;
	@%p50 bra 	$L__BB1_93;
	ld.global.u32 	%r1374, [%rd10+120];
	xor.b32  	%r2120, %r2120, %r1374;
	ld.global.u32 	%r1375, [%rd10+124];
	xor.b32  	%r2022, %r2022, %r1375;
	ld.global.u32 	%r1376, [%rd10+128];
	xor.b32  	%r2021, %r2021, %r1376;
	ld.global.u32 	%r1377, [%rd10+132];
	xor.b32  	%r2020, %r2020, %r1377;
	ld.global.u32 	%r1378, [%rd10+136];
	xor.b32  	%r2116, %r2116, %r1378;
$L__BB1_93:
	and.b32  	%r1380, %r1328, 128;
	setp.eq.s32 	%p51, %r1380, 0;
	@%p51 bra 	$L__BB1_95;
	ld.global.u32 	%r1381, [%rd10+140];
	xor.b32  	%r2120, %r2120, %r1381;
	ld.global.u32 	%r1382, [%rd10+144];
	xor.b32  	%r2022, %r2022, %r1382;
	ld.global.u32 	%r1383, [%rd10+148];
	xor.b32  	%r2021, %r2021, %r1383;
	ld.global.u32 	%r1384, [%rd10+152];
	xor.b32  	%r2020, %r2020, %r1384;
	ld.global.u32 	%r1385, [%rd10+156];
	xor.b32  	%r2116, %r2116, %r1385;
$L__BB1_95:
	and.b32  	%r1387, %r1328, 256;
	setp.eq.s32 	%p52, %r1387, 0;
	@%p52 bra 	$L__BB1_97;
	ld.global.u32 	%r1388, [%rd10+160];
	xor.b32  	%r2120, %r2120, %r1388;
	ld.global.u32 	%r1389, [%rd10+164];
	xor.b32  	%r2022, %r2022, %r1389;
	ld.global.u32 	%r1390, [%rd10+168];
	xor.b32  	%r2021, %r2021, %r1390;
	ld.global.u32 	%r1391, [%rd10+172];
	xor.b32  	%r2020, %r2020, %r1391;
	ld.global.u32 	%r1392, [%rd10+176];
	xor.b32  	%r2116, %r2116, %r1392;
$L__BB1_97:
	and.b32  	%r1394, %r1328, 512;
	setp.eq.s32 	%p53, %r1394, 0;
	@%p53 bra 	$L__BB1_99;
	ld.global.u32 	%r1395, [%rd10+180];
	xor.b32  	%r2120, %r2120, %r1395;
	ld.global.u32 	%r1396, [%rd10+184];
	xor.b32  	%r2022, %r2022, %r1396;
	ld.global.u32 	%r1397, [%rd10+188];
	xor.b32  	%r2021, %r2021, %r1397;
	ld.global.u32 	%r1398, [%rd10+192];
	xor.b32  	%r2020, %r2020, %r1398;
	ld.global.u32 	%r1399, [%rd10+196];
	xor.b32  	%r2116, %r2116, %r1399;
$L__BB1_99:
	and.b32  	%r1401, %r1328, 1024;
	setp.eq.s32 	%p54, %r1401, 0;
	@%p54 bra 	$L__BB1_101;
	ld.global.u32 	%r1402, [%rd10+200];
	xor.b32  	%r2120, %r2120, %r1402;
	ld.global.u32 	%r1403, [%rd10+204];
	xor.b32  	%r2022, %r2022, %r1403;
	ld.global.u32 	%r1404, [%rd10+208];
	xor.b32  	%r2021, %r2021, %r1404;
	ld.global.u32 	%r1405, [%rd10+212];
	xor.b32  	%r2020, %r2020, %r1405;
	ld.global.u32 	%r1406, [%rd10+216];
	xor.b32  	%r2116, %r2116, %r1406;
$L__BB1_101:
	and.b32  	%r1408, %r1328, 2048;
	setp.eq.s32 	%p55, %r1408, 0;
	@%p55 bra 	$L__BB1_103;
	ld.global.u32 	%r1409, [%rd10+220];
	xor.b32  	%r2120, %r2120, %r1409;
	ld.global.u32 	%r1410, [%rd10+224];
	xor.b32  	%r2022, %r2022, %r1410;
	ld.global.u32 	%r1411, [%rd10+228];
	xor.b32  	%r2021, %r2021, %r1411;
	ld.global.u32 	%r1412, [%rd10+232];
	xor.b32  	%r2020, %r2020, %r1412;
	ld.global.u32 	%r1413, [%rd10+236];
	xor.b32  	%r2116, %r2116, %r1413;
$L__BB1_103:
	and.b32  	%r1415, %r1328, 4096;
	setp.eq.s32 	%p56, %r1415, 0;
	@%p56 bra 	$L__BB1_105;
	ld.global.u32 	%r1416, [%rd10+240];
	xor.b32  	%r2120, %r2120, %r1416;
	ld.global.u32 	%r1417, [%rd10+244];
	xor.b32  	%r2022, %r2022, %r1417;
	ld.global.u32 	%r1418, [%rd10+248];
	xor.b32  	%r2021, %r2021, %r1418;
	ld.global.u32 	%r1419, [%rd10+252];
	xor.b32  	%r2020, %r2020, %r1419;
	ld.global.u32 	%r1420, [%rd10+256];
	xor.b32  	%r2116, %r2116, %r1420;
$L__BB1_105:
	and.b32  	%r1422, %r1328, 8192;
	setp.eq.s32 	%p57, %r1422, 0;
	@%p57 bra 	$L__BB1_107;
	ld.global.u32 	%r1423, [%rd10+260];
	xor.b32  	%r2120, %r2120, %r1423;
	ld.global.u32 	%r1424, [%rd10+264];
	xor.b32  	%r2022, %r2022, %r1424;
	ld.global.u32 	%r1425, [%rd10+268];
	xor.b32  	%r2021, %r2021, %r1425;
	ld.global.u32 	%r1426, [%rd10+272];
	xor.b32  	%r2020, %r2020, %r1426;
	ld.global.u32 	%r1427, [%rd10+276];
	xor.b32  	%r2116, %r2116, %r1427;
$L__BB1_107:
	and.b32  	%r1429, %r1328, 16384;
	setp.eq.s32 	%p58, %r1429, 0;
	@%p58 bra 	$L__BB1_109;
	ld.global.u32 	%r1430, [%rd10+280];
	xor.b32  	%r2120, %r2120, %r1430;
	ld.global.u32 	%r1431, [%rd10+284];
	xor.b32  	%r2022, %r2022, %r1431;
	ld.global.u32 	%r1432, [%rd10+288];
	xor.b32  	%r2021, %r2021, %r1432;
	ld.global.u32 	%r1433, [%rd10+292];
	xor.b32  	%r2020, %r2020, %r1433;
	ld.global.u32 	%r1434, [%rd10+296];
	xor.b32  	%r2116, %r2116, %r1434;
$L__BB1_109:
	and.b32  	%r1436, %r1328, 32768;
	setp.eq.s32 	%p59, %r1436, 0;
	@%p59 bra 	$L__BB1_111;
	ld.global.u32 	%r1437, [%rd10+300];
	xor.b32  	%r2120, %r2120, %r1437;
	ld.global.u32 	%r1438, [%rd10+304];
	xor.b32  	%r2022, %r2022, %r1438;
	ld.global.u32 	%r1439, [%rd10+308];
	xor.b32  	%r2021, %r2021, %r1439;
	ld.global.u32 	%r1440, [%rd10+312];
	xor.b32  	%r2020, %r2020, %r1440;
	ld.global.u32 	%r1441, [%rd10+316];
	xor.b32  	%r2116, %r2116, %r1441;
$L__BB1_111:
	add.s32 	%r2018, %r2018, 16;
	setp.ne.s32 	%p60, %r2018, 32;
	@%p60 bra 	$L__BB1_79;
	mad.lo.s32 	%r1442, %r2012, -31, %r368;
	add.s32 	%r2012, %r1442, 1;
	setp.ne.s32 	%p61, %r2012, 5;
	@%p61 bra 	$L__BB1_78;
	st.local.u32 	[%rd3+4], %r2120;
	st.local.v2.u32 	[%rd3+8], {%r2022, %r2021};
	st.local.v2.u32 	[%rd3+16], {%r2020, %r2116};
$L__BB1_114:
	shr.u64 	%rd67, %rd5, 2;
	add.s32 	%r1820, %r1820, 1;
	setp.lt.u64 	%p62, %rd5, 4;
	@%p62 bra 	$L__BB1_115;
	bra.uni 	$L__BB1_2;
$L__BB1_115:
	setp.eq.s64 	%p63, %rd23, 0;
	@%p63 bra 	$L__BB1_230;
	mov.b32 	%r2103, 0;
	mov.u64 	%rd40, precalc_xorwow_offset_matrix;
	mov.u64 	%rd68, %rd23;
$L__BB1_117:
	mov.u64 	%rd12, %rd68;
	and.b64  	%rd13, %rd12, 3;
	setp.eq.s64 	%p64, %rd13, 0;
	@%p64 bra 	$L__BB1_229;
	mul.wide.u32 	%rd39, %r2103, 3200;
	add.s64 	%rd14, %rd40, %rd39;
	mov.b32 	%r2116, 0;
	mov.u32 	%r2117, %r2116;
	mov.u32 	%r2118, %r2116;
	mov.u32 	%r2119, %r2116;
	mov.u32 	%r2120, %r2116;
	mov.u32 	%r2109, %r2116;
$L__BB1_119:
	mul.wide.u32 	%rd41, %r2109, 4;
	add.s64 	%rd42, %rd3, %rd41;
	ld.local.u32 	%r549, [%rd42+4];
	shl.b32 	%r550, %r2109, 5;
	mov.b32 	%r2115, 0;
$L__BB1_120:
	.pragma "nounroll";
	shr.u32 	%r1446, %r549, %r2115;
	and.b32  	%r1447, %r1446, 1;
	setp.eq.b32 	%p65, %r1447, 1;
	not.pred 	%p66, %p65;
	add.s32 	%r1448, %r550, %r2115;
	mul.lo.s32 	%r1449, %r1448, 5;
	mul.wide.u32 	%rd43, %r1449, 4;
	add.s64 	%rd15, %rd14, %rd43;
	@%p66 bra 	$L__BB1_122;
	ld.global.u32 	%r1450, [%rd15];
	xor.b32  	%r2120, %r2120, %r1450;
	ld.global.u32 	%r1451, [%rd15+4];
	xor.b32  	%r2119, %r2119, %r1451;
	ld.global.u32 	%r1452, [%rd15+8];
	xor.b32  	%r2118, %r2118, %r1452;
	ld.global.u32 	%r1453, [%rd15+12];
	xor.b32  	%r2117, %r2117, %r1453;
	ld.global.u32 	%r1454, [%rd15+16];
	xor.b32  	%r2116, %r2116, %r1454;
$L__BB1_122:
	and.b32  	%r1456, %r1446, 2;
	setp.eq.s32 	%p67, %r1456, 0;
	@%p67 bra 	$L__BB1_124;
	ld.global.u32 	%r1457, [%rd15+20];
	xor.b32  	%r2120, %r2120, %r1457;
	ld.global.u32 	%r1458, [%rd15+24];
	xor.b32  	%r2119, %r2119, %r1458;
	ld.global.u32 	%r1459, [%rd15+28];
	xor.b32  	%r2118, %r2118, %r1459;
	ld.global.u32 	%r1460, [%rd15+32];
	xor.b32  	%r2117, %r2117, %r1460;
	ld.global.u32 	%r1461, [%rd15+36];
	xor.b32  	%r2116, %r2116, %r1461;
$L__BB1_124:
	and.b32  	%r1463, %r1446, 4;
	setp.eq.s32 	%p68, %r1463, 0;
	@%p68 bra 	$L__BB1_126;
	ld.global.u32 	%r1464, [%rd15+40];
	xor.b32  	%r2120, %r2120, %r1464;
	ld.global.u32 	%r1465, [%rd15+44];
	xor.b32  	%r2119, %r2119, %r1465;
	ld.global.u32 	%r1466, [%rd15+48];
	xor.b32  	%r2118, %r2118, %r1466;
	ld.global.u32 	%r1467, [%rd15+52];
	xor.b32  	%r2117, %r2117, %r1467;
	ld.global.u32 	%r1468, [%rd15+56];
	xor.b32  	%r2116, %r2116, %r1468;
$L__BB1_126:
	and.b32  	%r1470, %r1446, 8;
	setp.eq.s32 	%p69, %r1470, 0;
	@%p69 bra 	$L__BB1_128;
	ld.global.u32 	%r1471, [%rd15+60];
	xor.b32  	%r2120, %r2120, %r1471;
	ld.global.u32 	%r1472, [%rd15+64];
	xor.b32  	%r2119, %r2119, %r1472;
	ld.global.u32 	%r1473, [%rd15+68];
	xor.b32  	%r2118, %r2118, %r1473;
	ld.global.u32 	%r1474, [%rd15+72];
	xor.b32  	%r2117, %r2117, %r1474;
	ld.global.u32 	%r1475, [%rd15+76];
	xor.b32  	%r2116, %r2116, %r1475;
$L__BB1_128:
	and.b32  	%r1477, %r1446, 16;
	setp.eq.s32 	%p70, %r1477, 0;
	@%p70 bra 	$L__BB1_130;
	ld.global.u32 	%r1478, [%rd15+80];
	xor.b32  	%r2120, %r2120, %r1478;
	ld.global.u32 	%r1479, [%rd15+84];
	xor.b32  	%r2119, %r2119, %r1479;
	ld.global.u32 	%r1480, [%rd15+88];
	xor.b32  	%r2118, %r2118, %r1480;
	ld.global.u32 	%r1481, [%rd15+92];
	xor.b32  	%r2117, %r2117, %r1481;
	ld.global.u32 	%r1482, [%rd15+96];
	xor.b32  	%r2116, %r2116, %r1482;
$L__BB1_130:
	and.b32  	%r1484, %r1446, 32;
	setp.eq.s32 	%p71, %r1484, 0;
	@%p71 bra 	$L__BB1_132;
	ld.global.u32 	%r1485, [%rd15+100];
	xor.b32  	%r2120, %r2120, %r1485;
	ld.global.u32 	%r1486, [%rd15+104];
	xor.b32  	%r2119, %r2119, %r1486;
	ld.global.u32 	%r1487, [%rd15+108];
	xor.b32  	%r2118, %r2118, %r1487;
	ld.global.u32 	%r1488, [%rd15+112];
	xor.b32  	%r2117, %r2117, %r1488;
	ld.global.u32 	%r1489, [%rd15+116];
	xor.b32  	%r2116, %r2116, %r1489;
$L__BB1_132:
	and.b32  	%r1491, %r1446, 64;
	setp.eq.s32 	%p72, %r1491, 0;
	@%p72 bra 	$L__BB1_134;
	ld.global.u32 	%r1492, [%rd15+120];
	xor.b32  	%r2120, %r2120, %r1492;
	ld.global.u32 	%r1493, [%rd15+124];
	xor.b32  	%r2119, %r2119, %r1493;
	ld.global.u32 	%r1494, [%rd15+128];
	xor.b32  	%r2118, %r2118, %r1494;
	ld.global.u32 	%r1495, [%rd15+132];
	xor.b32  	%r2117, %r2117, %r1495;
	ld.global.u32 	%r1496, [%rd15+136];
	xor.b32  	%r2116, %r2116, %r1496;
$L__BB1_134:
	and.b32  	%r1498, %r1446, 128;
	setp.eq.s32 	%p73, %r1498, 0;
	@%p73 bra 	$L__BB1_136;
	ld.global.u32 	%r1499, [%rd15+140];
	xor.b32  	%r2120, %r2120, %r1499;
	ld.global.u32 	%r1500, [%rd15+144];
	xor.b32  	%r2119, %r2119, %r1500;
	ld.global.u32 	%r1501, [%rd15+148];
	xor.b32  	%r2118, %r2118, %r1501;
	ld.global.u32 	%r1502, [%rd15+152];
	xor.b32  	%r2117, %r2117, %r1502;
	ld.global.u32 	%r1503, [%rd15+156];
	xor.b32  	%r2116, %r2116, %r1503;
$L__BB1_136:
	and.b32  	%r1505, %r1446, 256;
	setp.eq.s32 	%p74, %r1505, 0;
	@%p74 bra 	$L__BB1_138;
	ld.global.u32 	%r1506, [%rd15+160];
	xor.b32  	%r2120, %r2120, %r1506;
	ld.global.u32 	%r1507, [%rd15+164];
	xor.b32  	%r2119, %r2119, %r1507;
	ld.global.u32 	%r1508, [%rd15+168];
	xor.b32  	%r2118, %r2118, %r1508;
	ld.global.u32 	%r1509, [%rd15+172];
	xor.b32  	%r2117, %r2117, %r1509;
	ld.global.u32 	%r1510, [%rd15+176];
	xor.b32  	%r2116, %r2116, %r1510;
$L__BB1_138:
	and.b32  	%r1512, %r1446, 512;
	setp.eq.s32 	%p75, %r1512, 0;
	@%p75 bra 	$L__BB1_140;
	ld.global.u32 	%r1513, [%rd15+180];
	xor.b32  	%r2120, %r2120, %r1513;
	ld.global.u32 	%r1514, [%rd15+184];
	xor.b32  	%r2119, %r2119, %r1514;
	ld.global.u32 	%r1515, [%rd15+188];
	xor.b32  	%r2118, %r2118, %r1515;
	ld.global.u32 	%r1516, [%rd15+192];
	xor.b32  	%r2117, %r2117, %r1516;
	ld.global.u32 	%r1517, [%rd15+196];
	xor.b32  	%r2116, %r2116, %r1517;
$L__BB1_140:
	and.b32  	%r1519, %r1446, 1024;
	setp.eq.s32 	%p76, %r1519, 0;
	@%p76 bra 	$L__BB1_142;
	ld.global.u32 	%r1520, [%rd15+200];
	xor.b32  	%r2120, %r2120, %r1520;
	ld.global.u32 	%r1521, [%rd15+204];
	xor.b32  	%r2119, %r2119, %r1521;
	ld.global.u32 	%r1522, [%rd15+208];
	xor.b32  	%r2118, %r2118, %r1522;
	ld.global.u32 	%r1523, [%rd15+212];
	xor.b32  	%r2117, %r2117, %r1523;
	ld.global.u32 	%r1524, [%rd15+216];
	xor.b32  	%r2116, %r2116, %r1524;
$L__BB1_142:
	and.b32  	%r1526, %r1446, 2048;
	setp.eq.s32 	%p77, %r1526, 0;
	@%p77 bra 	$L__BB1_144;
	ld.global.u32 	%r1527, [%rd15+220];
	xor.b32  	%r2120, %r2120, %r1527;
	ld.global.u32 	%r1528, [%rd15+224];
	xor.b32  	%r2119, %r2119, %r1528;
	ld.global.u32 	%r1529, [%rd15+228];
	xor.b32  	%r2118, %r2118, %r1529;
	ld.global.u32 	%r1530, [%rd15+232];
	xor.b32  	%r2117, %r2117, %r1530;
	ld.global.u32 	%r1531, [%rd15+236];
	xor.b32  	%r2116, %r2116, %r1531;
$L__BB1_144:
	and.b32  	%r1533, %r1446, 4096;
	setp.eq.s32 	%p78, %r1533, 0;
	@%p78 bra 	$L__BB1_146;
	ld.global.u32 	%r1534, [%rd15+240];
	xor.b32  	%r2120, %r2120, %r1534;
	ld.global.u32 	%r1535, [%rd15+244];
	xor.b32  	%r2119, %r2119, %r1535;
	ld.global.u32 	%r1536, [%rd15+248];
	xor.b32  	%r2118, %r2118, %r1536;
	ld.global.u32 	%r1537, [%rd15+252];
	xor.b32  	%r2117, %r2117, %r1537;
	ld.global.u32 	%r1538, [%rd15+256];
	xor.b32  	%r2116, %r2116, %r1538;
$L__BB1_146:
	and.b32  	%r1540, %r1446, 8192;
	setp.eq.s32 	%p79, %r1540, 0;
	@%p79 bra 	$L__BB1_148;
	ld.global.u32 	%r1541, [%rd15+260];
	xor.b32  	%r2120, %r2120, %r1541;
	ld.global.u32 	%r1542, [%rd15+264];
	xor.b32  	%r2119, %r2119, %r1542;
	ld.global.u32 	%r1543, [%rd15+268];
	xor.b32  	%r2118, %r2118, %r1543;
	ld.global.u32 	%r1544, [%rd15+272];
	xor.b32  	%r2117, %r2117, %r1544;
	ld.global.u32 	%r1545, [%rd15+276];
	xor.b32  	%r2116, %r2116, %r1545;
$L__BB1_148:
	and.b32  	%r1547, %r1446, 16384;
	setp.eq.s32 	%p80, %r1547, 0;
	@%p80 bra 	$L__BB1_150;
	ld.global.u32 	%r1548, [%rd15+280];
	xor.b32  	%r2120, %r2120, %r1548;
	ld.global.u32 	%r1549, [%rd15+284];
	xor.b32  	%r2119, %r2119, %r1549;
	ld.global.u32 	%r1550, [%rd15+288];
	xor.b32  	%r2118, %r2118, %r1550;
	ld.global.u32 	%r1551, [%rd15+292];
	xor.b32  	%r2117, %r2117, %r1551;
	ld.global.u32 	%r1552, [%rd15+296];
	xor.b32  	%r2116, %r2116, %r1552;
$L__BB1_150:
	and.b32  	%r1554, %r1446, 32768;
	setp.eq.s32 	%p81, %r1554, 0;
	@%p81 bra 	$L__BB1_152;
	ld.global.u32 	%r1555, [%rd15+300];
	xor.b32  	%r2120, %r2120, %r1555;
	ld.global.u32 	%r1556, [%rd15+304];
	xor.b32  	%r2119, %r2119, %r1556;
	ld.global.u32 	%r1557, [%rd15+308];
	xor.b32  	%r2118, %r2118, %r1557;
	ld.global.u32 	%r1558, [%rd15+312];
	xor.b32  	%r2117, %r2117, %r1558;
	ld.global.u32 	%r1559, [%rd15+316];
	xor.b32  	%r2116, %r2116, %r1559;
$L__BB1_152:
	add.s32 	%r2115, %r2115, 16;
	setp.ne.s32 	%p82, %r2115, 32;
	@%p82 bra 	$L__BB1_120;
	mad.lo.s32 	%r1560, %r2109, -31, %r550;
	add.s32 	%r2109, %r1560, 1;
	setp.ne.s32 	%p83, %r2109, 5;
	@%p83 bra 	$L__BB1_119;
	st.local.u32 	[%rd3+4], %r2120;
	st.local.v2.u32 	[%rd3+8], {%r2119, %r2118};
	st.local.v2.u32 	[%rd3+16], {%r2117, %r2116};
	setp.eq.s64 	%p84, %rd13, 1;
	@%p84 bra 	$L__BB1_229;
	mov.b32 	%r2116, 0;
	mov.u32 	%r2209, %r2116;
	mov.u32 	%r2210, %r2116;
	mov.u32 	%r2211, %r2116;
	mov.u32 	%r2120, %r2116;
	mov.u32 	%r2201, %r2116;
$L__BB1_156:
	mul.wide.u32 	%rd44, %r2201, 4;
	add.s64 	%rd45, %rd3, %rd44;
	ld.local.u32 	%r725, [%rd45+4];
	shl.b32 	%r726, %r2201, 5;
	mov.b32 	%r2207, 0;
$L__BB1_157:
	.pragma "nounroll";
	shr.u32 	%r1563, %r725, %r2207;
	and.b32  	%r1564, %r1563, 1;
	setp.eq.b32 	%p85, %r1564, 1;
	not.pred 	%p86, %p85;
	add.s32 	%r1565, %r726, %r2207;
	mul.lo.s32 	%r1566, %r1565, 5;
	mul.wide.u32 	%rd46, %r1566, 4;
	add.s64 	%rd16, %rd14, %rd46;
	@%p86 bra 	$L__BB1_159;
	ld.global.u32 	%r1567, [%rd16];
	xor.b32  	%r2120, %r2120, %r1567;
	ld.global.u32 	%r1568, [%rd16+4];
	xor.b32  	%r2211, %r2211, %r1568;
	ld.global.u32 	%r1569, [%rd16+8];
	xor.b32  	%r2210, %r2210, %r1569;
	ld.global.u32 	%r1570, [%rd16+12];
	xor.b32  	%r2209, %r2209, %r1570;
	ld.global.u32 	%r1571, [%rd16+16];
	xor.b32  	%r2116, %r2116, %r1571;
$L__BB1_159:
	and.b32  	%r1573, %r1563, 2;
	setp.eq.s32 	%p87, %r1573, 0;
	@%p87 bra 	$L__BB1_161;
	ld.global.u32 	%r1574, [%rd16+20];
	xor.b32  	%r2120, %r2120, %r1574;
	ld.global.u32 	%r1575, [%rd16+24];
	xor.b32  	%r2211, %r2211, %r1575;
	ld.global.u32 	%r1576, [%rd16+28];
	xor.b32  	%r2210, %r2210, %r1576;
	ld.global.u32 	%r1577, [%rd16+32];
	xor.b32  	%r2209, %r2209, %r1577;
	ld.global.u32 	%r1578, [%rd16+36];
	xor.b32  	%r2116, %r2116, %r1578;
$L__BB1_161:
	and.b32  	%r1580, %r1563, 4;
	setp.eq.s32 	%p88, %r1580, 0;
	@%p88 bra 	$L__BB1_163;
	ld.global.u32 	%r1581, [%rd16+40];
	xor.b32  	%r2120, %r2120, %r1581;
	ld.global.u32 	%r1582, [%rd16+44];
	xor.b32  	%r2211, %r2211, %r1582;
	ld.global.u32 	%r1583, [%rd16+48];
	xor.b32  	%r2210, %r2210, %r1583;
	ld.global.u32 	%r1584, [%rd16+52];
	xor.b32  	%r2209, %r2209, %r1584;
	ld.global.u32 	%r1585, [%rd16+56];
	xor.b32  	%r2116, %r2116, %r1585;
$L__BB1_163:
	and.b32  	%r1587, %r1563, 8;
	setp.eq.s32 	%p89, %r1587, 0;
	@%p89 bra 	$L__BB1_165;
	ld.global.u32 	%r1588, [%rd16+60];
	xor.b32  	%r2120, %r2120, %r1588;
	ld.global.u32 	%r1589, [%rd16+64];
	xor.b32  	%r2211, %r2211, %r1589;
	ld.global.u32 	%r1590, [%rd16+68];
	xor.b32  	%r2210, %r2210, %r1590;
	ld.global.u32 	%r1591, [%rd16+72];
	xor.b32  	%r2209, %r2209, %r1591;
	ld.global.u32 	%r1592, [%rd16+76];
	xor.b32  	%r2116, %r2116, %r1592;
$L__BB1_165:
	and.b32  	%r1594, %r1563, 16;
	setp.eq.s32 	%p90, %r1594, 0;
	@%p90 bra 	$L__BB1_167;
	ld.global.u32 	%r1595, [%rd16+80];
	xor.b32  	%r2120, %r2120, %r1595;
	ld.global.u32 	%r1596, [%rd16+84];
	xor.b32  	%r2211, %r2211, %r1596;
	ld.global.u32 	%r1597, [%rd16+88];
	xor.b32  	%r2210, %r2210, %r1597;
	ld.global.u32 	%r1598, [%rd16+92];
	xor.b32  	%r2209, %r2209, %r1598;
	ld.global.u32 	%r1599, [%rd16+96];
	xor.b32  	%r2116, %r2116, %r1599;
$L__BB1_167:
	and.b32  	%r1601, %r1563, 32;
	setp.eq.s32 	%p91, %r1601, 0;
	@%p91 bra 	$L__BB1_169;
	ld.global.u32 	%r1602, [%rd16+100];
	xor.b32  	%r2120, %r2120, %r1602;
	ld.global.u32 	%r1603, [%rd16+104];
	xor.b32  	%r2211, %r2211, %r1603;
	ld.global.u32 	%r1604, [%rd16+108];
	xor.b32  	%r2210, %r2210, %r1604;
	ld.global.u32 	%r1605, [%rd16+112];
	xor.b32  	%r2209, %r2209, %r1605;
	ld.global.u32 	%r1606, [%rd16+116];
	xor.b32  	%r2116, %r2116, %r1606;
$L__BB1_169:
	and.b32  	%r1608, %r1563, 64;
	setp.eq.s32 	%p92, %r1608, 0;
	@%p92 bra 	$L__BB1_171;
	ld.global.u32 	%r1609, [%rd16+120];
	xor.b32  	%r2120, %r2120, %r1609;
	ld.global.u32 	%r1610, [%rd16+124];
	xor.b32  	%r2211, %r2211, %r1610;
	ld.global.u32 	%r1611, [%rd16+128];
	xor.b32  	%r2210, %r2210, %r1611;
	ld.global.u32 	%r1612, [%rd16+132];
	xor.b32  	%r2209, %r2209, %r1612;
	ld.global.u32 	%r1613, [%rd16+136];
	xor.b32  	%r2116, %r2116, %r1613;
$L__BB1_171:
	and.b32  	%r1615, %r1563, 128;
	setp.eq.s32 	%p93, %r1615, 0;
	@%p93 bra 	$L__BB1_173;
	ld.global.u32 	%r1616, [%rd16+140];
	xor.b32  	%r2120, %r2120, %r1616;
	ld.global.u32 	%r1617, [%rd16+144];
	xor.b32  	%r2211, %r2211, %r1617;
	ld.global.u32 	%r1618, [%rd16+148];
	xor.b32  	%r2210, %r2210, %r1618;
	ld.global.u32 	%r1619, [%rd16+152];
	xor.b32  	%r2209, %r2209, %r1619;
	ld.global.u32 	%r1620, [%rd16+156];
	xor.b32  	%r2116, %r2116, %r1620;
$L__BB1_173:
	and.b32  	%r1622, %r1563, 256;
	setp.eq.s32 	%p94, %r1622, 0;
	@%p94 bra 	$L__BB1_175;
	ld.global.u32 	%r1623, [%rd16+160];
	xor.b32  	%r2120, %r2120, %r1623;
	ld.global.u32 	%r1624, [%rd16+164];
	xor.b32  	%r2211, %r2211, %r1624;
	ld.global.u32 	%r1625, [%rd16+168];
	xor.b32  	%r2210, %r2210, %r1625;
	ld.global.u32 	%r1626, [%rd16+172];
	xor.b32  	%r2209, %r2209, %r1626;
	ld.global.u32 	%r1627, [%rd16+176];
	xor.b32  	%r2116, %r2116, %r1627;
$L__BB1_175:
	and.b32  	%r1629, %r1563, 512;
	setp.eq.s32 	%p95, %r1629, 0;
	@%p95 bra 	$L__BB1_177;
	ld.global.u32 	%r1630, [%rd16+180];
	xor.b32  	%r2120, %r2120, %r1630;
	ld.global.u32 	%r1631, [%rd16+184];
	xor.b32  	%r2211, %r2211, %r1631;
	ld.global.u32 	%r1632, [%rd16+188];
	xor.b32  	%r2210, %r2210, %r1632;
	ld.global.u32 	%r1633, [%rd16+192];
	xor.b32  	%r2209, %r2209, %r1633;
	ld.global.u32 	%r1634, [%rd16+196];
	xor.b32  	%r2116, %r2116, %r1634;
$L__BB1_177:
	and.b32  	%r1636, %r1563, 1024;
	setp.eq.s32 	%p96, %r1636, 0;
	@%p96 bra 	$L__BB1_179;
	ld.global.u32 	%r1637, [%rd16+200];
	xor.b32  	%r2120, %r2120, %r1637;
	ld.global.u32 	%r1638, [%rd16+204];
	xor.b32  	%r2211, %r2211, %r1638;
	ld.global.u32 	%r1639, [%rd16+208];
	xor.b32  	%r2210, %r2210, %r1639;
	ld.global.u32 	%r1640, [%rd16+212];
	xor.b32  	%r2209, %r2209, %r1640;
	ld.global.u32 	%r1641, [%rd16+216];
	xor.b32  	%r2116, %r2116, %r1641;
$L__BB1_179:
	and.b32  	%r1643, %r1563, 2048;
	setp.eq.s32 	%p97, %r1643, 0;
	@%p97 bra 	$L__BB1_181;
	ld.global.u32 	%r1644, [%rd16+220];
	xor.b32  	%r2120, %r2120, %r1644;
	ld.global.u32 	%r1645, [%rd16+224];
	xor.b32  	%r2211, %r2211, %r1645;
	ld.global.u32 	%r1646, [%rd16+228];
	xor.b32  	%r2210, %r2210, %r1646;
	ld.global.u32 	%r1647, [%rd16+232];
	xor.b32  	%r2209, %r2209, %r1647;
	ld.global.u32 	%r1648, [%rd16+236];
	xor.b32  	%r2116, %r2116, %r1648;
$L__BB1_181:
	and.b32  	%r1650, %r1563, 4096;
	setp.eq.s32 	%p98, %r1650, 0;
	@%p98 bra 	$L__BB1_183;
	ld.global.u32 	%r1651, [%rd16+240];
	xor.b32  	%r2120, %r2120, %r1651;
	ld.global.u32 	%r1652, [%rd16+244];
	xor.b32  	%r2211, %r2211, %r1652;
	ld.global.u32 	%r1653, [%rd16+248];
	xor.b32  	%r2210, %r2210, %r1653;
	ld.global.u32 	%r1654, [%rd16+252];
	xor.b32  	%r2209, %r2209, %r1654;
	ld.global.u32 	%r1655, [%rd16+256];
	xor.b32  	%r2116, %r2116, %r1655;
$L__BB1_183:
	and.b32  	%r1657, %r1563, 8192;
	setp.eq.s32 	%p99, %r1657, 0;
	@%p99 bra 	$L__BB1_185;
	ld.global.u32 	%r1658, [%rd16+260];
	xor.b32  	%r2120, %r2120, %r1658;
	ld.global.u32 	%r1659, [%rd16+264];
	xor.b32  	%r2211, %r2211, %r1659;
	ld.global.u32 	%r1660, [%rd16+268];
	xor.b32  	%r2210, %r2210, %r1660;
	ld.global.u32 	%r1661, [%rd16+272];
	xor.b32  	%r2209, %r2209, %r1661;
	ld.global.u32 	%r1662, [%rd16+276];
	xor.b32  	%r2116, %r2116, %r1662;
$L__BB1_185:
	and.b32  	%r1664, %r1563, 16384;
	setp.eq.s32 	%p100, %r1664, 0;
	@%p100 bra 	$L__BB1_187;
	ld.global.u32 	%r1665, [%rd16+280];
	xor.b32  	%r2120, %r2120, %r1665;
	ld.global.u32 	%r1666, [%rd16+284];
	xor.b32  	%r2211, %r2211, %r1666;
	ld.global.u32 	%r1667, [%rd16+288];
	xor.b32  	%r2210, %r2210, %r1667;
	ld.global.u32 	%r1668, [%rd16+292];
	xor.b32  	%r2209, %r2209, %r1668;
	ld.global.u32 	%r1669, [%rd16+296];
	xor.b32  	%r2116, %r2116, %r1669;
$L__BB1_187:
	and.b32  	%r1671, %r1563, 32768;
	setp.eq.s32 	%p101, %r1671, 0;
	@%p101 bra 	$L__BB1_189;
	ld.global.u32 	%r1672, [%rd16+300];
	xor.b32  	%r2120, %r2120, %r1672;
	ld.global.u32 	%r1673, [%rd16+304];
	xor.b32  	%r2211, %r2211, %r1673;
	ld.global.u32 	%r1674, [%rd16+308];
	xor.b32  	%r2210, %r2210, %r1674;
	ld.global.u32 	%r1675, [%rd16+312];
	xor.b32  	%r2209, %r2209, %r1675;
	ld.global.u32 	%r1676, [%rd16+316];
	xor.b32  	%r2116, %r2116, %r1676;
$L__BB1_189:
	add.s32 	%r2207, %r2207, 16;
	setp.ne.s32 	%p102, %r2207, 32;
	@%p102 bra 	$L__BB1_157;
	mad.lo.s32 	%r1677, %r2201, -31, %r726;
	add.s32 	%r2201, %r1677, 1;
	setp.ne.s32 	%p103, %r2201, 5;
	@%p103 bra 	$L__BB1_156;
	st.local.u32 	[%rd3+4], %r2120;
	st.local.v2.u32 	[%rd3+8], {%r2211, %r2210};
	st.local.v2.u32 	[%rd3+16], {%r2209, %r2116};
	setp.ne.s64 	%p104, %rd13, 3;
	@%p104 bra 	$L__BB1_229;
	mov.b32 	%r2116, 0;
	mov.u32 	%r2301, %r2116;
	mov.u32 	%r2302, %r2116;
	mov.u32 	%r2303, %r2116;
	mov.u32 	%r2120, %r2116;
	mov.u32 	%r2293, %r2116;
$L__BB1_193:
	mul.wide.u32 	%rd47, %r2293, 4;
	add.s64 	%rd48, %rd3, %rd47;
	ld.local.u32 	%r901, [%rd48+4];
	shl.b32 	%r902, %r2293, 5;
	mov.b32 	%r2299, 0;
$L__BB1_194:
	.pragma "nounroll";
	shr.u32 	%r1680, %r901, %r2299;
	and.b32  	%r1681, %r1680, 1;
	setp.eq.b32 	%p105, %r1681, 1;
	not.pred 	%p106, %p105;
	add.s32 	%r1682, %r902, %r2299;
	mul.lo.s32 	%r1683, %r1682, 5;
	mul.wide.u32 	%rd49, %r1683, 4;
	add.s64 	%rd17, %rd14, %rd49;
	@%p106 bra 	$L__BB1_196;
	ld.global.u32 	%r1684, [%rd17];
	xor.b32  	%r2120, %r2120, %r1684;
	ld.global.u32 	%r1685, [%rd17+4];
	xor.b32  	%r2303, %r2303, %r1685;
	ld.global.u32 	%r1686, [%rd17+8];
	xor.b32  	%r2302, %r2302, %r1686;
	ld.global.u32 	%r1687, [%rd17+12];
	xor.b32  	%r2301, %r2301, %r1687;
	ld.global.u32 	%r1688, [%rd17+16];
	xor.b32  	%r2116, %r2116, %r1688;
$L__BB1_196:
	and.b32  	%r1690, %r1680, 2;
	setp.eq.s32 	%p107, %r1690, 0;
	@%p107 bra 	$L__BB1_198;
	ld.global.u32 	%r1691, [%rd17+20];
	xor.b32  	%r2120, %r2120, %r1691;
	ld.global.u32 	%r1692, [%rd17+24];
	xor.b32  	%r2303, %r2303, %r1692;
	ld.global.u32 	%r1693, [%rd17+28];
	xor.b32  	%r2302, %r2302, %r1693;
	ld.global.u32 	%r1694, [%rd17+32];
	xor.b32  	%r2301, %r2301, %r1694;
	ld.global.u32 	%r1695, [%rd17+36];
	xor.b32  	%r2116, %r2116, %r1695;
$L__BB1_198:
	and.b32  	%r1697, %r1680, 4;
	setp.eq.s32 	%p108, %r1697, 0;
	@%p108 bra 	$L__BB1_200;
	ld.global.u32 	%r1698, [%rd17+40];
	xor.b32  	%r2120, %r2120, %r1698;
	ld.global.u32 	%r1699, [%rd17+44];
	xor.b32  	%r2303, %r2303, %r1699;
	ld.global.u32 	%r1700, [%rd17+48];
	xor.b32  	%r2302, %r2302, %r1700;
	ld.global.u32 	%r1701, [%rd17+52];
	xor.b32  	%r2301, %r2301, %r1701;
	ld.global.u32 	%r1702, [%rd17+56];
	xor.b32  	%r2116, %r2116, %r1702;
$L__BB1_200:
	and.b32  	%r1704, %r1680, 8;
	setp.eq.s32 	%p109, %r1704, 0;
	@%p109 bra 	$L__BB1_202;
	ld.global.u32 	%r1705, [%rd17+60];
	xor.b32  	%r2120, %r2120, %r1705;
	ld.global.u32 	%r1706, [%rd17+64];
	xor.b32  	%r2303, %r2303, %r1706;
	ld.global.u32 	%r1707, [%rd17+68];
	xor.b32  	%r2302, %r2302, %r1707;
	ld.global.u32 	%r1708, [%rd17+72];
	xor.b32  	%r2301, %r2301, %r1708;
	ld.global.u32 	%r1709, [%rd17+76];
	xor.b32  	%r2116, %r2116, %r1709;
$L__BB1_202:
	and.b32  	%r1711, %r1680, 16;
	setp.eq.s32 	%p110, %r1711, 0;
	@%p110 bra 	$L__BB1_204;
	ld.global.u32 	%r1712, [%rd17+80];
	xor.b32  	%r2120, %r2120, %r1712;
	ld.global.u32 	%r1713, [%rd17+84];
	xor.b32  	%r2303, %r2303, %r1713;
	ld.global.u32 	%r1714, [%rd17+88];
	xor.b32  	%r2302, %r2302, %r1714;
	ld.global.u32 	%r1715, [%rd17+92];
	xor.b32  	%r2301, %r2301, %r1715;
	ld.global.u32 	%r1716, [%rd17+96];
	xor.b32  	%r2116, %r2116, %r1716;
$L__BB1_204:
	and.b32  	%r1718, %r1680, 32;
	setp.eq.s32 	%p111, %r1718, 0;
	@%p111 bra 	$L__BB1_206;
	ld.global.u32 	%r1719, [%rd17+100];
	xor.b32  	%r2120, %r2120, %r1719;
	ld.global.u32 	%r1720, [%rd17+104];
	xor.b32  	%r2303, %r2303, %r1720;
	ld.global.u32 	%r1721, [%rd17+108];
	xor.b32  	%r2302, %r2302, %r1721;
	ld.global.u32 	%r1722, [%rd17+112];
	xor.b32  	%r2301, %r2301, %r1722;
	ld.global.u32 	%r1723, [%rd17+116];
	xor.b32  	%r2116, %r2116, %r1723;
$L__BB1_206:
	and.b32  	%r1725, %r1680, 64;
	setp.eq.s32 	%p112, %r1725, 0;
	@%p112 bra 	$L__BB1_208;
	ld.global.u32 	%r1726, [%rd17+120];
	xor.b32  	%r2120, %r2120, %r1726;
	ld.global.u32 	%r1727, [%rd17+124];
	xor.b32  	%r2303, %r2303, %r1727;
	ld.global.u32 	%r1728, [%rd17+128];
	xor.b32  	%r2302, %r2302, %r1728;
	ld.global.u32 	%r1729, [%rd17+132];
	xor.b32  	%r2301, %r2301, %r1729;
	ld.global.u32 	%r1730, [%rd17+136];
	xor.b32  	%r2116, %r2116, %r1730;
$L__BB1_208:
	and.b32  	%r1732, %r1680, 128;
	setp.eq.s32 	%p113, %r1732, 0;
	@%p113 bra 	$L__BB1_210;
	ld.global.u32 	%r1733, [%rd17+140];
	xor.b32  	%r2120, %r2120, %r1733;
	ld.global.u32 	%r1734, [%rd17+144];
	xor.b32  	%r2303, %r2303, %r1734;
	ld.global.u32 	%r1735, [%rd17+148];
	xor.b32  	%r2302, %r2302, %r1735;
	ld.global.u32 	%r1736, [%rd17+152];
	xor.b32  	%r2301, %r2301, %r1736;
	ld.global.u32 	%r1737, [%rd17+156];
	xor.b32  	%r2116, %r2116, %r1737;
$L__BB1_210:
	and.b32  	%r1739, %r1680, 256;
	setp.eq.s32 	%p114, %r1739, 0;
	@%p114 bra 	$L__BB1_212;
	ld.global.u32 	%r1740, [%rd17+160];
	xor.b32  	%r2120, %r2120, %r1740;
	ld.global.u32 	%r1741, [%rd17+164];
	xor.b32  	%r2303, %r2303, %r1741;
	ld.global.u32 	%r1742, [%rd17+168];
	xor.b32  	%r2302, %r2302, %r1742;
	ld.global.u32 	%r1743, [%rd17+172];
	xor.b32  	%r2301, %r2301, %r1743;
	ld.global.u32 	%r1744, [%rd17+176];
	xor.b32  	%r2116, %r2116, %r1744;
$L__BB1_212:
	and.b32  	%r1746, %r1680, 512;
	setp.eq.s32 	%p115, %r1746, 0;
	@%p115 bra 	$L__BB1_214;
	ld.global.u32 	%r1747, [%rd17+180];
	xor.b32  	%r2120, %r2120, %r1747;
	ld.global.u32 	%r1748, [%rd17+184];
	xor.b32  	%r2303, %r2303, %r1748;
	ld.global.u32 	%r1749, [%rd17+188];
	xor.b32  	%r2302, %r2302, %r1749;
	ld.global.u32 	%r1750, [%rd17+192];
	xor.b32  	%r2301, %r2301, %r1750;
	ld.global.u32 	%r1751, [%rd17+196];
	xor.b32  	%r2116, %r2116, %r1751;
$L__BB1_214:
	and.b32  	%r1753, %r1680, 1024;
	setp.eq.s32 	%p116, %r1753, 0;
	@%p116 bra 	$L__BB1_216;
	ld.global.u32 	%r1754, [%rd17+200];
	xor.b32  	%r2120, %r2120, %r1754;
	ld.global.u32 	%r1755, [%rd17+204];
	xor.b32  	%r2303, %r2303, %r1755;
	ld.global.u32 	%r1756, [%rd17+208];
	xor.b32  	%r2302, %r2302, %r1756;
	ld.global.u32 	%r1757, [%rd17+212];
	xor.b32  	%r2301, %r2301, %r1757;
	ld.global.u32 	%r1758, [%rd17+216];
	xor.b32  	%r2116, %r2116, %r1758;
$L__BB1_216:
	and.b32  	%r1760, %r1680, 2048;
	setp.eq.s32 	%p117, %r1760, 0;
	@%p117 bra 	$L__BB1_218;
	ld.global.u32 	%r1761, [%rd17+220];
	xor.b32  	%r2120, %r2120, %r1761;
	ld.global.u32 	%r1762, [%rd17+224];
	xor.b32  	%r2303, %r2303, %r1762;
	ld.global.u32 	%r1763, [%rd17+228];
	xor.b32  	%r2302, %r2302, %r1763;
	ld.global.u32 	%r1764, [%rd17+232];
	xor.b32  	%r2301, %r2301, %r1764;
	ld.global.u32 	%r1765, [%rd17+236];
	xor.b32  	%r2116, %r2116, %r1765;
$L__BB1_218:
	and.b32  	%r1767, %r1680, 4096;
	setp.eq.s32 	%p118, %r1767, 0;
	@%p118 bra 	$L__BB1_220;
	ld.global.u32 	%r1768, [%rd17+240];
	xor.b32  	%r2120, %r2120, %r1768;
	ld.global.u32 	%r1769, [%rd17+244];
	xor.b32  	%r2303, %r2303, %r1769;
	ld.global.u32 	%r1770, [%rd17+248];
	xor.b32  	%r2302, %r2302, %r1770;
	ld.global.u32 	%r1771, [%rd17+252];
	xor.b32  	%r2301, %r2301, %r1771;
	ld.global.u32 	%r1772, [%rd17+256];
	xor.b32  	%r2116, %r2116, %r1772;
$L__BB1_220:
	and.b32  	%r1774, %r1680, 8192;
	setp.eq.s32 	%p119, %r1774, 0;
	@%p119 bra 	$L__BB1_222;
	ld.global.u32 	%r1775, [%rd17+260];
	xor.b32  	%r2120, %r2120, %r1775;
	ld.global.u32 	%r1776, [%rd17+264];
	xor.b32  	%r2303, %r2303, %r1776;
	ld.global.u32 	%r1777, [%rd17+268];
	xor.b32  	%r2302, %r2302, %r1777;
	ld.global.u32 	%r1778, [%rd17+272];
	xor.b32  	%r2301, %r2301, %r1778;
	ld.global.u32 	%r1779, [%rd17+276];
	xor.b32  	%r2116, %r2116, %r1779;
$L__BB1_222:
	and.b32  	%r1781, %r1680, 16384;
	setp.eq.s32 	%p120, %r1781, 0;
	@%p120 bra 	$L__BB1_224;
	ld.global.u32 	%r1782, [%rd17+280];
	xor.b32  	%r2120, %r2120, %r1782;
	ld.global.u32 	%r1783, [%rd17+284];
	xor.b32  	%r2303, %r2303, %r1783;
	ld.global.u32 	%r1784, [%rd17+288];
	xor.b32  	%r2302, %r2302, %r1784;
	ld.global.u32 	%r1785, [%rd17+292];
	xor.b32  	%r2301, %r2301, %r1785;
	ld.global.u32 	%r1786, [%rd17+296];
	xor.b32  	%r2116, %r2116, %r1786;
$L__BB1_224:
	and.b32  	%r1788, %r1680, 32768;
	setp.eq.s32 	%p121, %r1788, 0;
	@%p121 bra 	$L__BB1_226;
	ld.global.u32 	%r1789, [%rd17+300];
	xor.b32  	%r2120, %r2120, %r1789;
	ld.global.u32 	%r1790, [%rd17+304];
	xor.b32  	%r2303, %r2303, %r1790;
	ld.global.u32 	%r1791, [%rd17+308];
	xor.b32  	%r2302, %r2302, %r1791;
	ld.global.u32 	%r1792, [%rd17+312];
	xor.b32  	%r2301, %r2301, %r1792;
	ld.global.u32 	%r1793, [%rd17+316];
	xor.b32  	%r2116, %r2116, %r1793;
$L__BB1_226:
	add.s32 	%r2299, %r2299, 16;
	setp.ne.s32 	%p122, %r2299, 32;
	@%p122 bra 	$L__BB1_194;
	mad.lo.s32 	%r1794, %r2293, -31, %r902;
	add.s32 	%r2293, %r1794, 1;
	setp.ne.s32 	%p123, %r2293, 5;
	@%p123 bra 	$L__BB1_193;
	st.local.u32 	[%rd3+4], %r2120;
	st.local.v2.u32 	[%rd3+8], {%r2303, %r2302};
	st.local.v2.u32 	[%rd3+16], {%r2301, %r2116};
$L__BB1_229:
	shr.u64 	%rd68, %rd12, 2;
	add.s32 	%r2103, %r2103, 1;
	setp.gt.u64 	%p124, %rd12, 3;
	@%p124 bra 	$L__BB1_117;
$L__BB1_230:
	ld.param.u64 	%rd66, [_Z17define_fit_paramsIfEvPT_S1_S1_S1_Piyy_param_4];
	ld.param.u64 	%rd64, [_Z17define_fit_paramsIfEvPT_S1_S1_S1_Piyy_param_0];
	cvta.to.global.u64 	%rd19, %rd64;
	cvt.u32.u64 	%r1795, %rd23;
	mad.lo.s32 	%r1076, %r1795, 362437, %r1;
	cvta.to.global.u64 	%rd50, %rd66;
	shl.b64 	%rd51, %rd4, 2;
	add.s64 	%rd52, %rd50, %rd51;
	ld.global.u32 	%r1796, [%rd52];
	setp.ne.s32 	%p125, %r1796, -1;
	@%p125 bra 	$L__BB1_232;
	shr.u32 	%r1808, %r2120, 2;
	xor.b32  	%r1809, %r1808, %r2120;
	shl.b32 	%r1810, %r2116, 4;
	shl.b32 	%r1811, %r1809, 1;
	xor.b32  	%r1812, %r1811, %r1810;
	xor.b32  	%r1813, %r1812, %r1809;
	xor.b32  	%r1814, %r1813, %r2116;
	add.s32 	%r1815, %r1076, %r1814;
	add.s32 	%r1816, %r1815, 362437;
	cvt.rn.f32.u32 	%f9, %r1816;
	fma.rn.f32 	%f10, %f9, 0f2F800000, 0f2F000000;
	cvt.f64.f32 	%fd1, %f10;
	fma.rn.f64 	%fd2, %fd1, 0d3FB47AE147AE147B, 0d3F947AE147AE147B;
	cvt.rn.f32.f64 	%f11, %fd2;
	add.s64 	%rd58, %rd19, %rd51;
	st.global.f32 	[%rd58], %f11;
	fma.rn.f64 	%fd3, %fd1, 0dBFA999999999999A, 0d3FD0000000000000;
	cvt.rn.f32.f64 	%f12, %fd3;
	add.s64 	%rd59, %rd2, %rd51;
	st.global.f32 	[%rd59], %f12;
	add.s64 	%rd60, %rd1, %rd51;
	mov.b32 	%r1817, -1031667712;
	st.global.u32 	[%rd60], %r1817;
	mov.f32 	%f13, 0f40000000;
	bra.uni 	$L__BB1_233;
$L__BB1_232:
	shr.u32 	%r1797, %r2120, 2;
	xor.b32  	%r1798, %r1797, %r2120;
	shl.b32 	%r1799, %r2116, 4;
	shl.b32 	%r1800, %r1798, 1;
	xor.b32  	%r1801, %r1800, %r1799;
	xor.b32  	%r1802, %r1801, %r1798;
	xor.b32  	%r1803, %r1802, %r2116;
	add.s32 	%r1804, %r1076, %r1803;
	add.s32 	%r1805, %r1804, 362437;
	cvt.rn.f32.u32 	%f3, %r1805;
	fma.rn.f32 	%f4, %f3, 0f2F800000, 0f2F000000;
	add.s64 	%rd54, %rd19, %rd51;
	mov.b32 	%r1806, 1017370378;
	st.global.u32 	[%rd54], %r1806;
	add.s64 	%rd55, %rd2, %rd51;
	mov.b32 	%r1807, 1045220557;
	st.global.u32 	[%rd55], %r1807;
	mul.f32 	%f5, %f4, 0f41700000;
	fma.rn.f32 	%f6, %f4, %f5, 0fC2820000;
	add.s64 	%rd56, %rd1, %rd51;
	st.global.f32 	[%rd56], %f6;
	mul.f32 	%f7, %f4, 0fC0C00000;
	fma.rn.f32 	%f13, %f4, %f7, 0f41000000;
$L__BB1_233:
	ld.param.u64 	%rd65, [_Z17define_fit_paramsIfEvPT_S1_S1_S1_Piyy_param_3];
	cvta.to.global.u64 	%rd61, %rd65;
	add.s64 	%rd63, %rd61, %rd51;
	st.global.f32 	[%rd63], %f13;
	ret;

}
	// .globl	_Z18initialize_neuronsIfEvPT_S1_S1_S1_S1_
.visible .entry _Z18initialize_neuronsIfEvPT_S1_S1_S1_S1_(
	.param .u64 .ptr .align 1 _Z18initialize_neuronsIfEvPT_S1_S1_S1_S1__param_0,
	.param .u64 .ptr .align 1 _Z18initialize_neuronsIfEvPT_S1_S1_S1_S1__param_1,
	.param .u64 .ptr .align 1 _Z18initialize_neuronsIfEvPT_S1_S1_S1_S1__param_2,
	.param .u64 .ptr .align 1 _Z18initialize_neuronsIfEvPT_S1_S1_S1_S1__param_3,
	.param .u64 .ptr .align 1 _Z18initialize_neuronsIfEvPT_S1_S1_S1_S1__param_4
)
{
	.reg .b32 	%r<7>;
	.reg .b32 	%f<3>;
	.reg .b64 	%rd<17>;

	ld.param.u64 	%rd1, [_Z18initialize_neuronsIfEvPT_S1_S1_S1_S1__param_0];
	ld.param.u64 	%rd2, [_Z18initialize_neuronsIfEvPT_S1_S1_S1_S1__param_1];
	ld.param.u64 	%rd3, [_Z18initialize_neuronsIfEvPT_S1_S1_S1_S1__param_2];
	ld.param.u64 	%rd4, [_Z18initialize_neuronsIfEvPT_S1_S1_S1_S1__param_3];
	ld.param.u64 	%rd5, [_Z18initialize_neuronsIfEvPT_S1_S1_S1_S1__param_4];
	cvta.to.global.u64 	%rd6, %rd4;
	cvta.to.global.u64 	%rd7, %rd3;
	cvta.to.global.u64 	%rd8, %rd2;
	cvta.to.global.u64 	%rd9, %rd1;
	cvta.to.global.u64 	%rd10, %rd5;
	mov.u32 	%r1, %ctaid.x;
	mov.u32 	%r2, %ntid.x;
	mov.u32 	%r3, %tid.x;
	mad.lo.s32 	%r4, %r1, %r2, %r3;
	mul.wide.s32 	%rd11, %r4, 4;
	add.s64 	%rd12, %rd10, %rd11;
	ld.global.f32 	%f1, [%rd12];
	mul.f32 	%f2, %f1, 0fC2820000;
	add.s64 	%rd13, %rd9, %rd11;
	mov.b32 	%r5, -1031667712;
	st.global.u32 	[%rd13], %r5;
	add.s64 	%rd14, %rd8, %rd11;
	st.global.f32 	[%rd14], %f2;
	add.s64 	%rd15, %rd7, %rd11;
	mov.b32 	%r6, 0;
	st.global.u32 	[%rd15], %r6;
	add.s64 	%rd16, %rd6, %rd11;
	st.global.u32 	[%rd16], %r6;
	ret;

}
	// .globl	_Z15define_synapsesIfEvPT_Piifyy
.visible .entry _Z15define_synapsesIfEvPT_Piifyy(
	.param .u64 .ptr .align 1 _Z15define_synapsesIfEvPT_Piifyy_param_0,
	.param .u64 .ptr .align 1 _Z15define_synapsesIfEvPT_Piifyy_param_1,
	.param .u32 _Z15define_synapsesIfEvPT_Piifyy_param_2,
	.param .f32 _Z15define_synapsesIfEvPT_Piifyy_param_3,
	.param .u64 _Z15define_synapsesIfEvPT_Piifyy_param_4,
	.param .u64 _Z15define_synapsesIfEvPT_Piifyy_param_5
)
{
	.local .align 8 .b8 	__local_depot3[48];
	.reg .b64 	%SP;
	.reg .b64 	%SPL;
	.reg .pred 	%p<145>;
	.reg .b32 	%r<2690>;
	.reg .b32 	%f<37>;
	.reg .b64 	%rd<65>;
	.reg .b64 	%fd<21>;

	mov.u64 	%SPL, __local_depot3;
	ld.param.u64 	%rd28, [_Z15define_synapsesIfEvPT_Piifyy_param_0];
	ld.param.u32 	%r1218, [_Z15define_synapsesIfEvPT_Piifyy_param_2];
	ld.param.f32 	%f1, [_Z15define_synapsesIfEvPT_Piifyy_param_3];
	ld.param.u64 	%rd29, [_Z15define_synapsesIfEvPT_Piifyy_param_4];
	ld.param.u64 	%rd27, [_Z15define_synapsesIfEvPT_Piifyy_param_5];
	cvta.to.global.u64 	%rd1, %rd28;
	add.u64 	%rd2, %SPL, 0;
	mov.u32 	%r1219, %ctaid.x;
	mov.u32 	%r1220, %ntid.x;
	mul.lo.s32 	%r1, %r1219, %r1220;
	mov.u32 	%r1221, %tid.x;
	add.s32 	%r2, %r1, %r1221;
	cvt.u32.u64 	%r1222, %rd29;
	xor.b32  	%r1223, %r1222, -1429050551;
	mul.lo.s32 	%r1224, %r1223, 1099087573;
	{ .reg .b32 tmp; mov.b64 {tmp, %r1225}, %rd29; }
	xor.b32  	%r1226, %r1225, -136515619;
	mul.lo.s32 	%r1227, %r1226, -1703105765;
	add.s32 	%r1228, %r1224, %r1227;
	add.s32 	%r3, %r1228, 6615241;
	add.s32 	%r2335, %r1224, 123456789;
	st.local.v2.u32 	[%rd2], {%r3, %r2335};
	xor.b32  	%r2334, %r1224, 362436069;
	add.s32 	%r2333, %r1227, 521288629;
	st.local.v2.u32 	[%rd2+8], {%r2334, %r2333};
	xor.b32  	%r2332, %r1227, 88675123;
	add.s32 	%r2331, %r1224, 5783321;
	st.local.v2.u32 	[%rd2+16], {%r2332, %r2331};
	setp.eq.s32 	%p1, %r2, 0;
	@%p1 bra 	$L__BB3_115;
	cvt.s64.s32 	%rd61, %r2;
	mov.b32 	%r2026, 0;
$L__BB3_2:
	mov.u64 	%rd4, %rd61;
	and.b64  	%rd5, %rd4, 3;
	setp.eq.s64 	%p2, %rd5, 0;
	@%p2 bra 	$L__BB3_114;
	mul.wide.u32 	%rd31, %r2026, 3200;
	mov.u64 	%rd32, precalc_xorwow_matrix;
	add.s64 	%rd6, %rd32, %rd31;
	mov.b32 	%r2331, 0;
	mov.u32 	%r2332, %r2331;
	mov.u32 	%r2333, %r2331;
	mov.u32 	%r2334, %r2331;
	mov.u32 	%r2335, %r2331;
	mov.u32 	%r2037, %r2331;
$L__BB3_4:
	mul.wide.u32 	%rd33, %r2037, 4;
	add.s64 	%rd34, %rd2, %rd33;
	ld.local.u32 	%r26, [%rd34+4];
	shl.b32 	%r27, %r2037, 5;
	mov.b32 	%r2043, 0;
$L__BB3_5:
	.pragma "nounroll";
	shr.u32 	%r1232, %r26, %r2043;
	and.b32  	%r1233, %r1232, 1;
	setp.eq.b32 	%p3, %r1233, 1;
	not.pred 	%p4, %p3;
	add.s32 	%r1234, %r27, %r2043;
	mul.lo.s32 	%r1235, %r1234, 5;
	mul.wide.u32 	%rd35, %r1235, 4;
	add.s64 	%rd7, %rd6, %rd35;
	@%p4 bra 	$L__BB3_7;
	ld.global.u32 	%r1236, [%rd7];
	xor.b32  	%r2335, %r2335, %r1236;
	ld.global.u32 	%r1237, [%rd7+4];
	xor.b32  	%r2334, %r2334, %r1237;
	ld.global.u32 	%r1238, [%rd7+8];
	xor.b32  	%r2333, %r2333, %r1238;
	ld.global.u32 	%r1239, [%rd7+12];
	xor.b32  	%r2332, %r2332, %r1239;
	ld.global.u32 	%r1240, [%rd7+16];
	xor.b32  	%r2331, %r2331, %r1240;
$L__BB3_7:
	and.b32  	%r1242, %r1232, 2;
	setp.eq.s32 	%p5, %r1242, 0;
	@%p5 bra 	$L__BB3_9;
	ld.global.u32 	%r1243, [%rd7+20];
	xor.b32  	%r2335, %r2335, %r1243;
	ld.global.u32 	%r1244, [%rd7+24];
	xor.b32  	%r2334, %r2334, %r1244;
	ld.global.u32 	%r1245, [%rd7+28];
	xor.b32  	%r2333, %r2333, %r1245;
	ld.global.u32 	%r1246, [%rd7+32];
	xor.b32  	%r2332, %r2332, %r1246;
	ld.global.u32 	%r1247, [%rd7+36];
	xor.b32  	%r2331, %r2331, %r1247;
$L__BB3_9:
	and.b32  	%r1249, %r1232, 4;
	setp.eq.s32 	%p6, %r1249, 0;
	@%p6 bra 	$L__BB3_11;
	ld.global.u32 	%r1250, [%rd7+40];
	xor.b32  	%r2335, %r2335, %r1250;
	ld.global.u32 	%r1251, [%rd7+44];
	xor.b32  	%r2334, %r2334, %r1251;
	ld.global.u32 	%r1252, [%rd7+48];
	xor.b32  	%r2333, %r2333, %r1252;
	ld.global.u32 	%r1253, [%rd7+52];
	xor.b32  	%r2332, %r2332, %r1253;
	ld.global.u32 	%r1254, [%rd7+56];
	xor.b32  	%r2331, %r2331, %r1254;
$L__BB3_11:
	and.b32  	%r1256, %r1232, 8;
	setp.eq.s32 	%p7, %r1256, 0;
	@%p7 bra 	$L__BB3_13;
	ld.global.u32 	%r1257, [%rd7+60];
	xor.b32  	%r2335, %r2335, %r1257;
	ld.global.u32 	%r1258, [%rd7+64];
	xor.b32  	%r2334, %r2334, %r1258;
	ld.global.u32 	%r1259, [%rd7+68];
	xor.b32  	%r2333, %r2333, %r1259;
	ld.global.u32 	%r1260, [%rd7+72];
	xor.b32  	%r2332, %r2332, %r1260;
	ld.global.u32 	%r1261, [%rd7+76];
	xor.b32  	%r2331, %r2331, %r1261;
$L__BB3_13:
	and.b32  	%r1263, %r1232, 16;
	setp.eq.s32 	%p8, %r1263, 0;
	@%p8 bra 	$L__BB3_15;
	ld.global.u32 	%r1264, [%rd7+80];
	xor.b32  	%r2335, %r2335, %r1264;
	ld.global.u32 	%r1265, [%rd7+84];
	xor.b32  	%r2334, %r2334, %r1265;
	ld.global.u32 	%r1266, [%rd7+88];
	xor.b32  	%r2333, %r2333, %r1266;
	ld.global.u32 	%r1267, [%rd7+92];
	xor.b32  	%r2332, %r2332, %r1267;
	ld.global.u32 	%r1268, [%rd7+96];
	xor.b32  	%r2331, %r2331, %r1268;
$L__BB3_15:
	and.b32  	%r1270, %r1232, 32;
	setp.eq.s32 	%p9, %r1270, 0;
	@%p9 bra 	$L__BB3_17;
	ld.global.u32 	%r1271, [%rd7+100];
	xor.b32  	%r2335, %r2335, %r1271;
	ld.global.u32 	%r1272, [%rd7+104];
	xor.b32  	%r2334, %r2334, %r1272;
	ld.global.u32 	%r1273, [%rd7+108];
	xor.b32  	%r2333, %r2333, %r1273;
	ld.global.u32 	%r1274, [%rd7+112];
	xor.b32  	%r2332, %r2332, %r1274;
	ld.global.u32 	%r1275, [%rd7+116];
	xor.b32  	%r2331, %r2331, %r1275;
$L__BB3_17:
	and.b32  	%r1277, %r1232, 64;
	setp.eq.s32 	%p10, %r1277, 0;
	@%p10 bra 	$L__BB3_19;
	ld.global.u32 	%r1278, [%rd7+120];
	xor.b32  	%r2335, %r2335, %r1278;
	ld.global.u32 	%r1279, [%rd7+124];
	xor.b32  	%r2334, %r2334, %r1279;
	ld.global.u32 	%r1280, [%rd7+128];
	xor.b32  	%r2333, %r2333, %r1280;
	ld.global.u32 	%r1281, [%rd7+132];
	xor.b32  	%r2332, %r2332, %r1281;
	ld.global.u32 	%r1282, [%rd7+136];
	xor.b32  	%r2331, %r2331, %r1282;
$L__BB3_19:
	and.b32  	%r1284, %r1232, 128;
	setp.eq.s32 	%p11, %r1284, 0;
	@%p11 bra 	$L__BB3_21;
	ld.global.u32 	%r1285, [%rd7+140];
	xor.b32  	%r2335, %r2335, %r1285;
	ld.global.u32 	%r1286, [%rd7+144];
	xor.b32  	%r2334, %r2334, %r1286;
	ld.global.u32 	%r1287, [%rd7+148];
	xor.b32  	%r2333, %r2333, %r1287;
	ld.global.u32 	%r1288, [%rd7+152];
	xor.b32  	%r2332, %r2332, %r1288;
	ld.global.u32 	%r1289, [%rd7+156];
	xor.b32  	%r2331, %r2331, %r1289;
$L__BB3_21:
	and.b32  	%r1291, %r1232, 256;
	setp.eq.s32 	%p12, %r1291, 0;
	@%p12 bra 	$L__BB3_23;
	ld.global.u32 	%r1292, [%rd7+160];
	xor.b32  	%r2335, %r2335, %r1292;
	ld.global.u32 	%r1293, [%rd7+164];
	xor.b32  	%r2334, %r2334, %r1293;
	ld.global.u32 	%r1294, [%rd7+168];
	xor.b32  	%r2333, %r2333, %r1294;
	ld.global.u32 	%r1295, [%rd7+172];
	xor.b32  	%r2332, %r2332, %r1295;
	ld.global.u32 	%r1296, [%rd7+176];
	xor.b32  	%r2331, %r2331, %r1296;
$L__BB3_23:
	and.b32  	%r1298, %r1232, 512;
	setp.eq.s32 	%p13, %r1298, 0;
	@%p13 bra 	$L__BB3_25;
	ld.global.u32 	%r1299, [%rd7+180];
	xor.b32  	%r2335, %r2335, %r1299;
	ld.global.u32 	%r1300, [%rd7+184];
	xor.b32  	%r2334, %r2334, %r1300;
	ld.global.u32 	%r1301, [%rd7+188];
	xor.b32  	%r2333, %r2333, %r1301;
	ld.global.u32 	%r1302, [%rd7+192];
	xor.b32  	%r2332, %r2332, %r1302;
	ld.global.u32 	%r1303, [%rd7+196];
	xor.b32  	%r2331, %r2331, %r1303;
$L__BB3_25:
	and.b32  	%r1305, %r1232, 1024;
	setp.eq.s32 	%p14, %r1305, 0;
	@%p14 bra 	$L__BB3_27;
	ld.global.u32 	%r1306, [%rd7+200];
	xor.b32  	%r2335, %r2335, %r1306;
	ld.global.u32 	%r1307, [%rd7+204];
	xor.b32  	%r2334, %r2334, %r1307;
	ld.global.u32 	%r1308, [%rd7+208];
	xor.b32  	%r2333, %r2333, %r1308;
	ld.global.u32 	%r1309, [%rd7+212];
	xor.b32  	%r2332, %r2332, %r1309;
	ld.global.u32 	%r1310, [%rd7+216];
	xor.b32  	%r2331, %r2331, %r1310;
$L__BB3_27:
	and.b32  	%r1312, %r1232, 2048;
	setp.eq.s32 	%p15, %r1312, 0;
	@%p15 bra 	$L__BB3_29;
	ld.global.u32 	%r1313, [%rd7+220];
	xor.b32  	%r2335, %r2335, %r1313;
	ld.global.u32 	%r1314, [%rd7+224];
	xor.b32  	%r2334, %r2334, %r1314;
	ld.global.u32 	%r1315, [%rd7+228];
	xor.b32  	%r2333, %r2333, %r1315;
	ld.global.u32 	%r1316, [%rd7+232];
	xor.b32  	%r2332, %r2332, %r1316;
	ld.global.u32 	%r1317, [%rd7+236];
	xor.b32  	%r2331, %r2331, %r1317;
$L__BB3_29:
	and.b32  	%r1319, %r1232, 4096;
	setp.eq.s32 	%p16, %r1319, 0;
	@%p16 bra 	$L__BB3_31;
	ld.global.u32 	%r1320, [%rd7+240];
	xor.b32  	%r2335, %r2335, %r1320;
	ld.global.u32 	%r1321, [%rd7+244];
	xor.b32  	%r2334, %r2334, %r1321;
	ld.global.u32 	%r1322, [%rd7+248];
	xor.b32  	%r2333, %r2333, %r1322;
	ld.global.u32 	%r1323, [%rd7+252];
	xor.b32  	%r2332, %r2332, %r1323;
	ld.global.u32 	%r1324, [%rd7+256];
	xor.b32  	%r2331, %r2331, %r1324;
$L__BB3_31:
	and.b32  	%r1326, %r1232, 8192;
	setp.eq.s32 	%p17, %r1326, 0;
	@%p17 bra 	$L__BB3_33;
	ld.global.u32 	%r1327, [%rd7+260];
	xor.b32  	%r2335, %r2335, %r1327;
	ld.global.u32 	%r1328, [%rd7+264];
	xor.b32  	%r2334, %r2334, %r1328;
	ld.global.u32 	%r1329, [%rd7+268];
	xor.b32  	%r2333, %r2333, %r1329;
	ld.global.u32 	%r1330, [%rd7+272];
	xor.b32  	%r2332, %r2332, %r1330;
	ld.global.u32 	%r1331, [%rd7+276];
	xor.b32  	%r2331, %r2331, %r1331;
$L__BB3_33:
	and.b32  	%r1333, %r1232, 16384;
	setp.eq.s32 	%p18, %r1333, 0;
	@%p18 bra 	$L__BB3_35;
	ld.global.u32 	%r1334, [%rd7+280];
	xor.b32  	%r2335, %r2335, %r1334;
	ld.global.u32 	%r1335, [%rd7+284];
	xor.b32  	%r2334, %r2334, %r1335;
	ld.global.u32 	%r1336, [%rd7+288];
	xor.b32  	%r2333, %r2333, %r1336;
	ld.global.u32 	%r1337, [%rd7+292];
	xor.b32  	%r2332, %r2332, %r1337;
	ld.global.u32 	%r1338, [%rd7+296];
	xor.b32  	%r2331, %r2331, %r1338;
$L__BB3_35:
	and.b32  	%r1340, %r1232, 32768;
	setp.eq.s32 	%p19, %r1340, 0;
	@%p19 bra 	$L__BB3_37;
	ld.global.u32 	%r1341, [%rd7+300];
	xor.b32  	%r2335, %r2335, %r1341;
	ld.global.u32 	%r1342, [%rd7+304];
	xor.b32  	%r2334, %r2334, %r1342;
	ld.global.u32 	%r1343, [%rd7+308];
	xor.b32  	%r2333, %r2333, %r1343;
	ld.global.u32 	%r1344, [%rd7+312];
	xor.b32  	%r2332, %r2332, %r1344;
	ld.global.u32 	%r1345, [%rd7+316];
	xor.b32  	%r2331, %r2331, %r1345;
$L__BB3_37:
	add.s32 	%r2043, %r2043, 16;
	setp.ne.s32 	%p20, %r2043, 32;
	@%p20 bra 	$L__BB3_5;
	mad.lo.s32 	%r1346, %r2037, -31, %r27;
	add.s32 	%r2037, %r1346, 1;
	setp.ne.s32 	%p21, %r2037, 5;
	@%p21 bra 	$L__BB3_4;
	st.local.u32 	[%rd2+4], %r2335;
	st.local.v2.u32 	[%rd2+8], {%r2334, %r2333};
	st.local.v2.u32 	[%rd2+16], {%r2332, %r2331};
	setp.eq.s64 	%p22, %rd5, 1;
	@%p22 bra 	$L__BB3_114;
	mov.b32 	%r2331, 0;
	mov.u32 	%r2332, %r2331;
	mov.u32 	%r2333, %r2331;
	mov.u32 	%r2334, %r2331;
	mov.u32 	%r2335, %r2331;
	mov.u32 	%r2129, %r2331;
$L__BB3_41:
	mul.wide.u32 	%rd36, %r2129, 4;
	add.s64 	%rd37, %rd2, %rd36;
	ld.local.u32 	%r202, [%rd37+4];
	shl.b32 	%r203, %r2129, 5;
	mov.b32 	%r2135, 0;
$L__BB3_42:
	.pragma "nounroll";
	shr.u32 	%r1349, %r202, %r2135;
	and.b32  	%r1350, %r1349, 1;
	setp.eq.b32 	%p23, %r1350, 1;
	not.pred 	%p24, %p23;
	add.s32 	%r1351, %r203, %r2135;
	mul.lo.s32 	%r1352, %r1351, 5;
	mul.wide.u32 	%rd38, %r1352, 4;
	add.s64 	%rd8, %rd6, %rd38;
	@%p24 bra 	$L__BB3_44;
	ld.global.u32 	%r1353, [%rd8];
	xor.b32  	%r2335, %r2335, %r1353;
	ld.global.u32 	%r1354, [%rd8+4];
	xor.b32  	%r2334, %r2334, %r1354;
	ld.global.u32 	%r1355, [%rd8+8];
	xor.b32  	%r2333, %r2333, %r1355;
	ld.global.u32 	%r1356, [%rd8+12];
	xor.b32  	%r2332, %r2332, %r1356;
	ld.global.u32 	%r1357, [%rd8+16];
	xor.b32  	%r2331, %r2331, %r1357;
$L__BB3_44:
	and.b32  	%r1359, %r1349, 2;
	setp.eq.s32 	%p25, %r1359, 0;
	@%p25 bra 	$L__BB3_46;
	ld.global.u32 	%r1360, [%rd8+20];
	xor.b32  	%r2335, %r2335, %r1360;
	ld.global.u32 	%r1361, [%rd8+24];
	xor.b32  	%r2334, %r2334, %r1361;
	ld.global.u32 	%r1362, [%rd8+28];
	xor.b32  	%r2333, %r2333, %r1362;
	ld.global.u32 	%r1363, [%rd8+32];
	xor.b32  	%r2332, %r2332, %r1363;
	ld.global.u32 	%r1364, [%rd8+36];
	xor.b32  	%r2331, %r2331, %r1364;
$L__BB3_46:
	and.b32  	%r1366, %r1349, 4;
	setp.eq.s32 	%p26, %r1366, 0;
	@%p26 bra 	$L__BB3_48;
	ld.global.u32 	%r1367, [%rd8+40];
	xor.b32  	%r2335, %r2335, %r1367;
	ld.global.u32 	%r1368, [%rd8+44];
	xor.b32  	%r2334, %r2334, %r1368;
	ld.global.u32 	%r1369, [%rd8+48];
	xor.b32  	%r2333, %r2333, %r1369;
	ld.global.u32 	%r1370, [%rd8+52];
	xor.b32  	%r2332, %r2332, %r1370;
	ld.global.u32 	%r1371, [%rd8+56];
	xor.b32  	%r2331, %r2331, %r1371;
$L__BB3_48:
	and.b32  	%r1373, %r1349, 8;
	setp.eq.s32 	%p27, %r1373, 0;
	@%p27 bra 	$L__BB3_50;
	ld.global.u32 	%r1374, [%rd8+60];
	xor.b32  	%r2335, %r2335, %r1374;
	ld.global.u32 	%r1375, [%rd8+64];
	xor.b32  	%r2334, %r2334, %r1375;
	ld.global.u32 	%r1376, [%rd8+68];
	xor.b32  	%r2333, %r2333, %r1376;
	ld.global.u32 	%r1377, [%rd8+72];
	xor.b32  	%r2332, %r2332, %r1377;
	ld.global.u32 	%r1378, [%rd8+76];
	xor.b32  	%r2331, %r2331, %r1378;
$L__BB3_50:
	and.b32  	%r1380, %r1349, 16;
	setp.eq.s32 	%p28, %r1380, 0;
	@%p28 bra 	$L__BB3_52;
	ld.global.u32 	%r1381, [%rd8+80];
	xor.b32  	%r2335, %r2335, %r1381;
	ld.global.u32 	%r1382, [%rd8+84];
	xor.b32  	%r2334, %r2334, %r1382;
	ld.global.u32 	%r1383, [%rd8+88];
	xor.b32  	%r2333, %r2333, %r1383;
	ld.global.u32 	%r1384, [%rd8+92];
	xor.b32  	%r2332, %r2332, %r1384;
	ld.global.u32 	%r1385, [%rd8+96];
	xor.b32  	%r2331, %r2331, %r1385;
$L__BB3_52:
	and.b32  	%r1387, %r1349, 32;
	setp.eq.s32 	%p29, %r1387, 0;
	@%p29 bra 	$L__BB3_54;
	ld.global.u32 	%r1388, [%rd8+100];
	xor.b32  	%r2335, %r2335, %r1388;
	ld.global.u32 	%r1389, [%rd8+104];
	xor.b32  	%r2334, %r2334, %r1389;
	ld.global.u32 	%r1390, [%rd8+108];
	xor.b32  	%r2333, %r2333, %r1390;
	ld.global.u32 	%r1391, [%rd8+112];
	xor.b32  	%r2332, %r2332, %r1391;
	ld.global.u32 	%r1392, [%rd8+116];
	xor.b32  	%r2331, %r2331, %r1392;
$L__BB3_54:
	and.b32  	%r1394, %r1349, 64;
	setp.eq.s32 	%p30, %r1394, 0;
	@%p30 bra 	$L__BB3_56;
	ld.global.u32 	%r1395, [%rd8+120];
	xor.b32  	%r2335, %r2335, %r1395;
	ld.global.u32 	%r1396, [%rd8+124];
	xor.b32  	%r2334, %r2334, %r1396;
	ld.global.u32 	%r1397, [%rd8+128];
	xor.b32  	%r2333, %r2333, %r1397;
	ld.global.u32 	%r1398, [%rd8+132];
	xor.b32  	%r2332, %r2332, %r1398;
	ld.global.u32 	%r1399, [%rd8+136];
	xor.b32  	%r2331, %r2331, %r1399;
$L__BB3_56:
	and.b32  	%r1401, %r1349, 128;
	setp.eq.s32 	%p31, %r1401, 0;
	@%p31 bra 	$L__BB3_58;
	ld.global.u32 	%r1402, [%rd8+140];
	xor.b32  	%r2335, %r2335, %r1402;
	ld.global.u32 	%r1403, [%rd8+144];
	xor.b32  	%r2334, %r2334, %r1403;
	ld.global.u32 	%r1404, [%rd8+148];
	xor.b32  	%r2333, %r2333, %r1404;
	ld.global.u32 	%r1405, [%rd8+152];
	xor.b32  	%r2332, %r2332, %r1405;
	ld.global.u32 	%r1406, [%rd8+156];
	xor.b32  	%r2331, %r2331, %r1406;
$L__BB3_58:
	and.b32  	%r1408, %r1349, 256;
	setp.eq.s32 	%p32, %r1408, 0;
	@%p32 bra 	$L__BB3_60;
	ld.global.u32 	%r1409, [%rd8+160];
	xor.b32  	%r2335, %r2335, %r1409;
	ld.global.u32 	%r1410, [%rd8+164];
	xor.b32  	%r2334, %r2334, %r1410;
	ld.global.u32 	%r1411, [%rd8+168];
	xor.b32  	%r2333, %r2333, %r1411;
	ld.global.u32 	%r1412, [%rd8+172];
	xor.b32  	%r2332, %r2332, %r1412;
	ld.global.u32 	%r1413, [%rd8+176];
	xor.b32  	%r2331, %r2331, %r1413;
$L__BB3_60:
	and.b32  	%r1415, %r1349, 512;
	setp.eq.s32 	%p33, %r1415, 0;
	@%p33 bra 	$L__BB3_62;
	ld.global.u32 	%r1416, [%rd8+180];
	xor.b32  	%r2335, %r2335, %r1416;
	ld.global.u32 	%r1417, [%rd8+184];
	xor.b32  	%r2334, %r2334, %r1417;
	ld.global.u32 	%r1418, [%rd8+188];
	xor.b32  	%r2333, %r2333, %r1418;
	ld.global.u32 	%r1419, [%rd8+192];
	xor.b32  	%r2332, %r2332, %r1419;
	ld.global.u32 	%r1420, [%rd8+196];
	xor.b32  	%r2331, %r2331, %r1420;
$L__BB3_62:
	and.b32  	%r1422, %r1349, 1024;
	setp.eq.s32 	%p34, %r1422, 0;
	@%p34 bra 	$L__BB3_64;
	ld.global.u32 	%r1423, [%rd8+200];
	xor.b32  	%r2335, %r2335, %r1423;
	ld.global.u32 	%r1424, [%rd8+204];
	xor.b32  	%r2334, %r2334, %r1424;
	ld.global.u32 	%r1425, [%rd8+208];
	xor.b32  	%r2333, %r2333, %r1425;
	ld.global.u32 	%r1426, [%rd8+212];
	xor.b32  	%r2332, %r2332, %r1426;
	ld.global.u32 	%r1427, [%rd8+216];
	xor.b32  	%r2331, %r2331, %r1427;
$L__BB3_64:
	and.b32  	%r1429, %r1349, 2048;
	setp.eq.s32 	%p35, %r1429, 0;
	@%p35 bra 	$L__BB3_66;
	ld.global.u32 	%r1430, [%rd8+220];
	xor.b32  	%r2335, %r2335, %r1430;
	ld.global.u32 	%r1431, [%rd8+224];
	xor.b32  	%r2334, %r2334, %r1431;
	ld.global.u32 	%r1432, [%rd8+228];
	xor.b32  	%r2333, %r2333, %r1432;
	ld.global.u32 	%r1433, [%rd8+232];
	xor.b32  	%r2332, %r2332, %r1433;
	ld.global.u32 	%r1434, [%rd8+236];
	xor.b32  	%r2331, %r2331, %r1434;
$L__BB3_66:
	and.b32  	%r1436, %r1349, 4096;
	setp.eq.s32 	%p36, %r1436, 0;
	@%p36 bra 	$L__BB3_68;
	ld.global.u32 	%r1437, [%rd8+240];
	xor.b32  	%r2335, %r2335, %r1437;
	ld.global.u32 	%r1438, [%rd8+244];
	xor.b32  	%r2334, %r2334, %r1438;
	ld.global.u32 	%r1439, [%rd8+248];
	xor.b32  	%r2333, %r2333, %r1439;
	ld.global.u32 	%r1440, [%rd8+252];
	xor.b32  	%r2332, %r2332, %r1440;
	ld.global.u32 	%r1441, [%rd8+256];
	xor.b32  	%r2331, %r2331, %r1441;
$L__BB3_68:
	and.b32  	%r1443, %r1349, 8192;
	setp.eq.s32 	%p37, %r1443, 0;
	@%p37 bra 	$L__BB3_70;
	ld.global.u32 	%r1444, [%rd8+260];
	xor.b32  	%r2335, %r2335, %r1444;
	ld.global.u32 	%r1445, [%rd8+264];
	xor.b32  	%r2334, %r2334, %r1445;
	ld.global.u32 	%r1446, [%rd8+268];
	xor.b32  	%r2333, %r2333, %r1446;
	ld.global.u32 	%r1447, [%rd8+272];
	xor.b32  	%r2332, %r2332, %r1447;
	ld.global.u32 	%r1448, [%rd8+276];
	xor.b32  	%r2331, %r2331, %r1448;
$L__BB3_70:
	and.b32  	%r1450, %r1349, 16384;
	setp.eq.s32 	%p38, %r1450, 0;
	@%p38 bra 	$L__BB3_72;
	ld.global.u32 	%r1451, [%rd8+280];
	xor.b32  	%r2335, %r2335, %r1451;
	ld.global.u32 	%r1452, [%rd8+284];
	xor.b32  	%r2334, %r2334, %r1452;
	ld.global.u32 	%r1453, [%rd8+288];
	xor.b32  	%r2333, %r2333, %r1453;
	ld.global.u32 	%r1454, [%rd8+292];
	xor.b32  	%r2332, %r2332, %r1454;
	ld.global.u32 	%r1455, [%rd8+296];
	xor.b32  	%r2331, %r2331, %r1455;
$L__BB3_72:
	and.b32  	%r1457, %r1349, 32768;
	setp.eq.s32 	%p39, %r1457, 0;
	@%p39 bra 	$L__BB3_74;
	ld.global.u32 	%r1458, [%rd8+300];
	xor.b32  	%r2335, %r2335, %r1458;
	ld.global.u32 	%r1459, [%rd8+304];
	xor.b32  	%r2334, %r2334, %r1459;
	ld.global.u32 	%r1460, [%rd8+308];
	xor.b32  	%r2333, %r2333, %r1460;
	ld.global.u32 	%r1461, [%rd8+312];
	xor.b32  	%r2332, %r2332, %r1461;
	ld.global.u32 	%r1462, [%rd8+316];
	xor.b32  	%r2331, %r2331, %r1462;
$L__BB3_74:
	add.s32 	%r2135, %r2135, 16;
	setp.ne.s32 	%p40, %r2135, 32;
	@%p40 bra 	$L__BB3_42;
	mad.lo.s32 	%r1463, %r2129, -31, %r203;
	add.s32 	%r2129, %r1463, 1;
	setp.ne.s32 	%p41, %r2129, 5;
	@%p41 bra 	$L__BB3_41;
	st.local.u32 	[%rd2+4], %r2335;
	st.local.v2.u32 	[%rd2+8], {%r2334, %r2333};
	st.local.v2.u32 	[%rd2+16], {%r2332, %r2331};
	setp.ne.s64 	%p42, %rd5, 3;
	@%p42 bra 	$L__BB3_114;
	mov.b32 	%r2331, 0;
	mov.u32 	%r2332, %r2331;
	mov.u32 	%r2333, %r2331;
	mov.u32 	%r2334, %r2331;
	mov.u32 	%r2335, %r2331;
	mov.u32 	%r2221, %r2331;
$L__BB3_78:
	mul.wide.u32 	%rd39, %r2221, 4;
	add.s64 	%rd40, %rd2, %rd39;
	ld.local.u32 	%r378, [%rd40+4];
	shl.b32 	%r379, %r2221, 5;
	mov.b32 	%r2227, 0;
$L__BB3_79:
	.pragma "nounroll";
	shr.u32 	%r1466, %r378, %r2227;
	and.b32  	%r1467, %r1466, 1;
	setp.eq.b32 	%p43, %r1467, 1;
	not.pred 	%p44, %p43;
	add.s32 	%r1468, %r379, %r2227;
	mul.lo.s32 	%r1469, %r1468, 5;
	mul.wide.u32 	%rd41, %r1469, 4;
	add.s64 	%rd9, %rd6, %rd41;
	@%p44 bra 	$L__BB3_81;
	ld.global.u32 	%r1470, [%rd9];
	xor.b32  	%r2335, %r2335, %r1470;
	ld.global.u32 	%r1471, [%rd9+4];
	xor.b32  	%r2334, %r2334, %r1471;
	ld.global.u32 	%r1472, [%rd9+8];
	xor.b32  	%r2333, %r2333, %r1472;
	ld.global.u32 	%r1473, [%rd9+12];
	xor.b32  	%r2332, %r2332, %r1473;
	ld.global.u32 	%r1474, [%rd9+16];
	xor.b32  	%r2331, %r2331, %r1474;
$L__BB3_81:
	and.b32  	%r1476, %r1466, 2;
	setp.eq.s32 	%p45, %r1476, 0;
	@%p45 bra 	$L__BB3_83;
	ld.global.u32 	%r1477, [%rd9+20];
	xor.b32  	%r2335, %r2335, %r1477;
	ld.global.u32 	%r1478, [%rd9+24];
	xor.b32  	%r2334, %r2334, %r1478;
	ld.global.u32 	%r1479, [%rd9+28];
	xor.b32  	%r2333, %r2333, %r1479;
	ld.global.u32 	%r1480, [%rd9+32];
	xor.b32  	%r2332, %r2332, %r1480;
	ld.global.u32 	%r1481, [%rd9+36];
	xor.b32  	%r2331, %r2331, %r1481;
$L__BB3_83:
	and.b32  	%r1483, %r1466, 4;
	setp.eq.s32 	%p46, %r1483, 0;
	@%p46 bra 	$L__BB3_85;
	ld.global.u32 	%r1484, [%rd9+40];
	xor.b32  	%r2335, %r2335, %r1484;
	ld.global.u32 	%r1485, [%rd9+44];
	xor.b32  	%r2334, %r2334, %r1485;
	ld.global.u32 	%r1486, [%rd9+48];
	xor.b32  	%r2333, %r2333, %r1486;
	ld.global.u32 	%r1487, [%rd9+52];
	xor.b32  	%r2332, %r2332, %r1487;
	ld.global.u32 	%r1488, [%rd9+56];
	xor.b32  	%r2331, %r2331, %r1488;
$L__BB3_85:
	and.b32  	%r1490, %r1466, 8;
	setp.eq.s32 	%p47, %r1490, 0;
	@%p47 bra 	$L__BB3_87;
	ld.global.u32 	%r1491, [%rd9+60];
	xor.b32  	%r2335, %r2335, %r1491;
	ld.global.u32 	%r1492, [%rd9+64];
	xor.b32  	%r2334, %r2334, %r1492;
	ld.global.u32 	%r1493, [%rd9+68];
	xor.b32  	%r2333, %r2333, %r1493;
	ld.global.u32 	%r1494, [%rd9+72];
	xor.b32  	%r2332, %r2332, %r1494;
	ld.global.u32 	%r1495, [%rd9+76];
	xor.b32  	%r2331, %r2331, %r1495;
$L__BB3_87:
	and.b32  	%r1497, %r1466, 16;
	setp.eq.s32 	%p48, %r1497, 0;
	@%p48 bra 	$L__BB3_89;
	ld.global.u32 	%r1498, [%rd9+80];
	xor.b32  	%r2335, %r2335, %r1498;
	ld.global.u32 	%r1499, [%rd9+84];
	xor.b32  	%r2334, %r2334, %r1499;
	ld.global.u32 	%r1500, [%rd9+88];
	xor.b32  	%r2333, %r2333, %r1500;
	ld.global.u32 	%r1501, [%rd9+92];
	xor.b32  	%r2332, %r2332, %r1501;
	ld.global.u32 	%r1502, [%rd9+96];
	xor.b32  	%r2331, %r2331, %r1502;
$L__BB3_89:
	and.b32  	%r1504, %r1466, 32;
	setp.eq.s32 	%p49, %r1504, 0;
	@%p49 bra 	$L__BB3_91;
	ld.global.u32 	%r1505, [%rd9+100];
	xor.b32  	%r2335, %r2335, %r1505;
	ld.global.u32 	%r1506, [%rd9+104];
	xor.b32  	%r2334, %r2334, %r1506;
	ld.global.u32 	%r1507, [%rd9+108];
	xor.b32  	%r2333, %r2333, %r1507;
	ld.global.u32 	%r1508, [%rd9+112];
	xor.b32  	%r2332, %r2332, %r1508;
	ld.global.u32 	%r1509, [%rd9+116];
	xor.b32  	%r2331, %r2331, %r1509;
$L__BB3_91:
	and.b32  	%r1511, %r1466, 64;
	setp.eq.s32 	%p50, %r1511, 0;
	@%p50 bra 	$L__BB3_93;
	ld.global.u32 	%r1512, [%rd9+120];
	xor.b32  	%r2335, %r2335, %r1512;
	ld.global.u32 	%r1513, [%rd9+124];
	xor.b32  	%r2334, %r2334, %r1513;
	ld.global.u32 	%r1514, [%rd9+128];
	xor.b32  	%r2333, %r2333, %r1514;
	ld.global.u32 	%r1515, [%rd9+132];
	xor.b32  	%r2332, %r2332, %r1515;
	ld.global.u32 	%r1516, [%rd9+136];
	xor.b32  	%r2331, %r2331, %r1516;
$L__BB3_93:
	and.b32  	%r1518, %r1466, 128;
	setp.eq.s32 	%p51, %r1518, 0;
	@%p51 bra 	$L__BB3_95;
	ld.global.u32 	%r1519, [%rd9+140];
	xor.b32  	%r2335, %r2335, %r1519;
	ld.global.u32 	%r1520, [%rd9+144];
	xor.b32  	%r2334, %r2334, %r1520;
	ld.global.u32 	%r1521, [%rd9+148];
	xor.b32  	%r2333, %r2333, %r1521;
	ld.global.u32 	%r1522, [%rd9+152];
	xor.b32  	%r2332, %r2332, %r1522;
	ld.global.u32 	%r1523, [%rd9+156];
	xor.b32  	%r2331, %r2331, %r1523;
$L__BB3_95:
	and.b32  	%r1525, %r1466, 256;
	setp.eq.s32 	%p52, %r1525, 0;
	@%p52 bra 	$L__BB3_97;
	ld.global.u32 	%r1526, [%rd9+160];
	xor.b32  	%r2335, %r2335, %r1526;
	ld.global.u32 	%r1527, [%rd9+164];
	xor.b32  	%r2334, %r2334, %r1527;
	ld.global.u32 	%r1528, [%rd9+168];
	xor.b32  	%r2333, %r2333, %r1528;
	ld.global.u32 	%r1529, [%rd9+172];
	xor.b32  	%r2332, %r2332, %r1529;
	ld.global.u32 	%r1530, [%rd9+176];
	xor.b32  	%r2331, %r2331, %r1530;
$L__BB3_97:
	and.b32  	%r1532, %r1466, 512;
	setp.eq.s32 	%p53, %r1532, 0;
	@%p53 bra 	$L__BB3_99;
	ld.global.u32 	%r1533, [%rd9+180];
	xor.b32  	%r2335, %r2335, %r1533;
	ld.global.u32 	%r1534, [%rd9+184];
	xor.b32  	%r2334, %r2334, %r1534;
	ld.global.u32 	%r1535, [%rd9+188];
	xor.b32  	%r2333, %r2333, %r1535;
	ld.global.u32 	%r1536, [%rd9+192];
	xor.b32  	%r2332, %r2332, %r1536;
	ld.global.u32 	%r1537, [%rd9+196];
	xor.b32  	%r2331, %r2331, %r1537;
$L__BB3_99:
	and.b32  	%r1539, %r1466, 1024;
	setp.eq.s32 	%p54, %r1539, 0;
	@%p54 bra 	$L__BB3_101;
	ld.global.u32 	%r1540, [%rd9+200];
	xor.b32  	%r2335, %r2335, %r1540;
	ld.global.u32 	%r1541, [%rd9+204];
	xor.b32  	%r2334, %r2334, %r1541;
	ld.global.u32 	%r1542, [%rd9+208];
	xor.b32  	%r2333, %r2333, %r1542;
	ld.global.u32 	%r1543, [%rd9+212];
	xor.b32  	%r2332, %r2332, %r1543;
	ld.global.u32 	%r1544, [%rd9+216];
	xor.b32  	%r2331, %r2331, %r1544;
$L__BB3_101:
	and.b32  	%r1546, %r1466, 2048;
	setp.eq.s32 	%p55, %r1546, 0;
	@%p55 bra 	$L__BB3_103;
	ld.global.u32 	%r1547, [%rd9+220];
	xor.b32  	%r2335, %r2335, %r1547;
	ld.global.u32 	%r1548, [%rd9+224];
	xor.b32  	%r2334, %r2334, %r1548;
	ld.global.u32 	%r1549, [%rd9+228];
	xor.b32  	%r2333, %r2333, %r1549;
	ld.global.u32 	%r1550, [%rd9+232];
	xor.b32  	%r2332, %r2332, %r1550;
	ld.global.u32 	%r1551, [%rd9+236];
	xor.b32  	%r2331, %r2331, %r1551;
$L__BB3_103:
	and.b32  	%r1553, %r1466, 4096;
	setp.eq.s32 	%p56, %r1553, 0;
	@%p56 bra 	$L__BB3_105;
	ld.global.u32 	%r1554, [%rd9+240];
	xor.b32  	%r2335, %r2335, %r1554;
	ld.global.u32 	%r1555, [%rd9+244];
	xor.b32  	%r2334, %r2334, %r1555;
	ld.global.u32 	%r1556, [%rd9+248];
	xor.b32  	%r2333, %r2333, %r1556;
	ld.global.u32 	%r1557, [%rd9+252];
	xor.b32  	%r2332, %r2332, %r1557;
	ld.global.u32 	%r1558, [%rd9+256];
	xor.b32  	%r2331, %r2331, %r1558;
$L__BB3_105:
	and.b32  	%r1560, %r1466, 8192;
	setp.eq.s32 	%p57, %r1560, 0;
	@%p57 bra 	$L__BB3_107;
	ld.global.u32 	%r1561, [%rd9+260];
	xor.b32  	%r2335, %r2335, %r1561;
	ld.global.u32 	%r1562, [%rd9+264];
	xor.b32  	%r2334, %r2334, %r1562;
	ld.global.u32 	%r1563, [%rd9+268];
	xor.b32  	%r2333, %r2333, %r1563;
	ld.global.u32 	%r1564, [%rd9+272];
	xor.b32  	%r2332, %r2332, %r1564;
	ld.global.u32 	%r1565, [%rd9+276];
	xor.b32  	%r2331, %r2331, %r1565;
$L__BB3_107:
	and.b32  	%r1567, %r1466, 16384;
	setp.eq.s32 	%p58, %r1567, 0;
	@%p58 bra 	$L__BB3_109;
	ld.global.u32 	%r1568, [%rd9+280];
	xor.b32  	%r2335, %r2335, %r1568;
	ld.global.u32 	%r1569, [%rd9+284];
	xor.b32  	%r2334, %r2334, %r1569;
	ld.global.u32 	%r1570, [%rd9+288];
	xor.b32  	%r2333, %r2333, %r1570;
	ld.global.u32 	%r1571, [%rd9+292];
	xor.b32  	%r2332, %r2332, %r1571;
	ld.global.u32 	%r1572, [%rd9+296];
	xor.b32  	%r2331, %r2331, %r1572;
$L__BB3_109:
	and.b32  	%r1574, %r1466, 32768;
	setp.eq.s32 	%p59, %r1574, 0;
	@%p59 bra 	$L__BB3_111;
	ld.global.u32 	%r1575, [%rd9+300];
	xor.b32  	%r2335, %r2335, %r1575;
	ld.global.u32 	%r1576, [%rd9+304];
	xor.b32  	%r2334, %r2334, %r1576;
	ld.global.u32 	%r1577, [%rd9+308];
	xor.b32  	%r2333, %r2333, %r1577;
	ld.global.u32 	%r1578, [%rd9+312];
	xor.b32  	%r2332, %r2332, %r1578;
	ld.global.u32 	%r1579, [%rd9+316];
	xor.b32  	%r2331, %r2331, %r1579;
$L__BB3_111:
	add.s32 	%r2227, %r2227, 16;
	setp.ne.s32 	%p60, %r2227, 32;
	@%p60 bra 	$L__BB3_79;
	mad.lo.s32 	%r1580, %r2221, -31, %r379;
	add.s32 	%r2221, %r1580, 1;
	setp.ne.s32 	%p61, %r2221, 5;
	@%p61 bra 	$L__BB3_78;
	st.local.u32 	[%rd2+4], %r2335;
	st.local.v2.u32 	[%rd2+8], {%r2334, %r2333};
	st.local.v2.u32 	[%rd2+16], {%r2332, %r2331};
$L__BB3_114:
	shr.u64 	%rd61, %rd4, 2;
	add.s32 	%r2026, %r2026, 1;
	setp.lt.u64 	%p62, %rd4, 4;
	@%p62 bra 	$L__BB3_115;
	bra.uni 	$L__BB3_2;
$L__BB3_115:
	setp.eq.s64 	%p63, %rd27, 0;
	@%p63 bra 	$L__BB3_230;
	mov.b32 	%r2318, 0;
	mov.u64 	%rd43, precalc_xorwow_offset_matrix;
	mov.u64 	%rd62, %rd27;
$L__BB3_117:
	mov.u64 	%rd11, %rd62;
	and.b64  	%rd12, %rd11, 3;
	setp.eq.s64 	%p64, %rd12, 0;
	@%p64 bra 	$L__BB3_229;
	mul.wide.u32 	%rd42, %r2318, 3200;
	add.s64 	%rd13, %rd43, %rd42;
	mov.b32 	%r2331, 0;
	mov.u32 	%r2332, %r2331;
	mov.u32 	%r2333, %r2331;
	mov.u32 	%r2334, %r2331;
	mov.u32 	%r2335, %r2331;
	mov.u32 	%r2324, %r2331;
$L__BB3_119:
	mul.wide.u32 	%rd44, %r2324, 4;
	add.s64 	%rd45, %rd2, %rd44;
	ld.local.u32 	%r566, [%rd45+4];
	shl.b32 	%r567, %r2324, 5;
	mov.b32 	%r2330, 0;
$L__BB3_120:
	.pragma "nounroll";
	shr.u32 	%r1584, %r566, %r2330;
	and.b32  	%r1585, %r1584, 1;
	setp.eq.b32 	%p65, %r1585, 1;
	not.pred 	%p66, %p65;
	add.s32 	%r1586, %r567, %r2330;
	mul.lo.s32 	%r1587, %r1586, 5;
	mul.wide.u32 	%rd46, %r1587, 4;
	add.s64 	%rd14, %rd13, %rd46;
	@%p66 bra 	$L__BB3_122;
	ld.global.u32 	%r1588, [%rd14];
	xor.b32  	%r2335, %r2335, %r1588;
	ld.global.u32 	%r1589, [%rd14+4];
	xor.b32  	%r2334, %r2334, %r1589;
	ld.global.u32 	%r1590, [%rd14+8];
	xor.b32  	%r2333, %r2333, %r1590;
	ld.global.u32 	%r1591, [%rd14+12];
	xor.b32  	%r2332, %r2332, %r1591;
	ld.global.u32 	%r1592, [%rd14+16];
	xor.b32  	%r2331, %r2331, %r1592;
$L__BB3_122:
	and.b32  	%r1594, %r1584, 2;
	setp.eq.s32 	%p67, %r1594, 0;
	@%p67 bra 	$L__BB3_124;
	ld.global.u32 	%r1595, [%rd14+20];
	xor.b32  	%r2335, %r2335, %r1595;
	ld.global.u32 	%r1596, [%rd14+24];
	xor.b32  	%r2334, %r2334, %r1596;
	ld.global.u32 	%r1597, [%rd14+28];
	xor.b32  	%r2333, %r2333, %r1597;
	ld.global.u32 	%r1598, [%rd14+32];
	xor.b32  	%r2332, %r2332, %r1598;
	ld.global.u32 	%r1599, [%rd14+36];
	xor.b32  	%r2331, %r2331, %r1599;
$L__BB3_124:
	and.b32  	%r1601, %r1584, 4;
	setp.eq.s32 	%p68, %r1601, 0;
	@%p68 bra 	$L__BB3_126;
	ld.global.u32 	%r1602, [%rd14+40];
	xor.b32  	%r2335, %r2335, %r1602;
	ld.global.u32 	%r1603, [%rd14+44];
	xor.b32  	%r2334, %r2334, %r1603;
	ld.global.u32 	%r1604, [%rd14+48];
	xor.b32  	%r2333, %r2333, %r1604;
	ld.global.u32 	%r1605, [%rd14+52];
	xor.b32  	%r2332, %r2332, %r1605;
	ld.global.u32 	%r1606, [%rd14+56];
	xor.b32  	%r2331, %r2331, %r1606;
$L__BB3_126:
	and.b32  	%r1608, %r1584, 8;
	setp.eq.s32 	%p69, %r1608, 0;
	@%p69 bra 	$L__BB3_128;
	ld.global.u32 	%r1609, [%rd14+60];
	xor.b32  	%r2335, %r2335, %r1609;
	ld.global.u32 	%r1610, [%rd14+64];
	xor.b32  	%r2334, %r2334, %r1610;
	ld.global.u32 	%r1611, [%rd14+68];
	xor.b32  	%r2333, %r2333, %r1611;
	ld.global.u32 	%r1612, [%rd14+72];
	xor.b32  	%r2332, %r2332, %r1612;
	ld.global.u32 	%r1613, [%rd14+76];
	xor.b32  	%r2331, %r2331, %r1613;
$L__BB3_128:
	and.b32  	%r1615, %r1584, 16;
	setp.eq.s32 	%p70, %r1615, 0;
	@%p70 bra 	$L__BB3_130;
	ld.global.u32 	%r1616, [%rd14+80];
	xor.b32  	%r2335, %r2335, %r1616;
	ld.global.u32 	%r1617, [%rd14+84];
	xor.b32  	%r2334, %r2334, %r1617;
	ld.global.u32 	%r1618, [%rd14+88];
	xor.b32  	%r2333, %r2333, %r1618;
	ld.global.u32 	%r1619, [%rd14+92];
	xor.b32  	%r2332, %r2332, %r1619;
	ld.global.u32 	%r1620, [%rd14+96];
	xor.b32  	%r2331, %r2331, %r1620;
$L__BB3_130:
	and.b32  	%r1622, %r1584, 32;
	setp.eq.s32 	%p71, %r1622, 0;
	@%p71 bra 	$L__BB3_132;
	ld.global.u32 	%r1623, [%rd14+100];
	xor.b32  	%r2335, %r2335, %r1623;
	ld.global.u32 	%r1624, [%rd14+104];
	xor.b32  	%r2334, %r2334, %r1624;
	ld.global.u32 	%r1625, [%rd14+108];
	xor.b32  	%r2333, %r2333, %r1625;
	ld.global.u32 	%r1626, [%rd14+112];
	xor.b32  	%r2332, %r2332, %r1626;
	ld.global.u32 	%r1627, [%rd14+116];
	xor.b32  	%r2331, %r2331, %r1627;
$L__BB3_132:
	and.b32  	%r1629, %r1584, 64;
	setp.eq.s32 	%p72, %r1629, 0;
	@%p72 bra 	$L__BB3_134;
	ld.global.u32 	%r1630, [%rd14+120];
	xor.b32  	%r2335, %r2335, %r1630;
	ld.global.u32 	%r1631, [%rd14+124];
	xor.b32  	%r2334, %r2334, %r1631;
	ld.global.u32 	%r1632, [%rd14+128];
	xor.b32  	%r2333, %r2333, %r1632;
	ld.global.u32 	%r1633, [%rd14+132];
	xor.b32  	%r2332, %r2332, %r1633;
	ld.global.u32 	%r1634, [%rd14+136];
	xor.b32  	%r2331, %r2331, %r1634;
$L__BB3_134:
	and.b32  	%r1636, %r1584, 128;
	setp.eq.s32 	%p73, %r1636, 0;
	@%p73 bra 	$L__BB3_136;
	ld.global.u32 	%r1637, [%rd14+140];
	xor.b32  	%r2335, %r2335, %r1637;
	ld.global.u32 	%r1638, [%rd14+144];
	xor.b32  	%r2334, %r2334, %r1638;
	ld.global.u32 	%r1639, [%rd14+148];
	xor.b32  	%r2333, %r2333, %r1639;
	ld.global.u32 	%r1640, [%rd14+152];
	xor.b32  	%r2332, %r2332, %r1640;
	ld.global.u32 	%r1641, [%rd14+156];
	xor.b32  	%r2331, %r2331, %r1641;
$L__BB3_136:
	and.b32  	%r1643, %r1584, 256;
	setp.eq.s32 	%p74, %r1643, 0;
	@%p74 bra 	$L__BB3_138;
	ld.global.u32 	%r1644, [%rd14+160];
	xor.b32  	%r2335, %r2335, %r1644;
	ld.global.u32 	%r1645, [%rd14+164];
	xor.b32  	%r2334, %r2334, %r1645;
	ld.global.u32 	%r1646, [%rd14+168];
	xor.b32  	%r2333, %r2333, %r1646;
	ld.global.u32 	%r1647, [%rd14+172];
	xor.b32  	%r2332, %r2332, %r1647;
	ld.global.u32 	%r1648, [%rd14+176];
	xor.b32  	%r2331, %r2331, %r1648;
$L__BB3_138:
	and.b32  	%r1650, %r1584, 512;
	setp.eq.s32 	%p75, %r1650, 0;
	@%p75 bra 	$L__BB3_140;
	ld.global.u32 	%r1651, [%rd14+180];
	xor.b32  	%r2335, %r2335, %r1651;
	ld.global.u32 	%r1652, [%rd14+184];
	xor.b32  	%r2334, %r2334, %r1652;
	ld.global.u32 	%r1653, [%rd14+188];
	xor.b32  	%r2333, %r2333, %r1653;
	ld.global.u32 	%r1654, [%rd14+192];
	xor.b32  	%r2332, %r2332, %r1654;
	ld.global.u32 	%r1655, [%rd14+196];
	xor.b32  	%r2331, %r2331, %r1655;
$L__BB3_140:
	and.b32  	%r1657, %r1584, 1024;
	setp.eq.s32 	%p76, %r1657, 0;
	@%p76 bra 	$L__BB3_142;
	ld.global.u32 	%r1658, [%rd14+200];
	xor.b32  	%r2335, %r2335, %r1658;
	ld.global.u32 	%r1659, [%rd14+204];
	xor.b32  	%r2334, %r2334, %r1659;
	ld.global.u32 	%r1660, [%rd14+208];
	xor.b32  	%r2333, %r2333, %r1660;
	ld.global.u32 	%r1661, [%rd14+212];
	xor.b32  	%r2332, %r2332, %r1661;
	ld.global.u32 	%r1662, [%rd14+216];
	xor.b32  	%r2331, %r2331, %r1662;
$L__BB3_142:
	and.b32  	%r1664, %r1584, 2048;
	setp.eq.s32 	%p77, %r1664, 0;
	@%p77 bra 	$L__BB3_144;
	ld.global.u32 	%r1665, [%rd14+220];
	xor.b32  	%r2335, %r2335, %r1665;
	ld.global.u32 	%r1666, [%rd14+224];
	xor.b32  	%r2334, %r2334, %r1666;
	ld.global.u32 	%r1667, [%rd14+228];
	xor.b32  	%r2333, %r2333, %r1667;
	ld.global.u32 	%r1668, [%rd14+232];
	xor.b32  	%r2332, %r2332, %r1668;
	ld.global.u32 	%r1669, [%rd14+236];
	xor.b32  	%r2331, %r2331, %r1669;
$L__BB3_144:
	and.b32  	%r1671, %r1584, 4096;
	setp.eq.s32 	%p78, %r1671, 0;
	@%p78 bra 	$L__BB3_146;
	ld.global.u32 	%r1672, [%rd14+240];
	xor.b32  	%r2335, %r2335, %r1672;
	ld.global.u32 	%r1673, [%rd14+244];
	xor.b32  	%r2334, %r2334, %r1673;
	ld.global.u32 	%r1674, [%rd14+248];
	xor.b32  	%r2333, %r2333, %r1674;
	ld.global.u32 	%r1675, [%rd14+252];
	xor.b32  	%r2332, %r2332, %r1675;
	ld.global.u32 	%r1676, [%rd14+256];
	xor.b32  	%r2331, %r2331, %r1676;
$L__BB3_146:
	and.b32  	%r1678, %r1584, 8192;
	setp.eq.s32 	%p79, %r1678, 0;
	@%p79 bra 	$L__BB3_148;
	ld.global.u32 	%r1679, [%rd14+260];
	xor.b32  	%r2335, %r2335, %r1679;
	ld.global.u32 	%r1680, [%rd14+264];
	xor.b32  	%r2334, %r2334, %r1680;
	ld.global.u32 	%r1681, [%rd14+268];
	xor.b32  	%r2333, %r2333, %r1681;
	ld.global.u32 	%r1682, [%rd14+272];
	xor.b32  	%r2332, %r2332, %r1682;
	ld.global.u32 	%r1683, [%rd14+276];
	xor.b32  	%r2331, %r2331, %r1683;
$L__BB3_148:
	and.b32  	%r1685, %r1584, 16384;
	setp.eq.s32 	%p80, %r1685, 0;
	@%p80 bra 	$L__BB3_150;
	ld.global.u32 	%r1686, [%rd14+280];
	xor.b32  	%r2335, %r2335, %r1686;
	ld.global.u32 	%r1687, [%rd14+284];
	xor.b32  	%r2334, %r2334, %r1687;
	ld.global.u32 	%r1688, [%rd14+288];
	xor.b32  	%r2333, %r2333, %r1688;
	ld.global.u32 	%r1689, [%rd14+292];
	xor.b32  	%r2332, %r2332, %r1689;
	ld.global.u32 	%r1690, [%rd14+296];
	xor.b32  	%r2331, %r2331, %r1690;
$L__BB3_150:
	and.b32  	%r1692, %r1584, 32768;
	setp.eq.s32 	%p81, %r1692, 0;
	@%p81 bra 	$L__BB3_152;
	ld.global.u32 	%r1693, [%rd14+300];
	xor.b32  	%r2335, %r2335, %r1693;
	ld.global.u32 	%r1694, [%rd14+304];
	xor.b32  	%r2334, %r2334, %r1694;
	ld.global.u32 	%r1695, [%rd14+308];
	xor.b32  	%r2333, %r2333, %r1695;
	ld.global.u32 	%r1696, [%rd14+312];
	xor.b32  	%r2332, %r2332, %r1696;
	ld.global.u32 	%r1697, [%rd14+316];
	xor.b32  	%r2331, %r2331, %r1697;
$L__BB3_152:
	add.s32 	%r2330, %r2330, 16;
	setp.ne.s32 	%p82, %r2330, 32;
	@%p82 bra 	$L__BB3_120;
	mad.lo.s32 	%r1698, %r2324, -31, %r567;
	add.s32 	%r2324, %r1698, 1;
	setp.ne.s32 	%p83, %r2324, 5;
	@%p83 bra 	$L__BB3_119;
	st.local.u32 	[%rd2+4], %r2335;
	st.local.v2.u32 	[%rd2+8], {%r2334, %r2333};
	st.local.v2.u32 	[%rd2+16], {%r2332, %r2331};
	setp.eq.s64 	%p84, %rd12, 1;
	@%p84 bra 	$L__BB3_229;
	mov.b32 	%r2331, 0;
	mov.u32 	%r2332, %r2331;
	mov.u32 	%r2333, %r2331;
	mov.u32 	%r2334, %r2331;
	mov.u32 	%r2335, %r2331;
	mov.u32 	%r2416, %r2331;
$L__BB3_156:
	mul.wide.u32 	%rd47, %r2416, 4;
	add.s64 	%rd48, %rd2, %rd47;
	ld.local.u32 	%r742, [%rd48+4];
	shl.b32 	%r743, %r2416, 5;
	mov.b32 	%r2422, 0;
$L__BB3_157:
	.pragma "nounroll";
	shr.u32 	%r1701, %r742, %r2422;
	and.b32  	%r1702, %r1701, 1;
	setp.eq.b32 	%p85, %r1702, 1;
	not.pred 	%p86, %p85;
	add.s32 	%r1703, %r743, %r2422;
	mul.lo.s32 	%r1704, %r1703, 5;
	mul.wide.u32 	%rd49, %r1704, 4;
	add.s64 	%rd15, %rd13, %rd49;
	@%p86 bra 	$L__BB3_159;
	ld.global.u32 	%r1705, [%rd15];
	xor.b32  	%r2335, %r2335, %r1705;
	ld.global.u32 	%r1706, [%rd15+4];
	xor.b32  	%r2334, %r2334, %r1706;
	ld.global.u32 	%r1707, [%rd15+8];
	xor.b32  	%r2333, %r2333, %r1707;
	ld.global.u32 	%r1708, [%rd15+12];
	xor.b32  	%r2332, %r2332, %r1708;
	ld.global.u32 	%r1709, [%rd15+16];
	xor.b32  	%r2331, %r2331, %r1709;
$L__BB3_159:
	and.b32  	%r1711, %r1701, 2;
	setp.eq.s32 	%p87, %r1711, 0;
	@%p87 bra 	$L__BB3_161;
	ld.global.u32 	%r1712, [%rd15+20];
	xor.b32  	%r2335, %r2335, %r1712;
	ld.global.u32 	%r1713, [%rd15+24];
	xor.b32  	%r2334, %r2334, %r1713;
	ld.global.u32 	%r1714, [%rd15+28];
	xor.b32  	%r2333, %r2333, %r1714;
	ld.global.u32 	%r1715, [%rd15+32];
	xor.b32  	%r2332, %r2332, %r1715;
	ld.global.u32 	%r1716, [%rd15+36];
	xor.b32  	%r2331, %r2331, %r1716;
$L__BB3_161:
	and.b32  	%r1718, %r1701, 4;
	setp.eq.s32 	%p88, %r1718, 0;
	@%p88 bra 	$L__BB3_163;
	ld.global.u32 	%r1719, [%rd15+40];
	xor.b32  	%r2335, %r2335, %r1719;
	ld.global.u32 	%r1720, [%rd15+44];
	xor.b32  	%r2334, %r2334, %r1720;
	ld.global.u32 	%r1721, [%rd15+48];
	xor.b32  	%r2333, %r2333, %r1721;
	ld.global.u32 	%r1722, [%rd15+52];
	xor.b32  	%r2332, %r2332, %r1722;
	ld.global.u32 	%r1723, [%rd15+56];
	xor.b32  	%r2331, %r2331, %r1723;
$L__BB3_163:
	and.b32  	%r1725, %r1701, 8;
	setp.eq.s32 	%p89, %r1725, 0;
	@%p89 bra 	$L__BB3_165;
	ld.global.u32 	%r1726, [%rd15+60];
	xor.b32  	%r2335, %r2335, %r1726;
	ld.global.u32 	%r1727, [%rd15+64];
	xor.b32  	%r2334, %r2334, %r1727;
	ld.global.u32 	%r1728, [%rd15+68];
	xor.b32  	%r2333, %r2333, %r1728;
	ld.global.u32 	%r1729, [%rd15+72];
	xor.b32  	%r2332, %r2332, %r1729;
	ld.global.u32 	%r1730, [%rd15+76];
	xor.b32  	%r2331, %r2331, %r1730;
$L__BB3_165:
	and.b32  	%r1732, %r1701, 16;
	setp.eq.s32 	%p90, %r1732, 0;
	@%p90 bra 	$L__BB3_167;
	ld.global.u32 	%r1733, [%rd15+80];
	xor.b32  	%r2335, %r2335, %r1733;
	ld.global.u32 	%r1734, [%rd15+84];
	xor.b32  	%r2334, %r2334, %r1734;
	ld.global.u32 	%r1735, [%rd15+88];
	xor.b32  	%r2333, %r2333, %r1735;
	ld.global.u32 	%r1736, [%rd15+92];
	xor.b32  	%r2332, %r2332, %r1736;
	ld.global.u32 	%r1737, [%rd15+96];
	xor.b32  	%r2331, %r2331, %r1737;
$L__BB3_167:
	and.b32  	%r1739, %r1701, 32;
	setp.eq.s32 	%p91, %r1739, 0;
	@%p91 bra 	$L__BB3_169;
	ld.global.u32 	%r1740, [%rd15+100];
	xor.b32  	%r2335, %r2335, %r1740;
	ld.global.u32 	%r1741, [%rd15+104];
	xor.b32  	%r2334, %r2334, %r1741;
	ld.global.u32 	%r1742, [%rd15+108];
	xor.b32  	%r2333, %r2333, %r1742;
	ld.global.u32 	%r1743, [%rd15+112];
	xor.b32  	%r2332, %r2332, %r1743;
	ld.global.u32 	%r1744, [%rd15+116];
	xor.b32  	%r2331, %r2331, %r1744;
$L__BB3_169:
	and.b32  	%r1746, %r1701, 64;
	setp.eq.s32 	%p92, %r1746, 0;
	@%p92 bra 	$L__BB3_171;
	ld.global.u32 	%r1747, [%rd15+120];
	xor.b32  	%r2335, %r2335, %r1747;
	ld.global.u32 	%r1748, [%rd15+124];
	xor.b32  	%r2334, %r2334, %r1748;
	ld.global.u32 	%r1749, [%rd15+128];
	xor.b32  	%r2333, %r2333, %r1749;
	ld.global.u32 	%r1750, [%rd15+132];
	xor.b32  	%r2332, %r2332, %r1750;
	ld.global.u32 	%r1751, [%rd15+136];
	xor.b32  	%r2331, %r2331, %r1751;
$L__BB3_171:
	and.b32  	%r1753, %r1701, 128;
	setp.eq.s32 	%p93, %r1753, 0;
	@%p93 bra 	$L__BB3_173;
	ld.global.u32 	%r1754, [%rd15+140];
	xor.b32  	%r2335, %r2335, %r1754;
	ld.global.u32 	%r1755, [%rd15+144];
	xor.b32  	%r2334, %r2334, %r1755;
	ld.global.u32 	%r1756, [%rd15+148];
	xor.b32  	%r2333, %r2333, %r1756;
	ld.global.u32 	%r1757, [%rd15+152];
	xor.b32  	%r2332, %r2332, %r1757;
	ld.global.u32 	%r1758, [%rd15+156];
	xor.b32  	%r2331, %r2331, %r1758;
$L__BB3_173:
	and.b32  	%r1760, %r1701, 256;
	setp.eq.s32 	%p94, %r1760, 0;
	@%p94 bra 	$L__BB3_175;
	ld.global.u32 	%r1761, [%rd15+160];
	xor.b32  	%r2335, %r2335, %r1761;
	ld.global.u32 	%r1762, [%rd15+164];
	xor.b32  	%r2334, %r2334, %r1762;
	ld.global.u32 	%r1763, [%rd15+168];
	xor.b32  	%r2333, %r2333, %r1763;
	ld.global.u32 	%r1764, [%rd15+172];
	xor.b32  	%r2332, %r2332, %r1764;
	ld.global.u32 	%r1765, [%rd15+176];
	xor.b32  	%r2331, %r2331, %r1765;
$L__BB3_175:
	and.b32  	%r1767, %r1701, 512;
	setp.eq.s32 	%p95, %r1767, 0;
	@%p95 bra 	$L__BB3_177;
	ld.global.u32 	%r1768, [%rd15+180];
	xor.b32  	%r2335, %r2335, %r1768;
	ld.global.u32 	%r1769, [%rd15+184];
	xor.b32  	%r2334, %r2334, %r1769;
	ld.global.u32 	%r1770, [%rd15+188];
	xor.b32  	%r2333, %r2333, %r1770;
	ld.global.u32 	%r1771, [%rd15+192];
	xor.b32  	%r2332, %r2332, %r1771;
	ld.global.u32 	%r1772, [%rd15+196];
	xor.b32  	%r2331, %r2331, %r1772;
$L__BB3_177:
	and.b32  	%r1774, %r1701, 1024;
	setp.eq.s32 	%p96, %r1774, 0;
	@%p96 bra 	$L__BB3_179;
	ld.global.u32 	%r1775, [%rd15+200];
	xor.b32  	%r2335, %r2335, %r1775;
	ld.global.u32 	%r1776, [%rd15+204];
	xor.b32  	%r2334, %r2334, %r1776;
	ld.global.u32 	%r1777, [%rd15+208];
	xor.b32  	%r2333, %r2333, %r1777;
	ld.global.u32 	%r1778, [%rd15+212];
	xor.b32  	%r2332, %r2332, %r1778;
	ld.global.u32 	%r1779, [%rd15+216];
	xor.b32  	%r2331, %r2331, %r1779;
$L__BB3_179:
	and.b32  	%r1781, %r1701, 2048;
	setp.eq.s32 	%p97, %r1781, 0;
	@%p97 bra 	$L__BB3_181;
	ld.global.u32 	%r1782, [%rd15+220];
	xor.b32  	%r2335, %r2335, %r1782;
	ld.global.u32 	%r1783, [%rd15+224];
	xor.b32  	%r2334, %r2334, %r1783;
	ld.global.u32 	%r1784, [%rd15+228];
	xor.b32  	%r2333, %r2333, %r1784;
	ld.global.u32 	%r1785, [%rd15+232];
	xor.b32  	%r2332, %r2332, %r1785;
	ld.global.u32 	%r1786, [%rd15+236];
	xor.b32  	%r2331, %r2331, %r1786;
$L__BB3_181:
	and.b32  	%r1788, %r1701, 4096;
	setp.eq.s32 	%p98, %r1788, 0;
	@%p98 bra 	$L__BB3_183;
	ld.global.u32 	%r1789, [%rd15+240];
	xor.b32  	%r2335, %r2335, %r1789;
	ld.global.u32 	%r1790, [%rd15+244];
	xor.b32  	%r2334, %r2334, %r1790;
	ld.global.u32 	%r1791, [%rd15+248];
	xor.b32  	%r2333, %r2333, %r1791;
	ld.global.u32 	%r1792, [%rd15+252];
	xor.b32  	%r2332, %r2332, %r1792;
	ld.global.u32 	%r1793, [%rd15+256];
	xor.b32  	%r2331, %r2331, %r1793;
$L__BB3_183:
	and.b32  	%r1795, %r1701, 8192;
	setp.eq.s32 	%p99, %r1795, 0;
	@%p99 bra 	$L__BB3_185;
	ld.global.u32 	%r1796, [%rd15+260];
	xor.b32  	%r2335, %r2335, %r1796;
	ld.global.u32 	%r1797, [%rd15+264];
	xor.b32  	%r2334, %r2334, %r1797;
	ld.global.u32 	%r1798, [%rd15+268];
	xor.b32  	%r2333, %r2333, %r1798;
	ld.global.u32 	%r1799, [%rd15+272];
	xor.b32  	%r2332, %r2332, %r1799;
	ld.global.u32 	%r1800, [%rd15+276];
	xor.b32  	%r2331, %r2331, %r1800;
$L__BB3_185:
	and.b32  	%r1802, %r1701, 16384;
	setp.eq.s32 	%p100, %r1802, 0;
	@%p100 bra 	$L__BB3_187;
	ld.global.u32 	%r1803, [%rd15+280];
	xor.b32  	%r2335, %r2335, %r1803;
	ld.global.u32 	%r1804, [%rd15+284];
	xor.b32  	%r2334, %r2334, %r1804;
	ld.global.u32 	%r1805, [%rd15+288];
	xor.b32  	%r2333, %r2333, %r1805;
	ld.global.u32 	%r1806, [%rd15+292];
	xor.b32  	%r2332, %r2332, %r1806;
	ld.global.u32 	%r1807, [%rd15+296];
	xor.b32  	%r2331, %r2331, %r1807;
$L__BB3_187:
	and.b32  	%r1809, %r1701, 32768;
	setp.eq.s32 	%p101, %r1809, 0;
	@%p101 bra 	$L__BB3_189;
	ld.global.u32 	%r1810, [%rd15+300];
	xor.b32  	%r2335, %r2335, %r1810;
	ld.global.u32 	%r1811, [%rd15+304];
	xor.b32  	%r2334, %r2334, %r1811;
	ld.global.u32 	%r1812, [%rd15+308];
	xor.b32  	%r2333, %r2333, %r1812;
	ld.global.u32 	%r1813, [%rd15+312];
	xor.b32  	%r2332, %r2332, %r1813;
	ld.global.u32 	%r1814, [%rd15+316];
	xor.b32  	%r2331, %r2331, %r1814;
$L__BB3_189:
	add.s32 	%r2422, %r2422, 16;
	setp.ne.s32 	%p102, %r2422, 32;
	@%p102 bra 	$L__BB3_157;
	mad.lo.s32 	%r1815, %r2416, -31, %r743;
	add.s32 	%r2416, %r1815, 1;
	setp.ne.s32 	%p103, %r2416, 5;
	@%p103 bra 	$L__BB3_156;
	st.local.u32 	[%rd2+4], %r2335;
	st.local.v2.u32 	[%rd2+8], {%r2334, %r2333};
	st.local.v2.u32 	[%rd2+16], {%r2332, %r2331};
	setp.ne.s64 	%p104, %rd12, 3;
	@%p104 bra 	$L__BB3_229;
	mov.b32 	%r2331, 0;
	mov.u32 	%r2332, %r2331;
	mov.u32 	%r2333, %r2331;
	mov.u32 	%r2334, %r2331;
	mov.u32 	%r2335, %r2331;
	mov.u32 	%r2508, %r2331;
$L__BB3_193:
	mul.wide.u32 	%rd50, %r2508, 4;
	add.s64 	%rd51, %rd2, %rd50;
	ld.local.u32 	%r918, [%rd51+4];
	shl.b32 	%r919, %r2508, 5;
	mov.b32 	%r2514, 0;
$L__BB3_194:
	.pragma "nounroll";
	shr.u32 	%r1818, %r918, %r2514;
	and.b32  	%r1819, %r1818, 1;
	setp.eq.b32 	%p105, %r1819, 1;
	not.pred 	%p106, %p105;
	add.s32 	%r1820, %r919, %r2514;
	mul.lo.s32 	%r1821, %r1820, 5;
	mul.wide.u32 	%rd52, %r1821, 4;
	add.s64 	%rd16, %rd13, %rd52;
	@%p106 bra 	$L__BB3_196;
	ld.global.u32 	%r1822, [%rd16];
	xor.b32  	%r2335, %r2335, %r1822;
	ld.global.u32 	%r1823, [%rd16+4];
	xor.b32  	%r2334, %r2334, %r1823;
	ld.global.u32 	%r1824, [%rd16+8];
	xor.b32  	%r2333, %r2333, %r1824;
	ld.global.u32 	%r1825, [%rd16+12];
	xor.b32  	%r2332, %r2332, %r1825;
	ld.global.u32 	%r1826, [%rd16+16];
	xor.b32  	%r2331, %r2331, %r1826;
$L__BB3_196:
	and.b32  	%r1828, %r1818, 2;
	setp.eq.s32 	%p107, %r1828, 0;
	@%p107 bra 	$L__BB3_198;
	ld.global.u32 	%r1829, [%rd16+20];
	xor.b32  	%r2335, %r2335, %r1829;
	ld.global.u32 	%r1830, [%rd16+24];
	xor.b32  	%r2334, %r2334, %r1830;
	ld.global.u32 	%r1831, [%rd16+28];
	xor.b32  	%r2333, %r2333, %r1831;
	ld.global.u32 	%r1832, [%rd16+32];
	xor.b32  	%r2332, %r2332, %r1832;
	ld.global.u32 	%r1833, [%rd16+36];
	xor.b32  	%r2331, %r2331, %r1833;
$L__BB3_198:
	and.b32  	%r1835, %r1818, 4;
	setp.eq.s32 	%p108, %r1835, 0;
	@%p108 bra 	$L__BB3_200;
	ld.global.u32 	%r1836, [%rd16+40];
	xor.b32  	%r2335, %r2335, %r1836;
	ld.global.u32 	%r1837, [%rd16+44];
	xor.b32  	%r2334, %r2334, %r1837;
	ld.global.u32 	%r1838, [%rd16+48];
	xor.b32  	%r2333, %r2333, %r1838;
	ld.global.u32 	%r1839, [%rd16+52];
	xor.b32  	%r2332, %r2332, %r1839;
	ld.global.u32 	%r1840, [%rd16+56];
	xor.b32  	%r2331, %r2331, %r1840;
$L__BB3_200:
	and.b32  	%r1842, %r1818, 8;
	setp.eq.s32 	%p109, %r1842, 0;
	@%p109 bra 	$L__BB3_202;
	ld.global.u32 	%r1843, [%rd16+60];
	xor.b32  	%r2335, %r2335, %r1843;
	ld.global.u32 	%r1844, [%rd16+64];
	xor.b32  	%r2334, %r2334, %r1844;
	ld.global.u32 	%r1845, [%rd16+68];
	xor.b32  	%r2333, %r2333, %r1845;
	ld.global.u32 	%r1846, [%rd16+72];
	xor.b32  	%r2332, %r2332, %r1846;
	ld.global.u32 	%r1847, [%rd16+76];
	xor.b32  	%r2331, %r2331, %r1847;
$L__BB3_202:
	and.b32  	%r1849, %r1818, 16;
	setp.eq.s32 	%p110, %r1849, 0;
	@%p110 bra 	$L__BB3_204;
	ld.global.u32 	%r1850, [%rd16+80];
	xor.b32  	%r2335, %r2335, %r1850;
	ld.global.u32 	%r1851, [%rd16+84];
	xor.b32  	%r2334, %r2334, %r1851;
	ld.global.u32 	%r1852, [%rd16+88];
	xor.b32  	%r2333, %r2333, %r1852;
	ld.global.u32 	%r1853, [%rd16+92];
	xor.b32  	%r2332, %r2332, %r1853;
	ld.global.u32 	%r1854, [%rd16+96];
	xor.b32  	%r2331, %r2331, %r1854;
$L__BB3_204:
	and.b32  	%r1856, %r1818, 32;
	setp.eq.s32 	%p111, %r1856, 0;
	@%p111 bra 	$L__BB3_206;
	ld.global.u32 	%r1857, [%rd16+100];
	xor.b32  	%r2335, %r2335, %r1857;
	ld.global.u32 	%r1858, [%rd16+104];
	xor.b32  	%r2334, %r2334, %r1858;
	ld.global.u32 	%r1859, [%rd16+108];
	xor.b32  	%r2333, %r2333, %r1859;
	ld.global.u32 	%r1860, [%rd16+112];
	xor.b32  	%r2332, %r2332, %r1860;
	ld.global.u32 	%r1861, [%rd16+116];
	xor.b32  	%r2331, %r2331, %r1861;
$L__BB3_206:
	and.b32  	%r1863, %r1818, 64;
	setp.eq.s32 	%p112, %r1863, 0;
	@%p112 bra 	$L__BB3_208;
	ld.global.u32 	%r1864, [%rd16+120];
	xor.b32  	%r2335, %r2335, %r1864;
	ld.global.u32 	%r1865, [%rd16+124];
	xor.b32  	%r2334, %r2334, %r1865;
	ld.global.u32 	%r1866, [%rd16+128];
	xor.b32  	%r2333, %r2333, %r1866;
	ld.global.u32 	%r1867, [%rd16+132];
	xor.b32  	%r2332, %r2332, %r1867;
	ld.global.u32 	%r1868, [%rd16+136];
	xor.b32  	%r2331, %r2331, %r1868;
$L__BB3_208:
	and.b32  	%r1870, %r1818, 128;
	setp.eq.s32 	%p113, %r1870, 0;
	@%p113 bra 	$L__BB3_210;
	ld.global.u32 	%r1871, [%rd16+140];
	xor.b32  	%r2335, %r2335, %r1871;
	ld.global.u32 	%r1872, [%rd16+144];
	xor.b32  	%r2334, %r2334, %r1872;
	ld.global.u32 	%r1873, [%rd16+148];
	xor.b32  	%r2333, %r2333, %r1873;
	ld.global.u32 	%r1874, [%rd16+152];
	xor.b32  	%r2332, %r2332, %r1874;
	ld.global.u32 	%r1875, [%rd16+156];
	xor.b32  	%r2331, %r2331, %r1875;
$L__BB3_210:
	and.b32  	%r1877, %r1818, 256;
	setp.eq.s32 	%p114, %r1877, 0;
	@%p114 bra 	$L__BB3_212;
	ld.global.u32 	%r1878, [%rd16+160];
	xor.b32  	%r2335, %r2335, %r1878;
	ld.global.u32 	%r1879, [%rd16+164];
	xor.b32  	%r2334, %r2334, %r1879;
	ld.global.u32 	%r1880, [%rd16+168];
	xor.b32  	%r2333, %r2333, %r1880;
	ld.global.u32 	%r1881, [%rd16+172];
	xor.b32  	%r2332, %r2332, %r1881;
	ld.global.u32 	%r1882, [%rd16+176];
	xor.b32  	%r2331, %r2331, %r1882;
$L__BB3_212:
	and.b32  	%r1884, %r1818, 512;
	setp.eq.s32 	%p115, %r1884, 0;
	@%p115 bra 	$L__BB3_214;
	ld.global.u32 	%r1885, [%rd16+180];
	xor.b32  	%r2335, %r2335, %r1885;
	ld.global.u32 	%r1886, [%rd16+184];
	xor.b32  	%r2334, %r2334, %r1886;
	ld.global.u32 	%r1887, [%rd16+188];
	xor.b32  	%r2333, %r2333, %r1887;
	ld.global.u32 	%r1888, [%rd16+192];
	xor.b32  	%r2332, %r2332, %r1888;
	ld.global.u32 	%r1889, [%rd16+196];
	xor.b32  	%r2331, %r2331, %r1889;
$L__BB3_214:
	and.b32  	%r1891, %r1818, 1024;
	setp.eq.s32 	%p116, %r1891, 0;
	@%p116 bra 	$L__BB3_216;
	ld.global.u32 	%r1892, [%rd16+200];
	xor.b32  	%r2335, %r2335, %r1892;
	ld.global.u32 	%r1893, [%rd16+204];
	xor.b32  	%r2334, %r2334, %r1893;
	ld.global.u32 	%r1894, [%rd16+208];
	xor.b32  	%r2333, %r2333, %r1894;
	ld.global.u32 	%r1895, [%rd16+212];
	xor.b32  	%r2332, %r2332, %r1895;
	ld.global.u32 	%r1896, [%rd16+216];
	xor.b32  	%r2331, %r2331, %r1896;
$L__BB3_216:
	and.b32  	%r1898, %r1818, 2048;
	setp.eq.s32 	%p117, %r1898, 0;
	@%p117 bra 	$L__BB3_218;
	ld.global.u32 	%r1899, [%rd16+220];
	xor.b32  	%r2335, %r2335, %r1899;
	ld.global.u32 	%r1900, [%rd16+224];
	xor.b32  	%r2334, %r2334, %r1900;
	ld.global.u32 	%r1901, [%rd16+228];
	xor.b32  	%r2333, %r2333, %r1901;
	ld.global.u32 	%r1902, [%rd16+232];
	xor.b32  	%r2332, %r2332, %r1902;
	ld.global.u32 	%r1903, [%rd16+236];
	xor.b32  	%r2331, %r2331, %r1903;
$L__BB3_218:
	and.b32  	%r1905, %r1818, 4096;
	setp.eq.s32 	%p118, %r1905, 0;
	@%p118 bra 	$L__BB3_220;
	ld.global.u32 	%r1906, [%rd16+240];
	xor.b32  	%r2335, %r2335, %r1906;
	ld.global.u32 	%r1907, [%rd16+244];
	xor.b32  	%r2334, %r2334, %r1907;
	ld.global.u32 	%r1908, [%rd16+248];
	xor.b32  	%r2333, %r2333, %r1908;
	ld.global.u32 	%r1909, [%rd16+252];
	xor.b32  	%r2332, %r2332, %r1909;
	ld.global.u32 	%r1910, [%rd16+256];
	xor.b32  	%r2331, %r2331, %r1910;
$L__BB3_220:
	and.b32  	%r1912, %r1818, 8192;
	setp.eq.s32 	%p119, %r1912, 0;
	@%p119 bra 	$L__BB3_222;
	ld.global.u32 	%r1913, [%rd16+260];
	xor.b32  	%r2335, %r2335, %r1913;
	ld.global.u32 	%r1914, [%rd16+264];
	xor.b32  	%r2334, %r2334, %r1914;
	ld.global.u32 	%r1915, [%rd16+268];
	xor.b32  	%r2333, %r2333, %r1915;
	ld.global.u32 	%r1916, [%rd16+272];
	xor.b32  	%r2332, %r2332, %r1916;
	ld.global.u32 	%r1917, [%rd16+276];
	xor.b32  	%r2331, %r2331, %r1917;
$L__BB3_222:
	and.b32  	%r1919, %r1818, 16384;
	setp.eq.s32 	%p120, %r1919, 0;
	@%p120 bra 	$L__BB3_224;
	ld.global.u32 	%r1920, [%rd16+280];
	xor.b32  	%r2335, %r2335, %r1920;
	ld.global.u32 	%r1921, [%rd16+284];
	xor.b32  	%r2334, %r2334, %r1921;
	ld.global.u32 	%r1922, [%rd16+288];
	xor.b32  	%r2333, %r2333, %r1922;
	ld.global.u32 	%r1923, [%rd16+292];
	xor.b32  	%r2332, %r2332, %r1923;
	ld.global.u32 	%r1924, [%rd16+296];
	xor.b32  	%r2331, %r2331, %r1924;
$L__BB3_224:
	and.b32  	%r1926, %r1818, 32768;
	setp.eq.s32 	%p121, %r1926, 0;
	@%p121 bra 	$L__BB3_226;
	ld.global.u32 	%r1927, [%rd16+300];
	xor.b32  	%r2335, %r2335, %r1927;
	ld.global.u32 	%r1928, [%rd16+304];
	xor.b32  	%r2334, %r2334, %r1928;
	ld.global.u32 	%r1929, [%rd16+308];
	xor.b32  	%r2333, %r2333, %r1929;
	ld.global.u32 	%r1930, [%rd16+312];
	xor.b32  	%r2332, %r2332, %r1930;
	ld.global.u32 	%r1931, [%rd16+316];
	xor.b32  	%r2331, %r2331, %r1931;
$L__BB3_226:
	add.s32 	%r2514, %r2514, 16;
	setp.ne.s32 	%p122, %r2514, 32;
	@%p122 bra 	$L__BB3_194;
	mad.lo.s32 	%r1932, %r2508, -31, %r919;
	add.s32 	%r2508, %r1932, 1;
	setp.ne.s32 	%p123, %r2508, 5;
	@%p123 bra 	$L__BB3_193;
	st.local.u32 	[%rd2+4], %r2335;
	st.local.v2.u32 	[%rd2+8], {%r2334, %r2333};
	st.local.v2.u32 	[%rd2+16], {%r2332, %r2331};
$L__BB3_229:
	shr.u64 	%rd62, %rd11, 2;
	add.s32 	%r2318, %r2318, 1;
	setp.gt.u64 	%p124, %rd11, 3;
	@%p124 bra 	$L__BB3_117;
$L__BB3_230:
	cvt.u32.u64 	%r1933, %rd27;
	mad.lo.s32 	%r2607, %r1933, 362437, %r3;
	setp.lt.s32 	%p125, %r1218, 1;
	@%p125 bra 	$L__BB3_252;
	mul.lo.s32 	%r1100, %r1218, %r2;
	and.b32  	%r1101, %r1218, 3;
	setp.lt.u32 	%p126, %r1218, 4;
	mov.b32 	%r2668, 0;
	@%p126 bra 	$L__BB3_246;
	ld.param.u64 	%rd59, [_Z15define_synapsesIfEvPT_Piifyy_param_1];
	and.b32  	%r2668, %r1218, 2147483644;
	neg.s32 	%r2606, %r2;
	cvta.to.global.u64 	%rd53, %rd59;
	add.s64 	%rd63, %rd53, 8;
	mov.b32 	%r2613, 0;
	mov.u32 	%r2605, %r1100;
$L__BB3_233:
	mul.wide.s32 	%rd54, %r2605, 4;
	add.s64 	%rd55, %rd1, %rd54;
	add.s64 	%rd20, %rd55, 8;
	shr.u32 	%r1936, %r2335, 2;
	xor.b32  	%r1937, %r1936, %r2335;
	shl.b32 	%r1938, %r2331, 4;
	shl.b32 	%r1939, %r1937, 1;
	xor.b32  	%r1940, %r1939, %r1938;
	xor.b32  	%r1941, %r1940, %r1937;
	xor.b32  	%r2643, %r1941, %r2331;
	add.s32 	%r2620, %r2607, 362437;
	add.s32 	%r1942, %r2643, %r2620;
	cvt.rn.f32.u32 	%f2, %r1942;
	fma.rn.f32 	%f3, %f2, 0f2F800000, 0f2F000000;
	ld.global.u32 	%r1943, [%rd63+-8];
	cvt.rn.f32.s32 	%f4, %r1943;
	mul.f32 	%f5, %f3, %f4;
	cvt.f64.f32 	%fd1, %f5;
	setp.eq.s32 	%p127, %r1943, 1;
	selp.f64 	%fd2, 0d3FF0000000000000, 0d0000000000000000, %p127;
	fma.rn.f64 	%fd3, %fd2, 0dBFE0000000000000, 0d3FF0000000000000;
	mul.f64 	%fd4, %fd3, %fd1;
	cvt.rn.f32.f64 	%f6, %fd4;
	st.global.f32 	[%rd55], %f6;
	setp.eq.s32 	%p128, %r2606, 0;
	mov.u32 	%r2621, %r2643;
	mov.u32 	%r2616, %r2331;
	mov.u32 	%r2617, %r2332;
	mov.u32 	%r2618, %r2333;
	@%p128 bra 	$L__BB3_235;
	shr.u32 	%r1944, %r2334, 2;
	xor.b32  	%r1945, %r1944, %r2334;
	shl.b32 	%r1946, %r2643, 4;
	shl.b32 	%r1947, %r1945, 1;
	xor.b32  	%r1948, %r1947, %r1946;
	xor.b32  	%r1949, %r1948, %r1945;
	xor.b32  	%r2621, %r1949, %r2643;
	add.s32 	%r2620, %r2607, 724874;
	add.s32 	%r1950, %r2621, %r2620;
	cvt.rn.f32.u32 	%f7, %r1950;
	fma.rn.f32 	%f8, %f7, 0f2F800000, 0f2F000000;
	setp.leu.f32 	%p129, %f8, %f1;
	mov.u32 	%r2616, %r2643;
	mov.u32 	%r2617, %r2331;
	mov.u32 	%r2618, %r2332;
	mov.u32 	%r2334, %r2333;
	@%p129 bra 	$L__BB3_236;
$L__BB3_235:
	mov.b32 	%r1951, 0;
	st.global.u32 	[%rd20+-8], %r1951;
	mov.u32 	%r2643, %r2616;
	mov.u32 	%r2331, %r2617;
	mov.u32 	%r2332, %r2618;
	mov.u32 	%r2333, %r2334;
$L__BB3_236:
	add.s32 	%r1952, %r2613, 1;
	shr.u32 	%r1953, %r2333, 2;
	xor.b32  	%r1954, %r1953, %r2333;
	shl.b32 	%r1955, %r2621, 4;
	shl.b32 	%r1956, %r1954, 1;
	xor.b32  	%r1957, %r1956, %r1955;
	xor.b32  	%r1958, %r1957, %r1954;
	xor.b32  	%r2655, %r1958, %r2621;
	add.s32 	%r2632, %r2620, 362437;
	add.s32 	%r1959, %r2655, %r2632;
	cvt.rn.f32.u32 	%f9, %r1959;
	fma.rn.f32 	%f10, %f9, 0f2F800000, 0f2F000000;
	ld.global.u32 	%r1960, [%rd63+-4];
	cvt.rn.f32.s32 	%f11, %r1960;
	mul.f32 	%f12, %f10, %f11;
	cvt.f64.f32 	%fd5, %f12;
	setp.eq.s32 	%p130, %r1960, 1;
	selp.f64 	%fd6, 0d3FF0000000000000, 0d0000000000000000, %p130;
	fma.rn.f64 	%fd7, %fd6, 0dBFE0000000000000, 0d3FF0000000000000;
	mul.f64 	%fd8, %fd7, %fd5;
	cvt.rn.f32.f64 	%f13, %fd8;
	st.global.f32 	[%rd20+-4], %f13;
	setp.eq.s32 	%p131, %r2, %r1952;
	mov.u32 	%r2335, %r2655;
	mov.u32 	%r2628, %r2621;
	mov.u32 	%r2629, %r2643;
	mov.u32 	%r2630, %r2331;
	@%p131 bra 	$L__BB3_238;
	shr.u32 	%r1961, %r2332, 2;
	xor.b32  	%r1962, %r1961, %r2332;
	shl.b32 	%r1963, %r2655, 4;
	shl.b32 	%r1964, %r1962, 1;
	xor.b32  	%r1965, %r1964, %r1963;
	xor.b32  	%r1966, %r1965, %r1962;
	xor.b32  	%r2335, %r1966, %r2655;
	add.s32 	%r2632, %r2620, 724874;
	add.s32 	%r1967, %r2335, %r2632;
	cvt.rn.f32.u32 	%f14, %r1967;
	fma.rn.f32 	%f15, %f14, 0f2F800000, 0f2F000000;
	setp.leu.f32 	%p132, %f15, %f1;
	mov.u32 	%r2628, %r2655;
	mov.u32 	%r2629, %r2621;
	mov.u32 	%r2630, %r2643;
	mov.u32 	%r2332, %r2331;
	@%p132 bra 	$L__BB3_239;
$L__BB3_238:
	mov.b32 	%r1968, 0;
	st.global.u32 	[%rd20+-4], %r1968;
	mov.u32 	%r2655, %r2628;
	mov.u32 	%r2621, %r2629;
	mov.u32 	%r2643, %r2630;
	mov.u32 	%r2331, %r2332;
$L__BB3_239:
	add.s32 	%r1969, %r2613, 2;
	shr.u32 	%r1970, %r2331, 2;
	xor.b32  	%r1971, %r1970, %r2331;
	shl.b32 	%r1972, %r2335, 4;
	shl.b32 	%r1973, %r1971, 1;
	xor.b32  	%r1974, %r1973, %r1972;
	xor.b32  	%r1975, %r1974, %r1971;
	xor.b32  	%r2334, %r1975, %r2335;
	add.s32 	%r2644, %r2632, 362437;
	add.s32 	%r1976, %r2334, %r2644;
	cvt.rn.f32.u32 	%f16, %r1976;
	fma.rn.f32 	%f17, %f16, 0f2F800000, 0f2F000000;
	ld.global.u32 	%r1977, [%rd63];
	cvt.rn.f32.s32 	%f18, %r1977;
	mul.f32 	%f19, %f17, %f18;
	cvt.f64.f32 	%fd9, %f19;
	setp.eq.s32 	%p133, %r1977, 1;
	selp.f64 	%fd10, 0d3FF0000000000000, 0d0000000000000000, %p133;
	fma.rn.f64 	%fd11, %fd10, 0dBFE0000000000000, 0d3FF0000000000000;
	mul.f64 	%fd12, %fd11, %fd9;
	cvt.rn.f32.f64 	%f20, %fd12;
	st.global.f32 	[%rd20], %f20;
	setp.eq.s32 	%p134, %r2, %r1969;
	mov.u32 	%r2333, %r2334;
	mov.u32 	%r2640, %r2335;
	mov.u32 	%r2641, %r2655;
	mov.u32 	%r2642, %r2621;
	@%p134 bra 	$L__BB3_241;
	shr.u32 	%r1978, %r2643, 2;
	xor.b32  	%r1979, %r1978, %r2643;
	shl.b32 	%r1980, %r2334, 4;
	shl.b32 	%r1981, %r1979, 1;
	xor.b32  	%r1982, %r1981, %r1980;
	xor.b32  	%r1983, %r1982, %r1979;
	xor.b32  	%r2333, %r1983, %r2334;
	add.s32 	%r2644, %r2632, 724874;
	add.s32 	%r1984, %r2333, %r2644;
	cvt.rn.f32.u32 	%f21, %r1984;
	fma.rn.f32 	%f22, %f21, 0f2F800000, 0f2F000000;
	setp.leu.f32 	%p135, %f22, %f1;
	mov.u32 	%r2640, %r2334;
	mov.u32 	%r2641, %r2335;
	mov.u32 	%r2642, %r2655;
	mov.u32 	%r2643, %r2621;
	@%p135 bra 	$L__BB3_242;
$L__BB3_241:
	mov.b32 	%r1985, 0;
	st.global.u32 	[%rd20], %r1985;
	mov.u32 	%r2334, %r2640;
	mov.u32 	%r2335, %r2641;
	mov.u32 	%r2655, %r2642;
	mov.u32 	%r2621, %r2643;
$L__BB3_242:
	add.s32 	%r1986, %r2613, 3;
	shr.u32 	%r1987, %r2621, 2;
	xor.b32  	%r1988, %r1987, %r2621;
	shl.b32 	%r1989, %r2333, 4;
	shl.b32 	%r1990, %r1988, 1;
	xor.b32  	%r1991, %r1990, %r1989;
	xor.b32  	%r1992, %r1991, %r1988;
	xor.b32  	%r2332, %r1992, %r2333;
	add.s32 	%r2607, %r2644, 362437;
	add.s32 	%r1993, %r2332, %r2607;
	cvt.rn.f32.u32 	%f23, %r1993;
	fma.rn.f32 	%f24, %f23, 0f2F800000, 0f2F000000;
	ld.global.u32 	%r1994, [%rd63+4];
	cvt.rn.f32.s32 	%f25, %r1994;
	mul.f32 	%f26, %f24, %f25;
	cvt.f64.f32 	%fd13, %f26;
	setp.eq.s32 	%p136, %r1994, 1;
	selp.f64 	%fd14, 0d3FF0000000000000, 0d0000000000000000, %p136;
	fma.rn.f64 	%fd15, %fd14, 0dBFE0000000000000, 0d3FF0000000000000;
	mul.f64 	%fd16, %fd15, %fd13;
	cvt.rn.f32.f64 	%f27, %fd16;
	st.global.f32 	[%rd20+4], %f27;
	setp.eq.s32 	%p137, %r2, %r1986;
	mov.u32 	%r2331, %r2332;
	mov.u32 	%r2652, %r2333;
	mov.u32 	%r2653, %r2334;
	mov.u32 	%r2654, %r2335;
	@%p137 bra 	$L__BB3_244;
	shr.u32 	%r1995, %r2655, 2;
	xor.b32  	%r1996, %r1995, %r2655;
	shl.b32 	%r1997, %r2332, 4;
	shl.b32 	%r1998, %r1996, 1;
	xor.b32  	%r1999, %r1998, %r1997;
	xor.b32  	%r2000, %r1999, %r1996;
	xor.b32  	%r2331, %r2000, %r2332;
	add.s32 	%r2607, %r2644, 724874;
	add.s32 	%r2001, %r2331, %r2607;
	cvt.rn.f32.u32 	%f28, %r2001;
	fma.rn.f32 	%f29, %f28, 0f2F800000, 0f2F000000;
	setp.leu.f32 	%p138, %f29, %f1;
	mov.u32 	%r2652, %r2332;
	mov.u32 	%r2653, %r2333;
	mov.u32 	%r2654, %r2334;
	mov.u32 	%r2655, %r2335;
	@%p138 bra 	$L__BB3_245;
$L__BB3_244:
	mov.b32 	%r2002, 0;
	st.global.u32 	[%rd20+4], %r2002;
	mov.u32 	%r2332, %r2652;
	mov.u32 	%r2333, %r2653;
	mov.u32 	%r2334, %r2654;
	mov.u32 	%r2335, %r2655;
$L__BB3_245:
	add.s32 	%r2613, %r2613, 4;
	add.s32 	%r2606, %r2606, 4;
	add.s32 	%r2605, %r2605, 4;
	add.s64 	%rd63, %rd63, 16;
	setp.ne.s32 	%p139, %r2613, %r2668;
	@%p139 bra 	$L__BB3_233;
$L__BB3_246:
	setp.eq.s32 	%p140, %r1101, 0;
	@%p140 bra 	$L__BB3_252;
	ld.param.u64 	%rd60, [_Z15define_synapsesIfEvPT_Piifyy_param_1];
	sub.s32 	%r2003, %r2668, %r1;
	mov.u32 	%r2004, %tid.x;
	sub.s32 	%r2671, %r2003, %r2004;
	mul.wide.u32 	%rd56, %r2668, 4;
	cvta.to.global.u64 	%rd57, %rd60;
	add.s64 	%rd64, %rd57, %rd56;
	add.s32 	%r2670, %r2668, %r1100;
	neg.s32 	%r2669, %r1101;
$L__BB3_248:
	.pragma "nounroll";
	mul.wide.s32 	%rd58, %r2670, 4;
	add.s64 	%rd24, %rd1, %rd58;
	shr.u32 	%r2005, %r2335, 2;
	xor.b32  	%r2006, %r2005, %r2335;
	shl.b32 	%r2007, %r2331, 4;
	shl.b32 	%r2008, %r2006, 1;
	xor.b32  	%r2009, %r2008, %r2007;
	xor.b32  	%r2010, %r2009, %r2006;
	xor.b32  	%r2686, %r2010, %r2331;
	add.s32 	%r2678, %r2607, 362437;
	add.s32 	%r2011, %r2686, %r2678;
	cvt.rn.f32.u32 	%f30, %r2011;
	fma.rn.f32 	%f31, %f30, 0f2F800000, 0f2F000000;
	ld.global.u32 	%r2012, [%rd64];
	cvt.rn.f32.s32 	%f32, %r2012;
	mul.f32 	%f33, %f31, %f32;
	cvt.f64.f32 	%fd17, %f33;
	setp.eq.s32 	%p141, %r2012, 1;
	selp.f64 	%fd18, 0d3FF0000000000000, 0d0000000000000000, %p141;
	fma.rn.f64 	%fd19, %fd18, 0dBFE0000000000000, 0d3FF0000000000000;
	mul.f64 	%fd20, %fd19, %fd17;
	cvt.rn.f32.f64 	%f34, %fd20;
	st.global.f32 	[%rd24], %f34;
	setp.eq.s32 	%p142, %r2671, 0;
	mov.u32 	%r2685, %r2686;
	mov.u32 	%r2680, %r2331;
	mov.u32 	%r2687, %r2332;
	mov.u32 	%r2688, %r2333;
	@%p142 bra 	$L__BB3_250;
	shr.u32 	%r2013, %r2334, 2;
	xor.b32  	%r2014, %r2013, %r2334;
	shl.b32 	%r2015, %r2686, 4;
	shl.b32 	%r2016, %r2014, 1;
	xor.b32  	%r2017, %r2016, %r2015;
	xor.b32  	%r2018, %r2017, %r2014;
	xor.b32  	%r2685, %r2018, %r2686;
	add.s32 	%r2678, %r2607, 724874;
	add.s32 	%r2019, %r2685, %r2678;
	cvt.rn.f32.u32 	%f35, %r2019;
	fma.rn.f32 	%f36, %f35, 0f2F800000, 0f2F000000;
	setp.leu.f32 	%p143, %f36, %f1;
	mov.u32 	%r2680, %r2686;
	mov.u32 	%r2687, %r2331;
	mov.u32 	%r2688, %r2332;
	mov.u32 	%r2334, %r2333;
	mov.u32 	%r2607, %r2678;
	mov.u32 	%r2335, %r2333;
	@%p143 bra 	$L__BB3_251;
$L__BB3_250:
	mov.b32 	%r2020, 0;
	st.global.u32 	[%rd24], %r2020;
	mov.u32 	%r2607, %r2678;
	mov.u32 	%r2686, %r2680;
	mov.u32 	%r2335, %r2334;
$L__BB3_251:
	add.s32 	%r2671, %r2671, 1;
	add.s64 	%rd64, %rd64, 4;
	add.s32 	%r2670, %r2670, 1;
	add.s32 	%r2669, %r2669, 1;
	setp.ne.s32 	%p144, %r2669, 0;
	mov.u32 	%r2331, %r2685;
	mov.u32 	%r2332, %r2686;
	mov.u32 	%r2333, %r2687;
	mov.u32 	%r2334, %r2688;
	@%p144 bra 	$L__BB3_248;
$L__BB3_252:
	ret;

}
	// .globl	_Z13update_neuronIfEvPT_S1_S1_S1_S1_S1_S1_S1_
.visible .entry _Z13update_neuronIfEvPT_S1_S1_S1_S1_S1_S1_S1_(
	.param .u64 .ptr .align 1 _Z13update_neuronIfEvPT_S1_S1_S1_S1_S1_S1_S1__param_0,
	.param .u64 .ptr .align 1 _Z13update_neuronIfEvPT_S1_S1_S1_S1_S1_S1_S1__param_1,
	.param .u64 .ptr .align 1 _Z13update_neuronIfEvPT_S1_S1_S1_S1_S1_S1_S1__param_2,
	.param .u64 .ptr .align 1 _Z13update_neuronIfEvPT_S1_S1_S1_S1_S1_S1_S1__param_3,
	.param .u64 .ptr .align 1 _Z13update_neuronIfEvPT_S1_S1_S1_S1_S1_S1_S1__param_4,
	.param .u64 .ptr .align 1 _Z13update_neuronIfEvPT_S1_S1_S1_S1_S1_S1_S1__param_5,
	.param .u64 .ptr .align 1 _Z13update_neuronIfEvPT_S1_S1_S1_S1_S1_S1_S1__param_6,
	.param .u64 .ptr .align 1 _Z13update_neuronIfEvPT_S1_S1_S1_S1_S1_S1_S1__param_7
)
{
	.reg .pred 	%p<2>;
	.reg .b32 	%r<7>;
	.reg .b32 	%f<21>;
	.reg .b64 	%rd<29>;
	.reg .b64 	%fd<21>;

	ld.param.u64 	%rd6, [_Z13update_neuronIfEvPT_S1_S1_S1_S1_S1_S1_S1__param_0];
	ld.param.u64 	%rd7, [_Z13update_neuronIfEvPT_S1_S1_S1_S1_S1_S1_S1__param_1];
	ld.param.u64 	%rd8, [_Z13update_neuronIfEvPT_S1_S1_S1_S1_S1_S1_S1__param_2];
	ld.param.u64 	%rd9, [_Z13update_neuronIfEvPT_S1_S1_S1_S1_S1_S1_S1__param_3];
	ld.param.u64 	%rd10, [_Z13update_neuronIfEvPT_S1_S1_S1_S1_S1_S1_S1__param_4];
	ld.param.u64 	%rd11, [_Z13update_neuronIfEvPT_S1_S1_S1_S1_S1_S1_S1__param_5];
	cvta.to.global.u64 	%rd12, %rd11;
	cvta.to.global.u64 	%rd13, %rd10;
	cvta.to.global.u64 	%rd14, %rd8;
	cvta.to.global.u64 	%rd15, %rd7;
	cvta.to.global.u64 	%rd16, %rd6;
	cvta.to.global.u64 	%rd17, %rd9;
	mov.u32 	%r2, %ctaid.x;
	mov.u32 	%r3, %ntid.x;
	mov.u32 	%r4, %tid.x;
	mad.lo.s32 	%r1, %r2, %r3, %r4;
	mul.wide.s32 	%rd18, %r1, 4;
	add.s64 	%rd1, %rd17, %rd18;
	mov.b32 	%r5, 0;
	st.global.u32 	[%rd1], %r5;
	add.s64 	%rd2, %rd16, %rd18;
	ld.global.f32 	%f1, [%rd2];
	cvt.f64.f32 	%fd1, %f1;
	mul.f64 	%fd2, %fd1, 0d3FA47AE147AE147B;
	mul.f32 	%f2, %f1, 0f40A00000;
	cvt.f64.f32 	%fd3, %f2;
	fma.rn.f64 	%fd4, %fd2, %fd1, %fd3;
	add.f64 	%fd5, %fd4, 0d4061800000000000;
	add.s64 	%rd3, %rd15, %rd18;
	ld.global.f32 	%f3, [%rd3];
	cvt.f64.f32 	%fd6, %f3;
	sub.f64 	%fd7, %fd5, %fd6;
	add.s64 	%rd19, %rd14, %rd18;
	ld.global.f32 	%f4, [%rd19];
	cvt.f64.f32 	%fd8, %f4;
	add.f64 	%fd9, %fd7, %fd8;
	fma.rn.f64 	%fd10, %fd9, 0d3FE0000000000000, %fd1;
	cvt.rn.f32.f64 	%f5, %fd10;
	st.global.f32 	[%rd2], %f5;
	cvt.f64.f32 	%fd11, %f5;
	mul.f64 	%fd12, %fd11, 0d3FA47AE147AE147B;
	mul.f32 	%f6, %f5, 0f40A00000;
	cvt.f64.f32 	%fd13, %f6;
	fma.rn.f64 	%fd14, %fd12, %fd11, %fd13;
	add.f64 	%fd15, %fd14, 0d4061800000000000;
	ld.global.f32 	%f7, [%rd3];
	cvt.f64.f32 	%fd16, %f7;
	sub.f64 	%fd17, %fd15, %fd16;
	ld.global.f32 	%f8, [%rd19];
	cvt.f64.f32 	%fd18, %f8;
	add.f64 	%fd19, %fd17, %fd18;
	fma.rn.f64 	%fd20, %fd19, 0d3FE0000000000000, %fd11;
	cvt.rn.f32.f64 	%f9, %fd20;
	st.global.f32 	[%rd2], %f9;
	add.s64 	%rd20, %rd13, %rd18;
	ld.global.f32 	%f10, [%rd20];
	add.s64 	%rd21, %rd12, %rd18;
	ld.global.f32 	%f11, [%rd21];
	mul.f32 	%f12, %f11, %f9;
	ld.global.f32 	%f13, [%rd3];
	sub.f32 	%f14, %f12, %f13;
	fma.rn.f32 	%f15, %f10, %f14, %f13;
	st.global.f32 	[%rd3], %f15;
	st.global.u32 	[%rd19], %r5;
	ld.global.f32 	%f16, [%rd2];
	setp.ltu.f32 	%p1, %f16, 0f41F00000;
	@%p1 bra 	$L__BB4_2;
	ld.param.u64 	%rd28, [_Z13update_neuronIfEvPT_S1_S1_S1_S1_S1_S1_S1__param_7];
	ld.param.u64 	%rd27, [_Z13update_neuronIfEvPT_S1_S1_S1_S1_S1_S1_S1__param_6];
	cvta.to.global.u64 	%rd22, %rd27;
	cvta.to.global.u64 	%rd23, %rd28;
	add.s64 	%rd25, %rd22, %rd18;
	ld.global.f32 	%f17, [%rd25];
	st.global.f32 	[%rd2], %f17;
	add.s64 	%rd26, %rd23, %rd18;
	ld.global.f32 	%f18, [%rd26];
	ld.global.f32 	%f19, [%rd3];
	add.f32 	%f20, %f18, %f19;
	st.global.f32 	[%rd3], %f20;
	mov.b32 	%r6, 1065353216;
	st.global.u32 	[%rd1], %r6;
$L__BB4_2:
	ret;

}
	// .globl	_Z13noisy_currentIfEvPT_Piyy
.visible .entry _Z13noisy_currentIfEvPT_Piyy(
	.param .u64 .ptr .align 1 _Z13noisy_currentIfEvPT_Piyy_param_0,
	.param .u64 .ptr .align 1 _Z13noisy_currentIfEvPT_Piyy_param_1,
	.param .u64 _Z13noisy_currentIfEvPT_Piyy_param_2,
	.param .u64 _Z13noisy_currentIfEvPT_Piyy_param_3
)
{
	.local .align 8 .b8 	__local_depot5[48];
	.reg .b64 	%SP;
	.reg .b64 	%SPL;
	.reg .pred 	%p<129>;
	.reg .b32 	%r<2398>;
	.reg .b32 	%f<32>;
	.reg .b64 	%rd<51>;

	mov.u64 	%SPL, __local_depot5;
	ld.param.u64 	%rd17, [_Z13noisy_currentIfEvPT_Piyy_param_0];
	ld.param.u64 	%rd18, [_Z13noisy_currentIfEvPT_Piyy_param_1];
	ld.param.u64 	%rd20, [_Z13noisy_currentIfEvPT_Piyy_param_2];
	ld.param.u64 	%rd19, [_Z13noisy_currentIfEvPT_Piyy_param_3];
	add.u64 	%rd1, %SPL, 0;
	mov.u32 	%r1083, %ctaid.x;
	mov.u32 	%r1084, %ntid.x;
	mov.u32 	%r1085, %tid.x;
	mad.lo.s32 	%r1086, %r1083, %r1084, %r1085;
	cvt.s64.s32 	%rd2, %r1086;
	cvt.u32.u64 	%r1087, %rd20;
	xor.b32  	%r1088, %r1087, -1429050551;
	mul.lo.s32 	%r1089, %r1088, 1099087573;
	{ .reg .b32 tmp; mov.b64 {tmp, %r1090}, %rd20; }
	xor.b32  	%r1091, %r1090, -136515619;
	mul.lo.s32 	%r1092, %r1091, -1703105765;
	add.s32 	%r1093, %r1089, %r1092;
	add.s32 	%r1, %r1093, 6615241;
	add.s32 	%r2132, %r1089, 123456789;
	st.local.v2.u32 	[%rd1], {%r1, %r2132};
	xor.b32  	%r2131, %r1089, 362436069;
	add.s32 	%r1094, %r1092, 521288629;
	st.local.v2.u32 	[%rd1+8], {%r2131, %r1094};
	xor.b32  	%r1095, %r1092, 88675123;
	add.s32 	%r2128, %r1089, 5783321;
	st.local.v2.u32 	[%rd1+16], {%r1095, %r2128};
	setp.eq.s32 	%p1, %r1086, 0;
	@%p1 bra 	$L__BB5_115;
	mov.b32 	%r1829, 0;
	mov.u64 	%rd49, %rd2;
$L__BB5_2:
	mov.u64 	%rd3, %rd49;
	and.b64  	%rd4, %rd3, 3;
	setp.eq.s64 	%p2, %rd4, 0;
	@%p2 bra 	$L__BB5_114;
	mul.wide.u32 	%rd22, %r1829, 3200;
	mov.u64 	%rd23, precalc_xorwow_matrix;
	add.s64 	%rd5, %rd23, %rd22;
	mov.b32 	%r2128, 0;
	mov.u32 	%r1846, %r2128;
	mov.u32 	%r1847, %r2128;
	mov.u32 	%r2131, %r2128;
	mov.u32 	%r2132, %r2128;
	mov.u32 	%r1838, %r2128;
$L__BB5_4:
	mul.wide.u32 	%rd24, %r1838, 4;
	add.s64 	%rd25, %rd1, %rd24;
	ld.local.u32 	%r18, [%rd25+4];
	shl.b32 	%r19, %r1838, 5;
	mov.b32 	%r1844, 0;
$L__BB5_5:
	.pragma "nounroll";
	shr.u32 	%r1099, %r18, %r1844;
	and.b32  	%r1100, %r1099, 1;
	setp.eq.b32 	%p3, %r1100, 1;
	not.pred 	%p4, %p3;
	add.s32 	%r1101, %r19, %r1844;
	mul.lo.s32 	%r1102, %r1101, 5;
	mul.wide.u32 	%rd26, %r1102, 4;
	add.s64 	%rd6, %rd5, %rd26;
	@%p4 bra 	$L__BB5_7;
	ld.global.u32 	%r1103, [%rd6];
	xor.b32  	%r2132, %r2132, %r1103;
	ld.global.u32 	%r1104, [%rd6+4];
	xor.b32  	%r2131, %r2131, %r1104;
	ld.global.u32 	%r1105, [%rd6+8];
	xor.b32  	%r1847, %r1847, %r1105;
	ld.global.u32 	%r1106, [%rd6+12];
	xor.b32  	%r1846, %r1846, %r1106;
	ld.global.u32 	%r1107, [%rd6+16];
	xor.b32  	%r2128, %r2128, %r1107;
$L__BB5_7:
	and.b32  	%r1109, %r1099, 2;
	setp.eq.s32 	%p5, %r1109, 0;
	@%p5 bra 	$L__BB5_9;
	ld.global.u32 	%r1110, [%rd6+20];
	xor.b32  	%r2132, %r2132, %r1110;
	ld.global.u32 	%r1111, [%rd6+24];
	xor.b32  	%r2131, %r2131, %r1111;
	ld.global.u32 	%r1112, [%rd6+28];
	xor.b32  	%r1847, %r1847, %r1112;
	ld.global.u32 	%r1113, [%rd6+32];
	xor.b32  	%r1846, %r1846, %r1113;
	ld.global.u32 	%r1114, [%rd6+36];
	xor.b32  	%r2128, %r2128, %r1114;
$L__BB5_9:
	and.b32  	%r1116, %r1099, 4;
	setp.eq.s32 	%p6, %r1116, 0;
	@%p6 bra 	$L__BB5_11;
	ld.global.u32 	%r1117, [%rd6+40];
	xor.b32  	%r2132, %r2132, %r1117;
	ld.global.u32 	%r1118, [%rd6+44];
	xor.b32  	%r2131, %r2131, %r1118;
	ld.global.u32 	%r1119, [%rd6+48];
	xor.b32  	%r1847, %r1847, %r1119;
	ld.global.u32 	%r1120, [%rd6+52];
	xor.b32  	%r1846, %r1846, %r1120;
	ld.global.u32 	%r1121, [%rd6+56];
	xor.b32  	%r2128, %r2128, %r1121;
$L__BB5_11:
	and.b32  	%r1123, %r1099, 8;
	setp.eq.s32 	%p7, %r1123, 0;
	@%p7 bra 	$L__BB5_13;
	ld.global.u32 	%r1124, [%rd6+60];
	xor.b32  	%r2132, %r2132, %r1124;
	ld.global.u32 	%r1125, [%rd6+64];
	xor.b32  	%r2131, %r2131, %r1125;
	ld.global.u32 	%r1126, [%rd6+68];
	xor.b32  	%r1847, %r1847, %r1126;
	ld.global.u32 	%r1127, [%rd6+72];
	xor.b32  	%r1846, %r1846, %r1127;
	ld.global.u32 	%r1128, [%rd6+76];
	xor.b32  	%r2128, %r2128, %r1128;
$L__BB5_13:
	and.b32  	%r1130, %r1099, 16;
	setp.eq.s32 	%p8, %r1130, 0;
	@%p8 bra 	$L__BB5_15;
	ld.global.u32 	%r1131, [%rd6+80];
	xor.b32  	%r2132, %r2132, %r1131;
	ld.global.u32 	%r1132, [%rd6+84];
	xor.b32  	%r2131, %r2131, %r1132;
	ld.global.u32 	%r1133, [%rd6+88];
	xor.b32  	%r1847, %r1847, %r1133;
	ld.global.u32 	%r1134, [%rd6+92];
	xor.b32  	%r1846, %r1846, %r1134;
	ld.global.u32 	%r1135, [%rd6+96];
	xor.b32  	%r2128, %r2128, %r1135;
$L__BB5_15:
	and.b32  	%r1137, %r1099, 32;
	setp.eq.s32 	%p9, %r1137, 0;
	@%p9 bra 	$L__BB5_17;
	ld.global.u32 	%r1138, [%rd6+100];
	xor.b32  	%r2132, %r2132, %r1138;
	ld.global.u32 	%r1139, [%rd6+104];
	xor.b32  	%r2131, %r2131, %r1139;
	ld.global.u32 	%r1140, [%rd6+108];
	xor.b32  	%r1847, %r1847, %r1140;
	ld.global.u32 	%r1141, [%rd6+112];
	xor.b32  	%r1846, %r1846, %r1141;
	ld.global.u32 	%r1142, [%rd6+116];
	xor.b32  	%r2128, %r2128, %r1142;
$L__BB5_17:
	and.b32  	%r1144, %r1099, 64;
	setp.eq.s32 	%p10, %r1144, 0;
	@%p10 bra 	$L__BB5_19;
	ld.global.u32 	%r1145, [%rd6+120];
	xor.b32  	%r2132, %r2132, %r1145;
	ld.global.u32 	%r1146, [%rd6+124];
	xor.b32  	%r2131, %r2131, %r1146;
	ld.global.u32 	%r1147, [%rd6+128];
	xor.b32  	%r1847, %r1847, %r1147;
	ld.global.u32 	%r1148, [%rd6+132];
	xor.b32  	%r1846, %r1846, %r1148;
	ld.global.u32 	%r1149, [%rd6+136];
	xor.b32  	%r2128, %r2128, %r1149;
$L__BB5_19:
	and.b32  	%r1151, %r1099, 128;
	setp.eq.s32 	%p11, %r1151, 0;
	@%p11 bra 	$L__BB5_21;
	ld.global.u32 	%r1152, [%rd6+140];
	xor.b32  	%r2132, %r2132, %r1152;
	ld.global.u32 	%r1153, [%rd6+144];
	xor.b32  	%r2131, %r2131, %r1153;
	ld.global.u32 	%r1154, [%rd6+148];
	xor.b32  	%r1847, %r1847, %r1154;
	ld.global.u32 	%r1155, [%rd6+152];
	xor.b32  	%r1846, %r1846, %r1155;
	ld.global.u32 	%r1156, [%rd6+156];
	xor.b32  	%r2128, %r2128, %r1156;
$L__BB5_21:
	and.b32  	%r1158, %r1099, 256;
	setp.eq.s32 	%p12, %r1158, 0;
	@%p12 bra 	$L__BB5_23;
	ld.global.u32 	%r1159, [%rd6+160];
	xor.b32  	%r2132, %r2132, %r1159;
	ld.global.u32 	%r1160, [%rd6+164];
	xor.b32  	%r2131, %r2131, %r1160;
	ld.global.u32 	%r1161, [%rd6+168];
	xor.b32  	%r1847, %r1847, %r1161;
	ld.global.u32 	%r1162, [%rd6+172];
	xor.b32  	%r1846, %r1846, %r1162;
	ld.global.u32 	%r1163, [%rd6+176];
	xor.b32  	%r2128, %r2128, %r1163;
$L__BB5_23:
	and.b32  	%r1165, %r1099, 512;
	setp.eq.s32 	%p13, %r1165, 0;
	@%p13 bra 	$L__BB5_25;
	ld.global.u32 	%r1166, [%rd6+180];
	xor.b32  	%r2132, %r2132, %r1166;
	ld.global.u32 	%r1167, [%rd6+184];
	xor.b32  	%r2131, %r2131, %r1167;
	ld.global.u32 	%r1168, [%rd6+188];
	xor.b32  	%r1847, %r1847, %r1168;
	ld.global.u32 	%r1169, [%rd6+192];
	xor.b32  	%r1846, %r1846, %r1169;
	ld.global.u32 	%r1170, [%rd6+196];
	xor.b32  	%r2128, %r2128, %r1170;
$L__BB5_25:
	and.b32  	%r1172, %r1099, 1024;
	setp.eq.s32 	%p14, %r1172, 0;
	@%p14 bra 	$L__BB5_27;
	ld.global.u32 	%r1173, [%rd6+200];
	xor.b32  	%r2132, %r2132, %r1173;
	ld.global.u32 	%r1174, [%rd6+204];
	xor.b32  	%r2131, %r2131, %r1174;
	ld.global.u32 	%r1175, [%rd6+208];
	xor.b32  	%r1847, %r1847, %r1175;
	ld.global.u32 	%r1176, [%rd6+212];
	xor.b32  	%r1846, %r1846, %r1176;
	ld.global.u32 	%r1177, [%rd6+216];
	xor.b32  	%r2128, %r2128, %r1177;
$L__BB5_27:
	and.b32  	%r1179, %r1099, 2048;
	setp.eq.s32 	%p15, %r1179, 0;
	@%p15 bra 	$L__BB5_29;
	ld.global.u32 	%r1180, [%rd6+220];
	xor.b32  	%r2132, %r2132, %r1180;
	ld.global.u32 	%r1181, [%rd6+224];
	xor.b32  	%r2131, %r2131, %r1181;
	ld.global.u32 	%r1182, [%rd6+228];
	xor.b32  	%r1847, %r1847, %r1182;
	ld.global.u32 	%r1183, [%rd6+232];
	xor.b32  	%r1846, %r1846, %r1183;
	ld.global.u32 	%r1184, [%rd6+236];
	xor.b32  	%r2128, %r2128, %r1184;
$L__BB5_29:
	and.b32  	%r1186, %r1099, 4096;
	setp.eq.s32 	%p16, %r1186, 0;
	@%p16 bra 	$L__BB5_31;
	ld.global.u32 	%r1187, [%rd6+240];
	xor.b32  	%r2132, %r2132, %r1187;
	ld.global.u32 	%r1188, [%rd6+244];
	xor.b32  	%r2131, %r2131, %r1188;
	ld.global.u32 	%r1189, [%rd6+248];
	xor.b32  	%r1847, %r1847, %r1189;
	ld.global.u32 	%r1190, [%rd6+252];
	xor.b32  	%r1846, %r1846, %r1190;
	ld.global.u32 	%r1191, [%rd6+256];
	xor.b32  	%r2128, %r2128, %r1191;
$L__BB5_31:
	and.b32  	%r1193, %r1099, 8192;
	setp.eq.s32 	%p17, %r1193, 0;
	@%p17 bra 	$L__BB5_33;
	ld.global.u32 	%r1194, [%rd6+260];
	xor.b32  	%r2132, %r2132, %r1194;
	ld.global.u32 	%r1195, [%rd6+264];
	xor.b32  	%r2131, %r2131, %r1195;
	ld.global.u32 	%r1196, [%rd6+268];
	xor.b32  	%r1847, %r1847, %r1196;
	ld.global.u32 	%r1197, [%rd6+272];
	xor.b32  	%r1846, %r1846, %r1197;
	ld.global.u32 	%r1198, [%rd6+276];
	xor.b32  	%r2128, %r2128, %r1198;
$L__BB5_33:
	and.b32  	%r1200, %r1099, 16384;
	setp.eq.s32 	%p18, %r1200, 0;
	@%p18 bra 	$L__BB5_35;
	ld.global.u32 	%r1201, [%rd6+280];
	xor.b32  	%r2132, %r2132, %r1201;
	ld.global.u32 	%r1202, [%rd6+284];
	xor.b32  	%r2131, %r2131, %r1202;
	ld.global.u32 	%r1203, [%rd6+288];
	xor.b32  	%r1847, %r1847, %r1203;
	ld.global.u32 	%r1204, [%rd6+292];
	xor.b32  	%r1846, %r1846, %r1204;
	ld.global.u32 	%r1205, [%rd6+296];
	xor.b32  	%r2128, %r2128, %r1205;
$L__BB5_35:
	and.b32  	%r1207, %r1099, 32768;
	setp.eq.s32 	%p19, %r1207, 0;
	@%p19 bra 	$L__BB5_37;
	ld.global.u32 	%r1208, [%rd6+300];
	xor.b32  	%r2132, %r2132, %r1208;
	ld.global.u32 	%r1209, [%rd6+304];
	xor.b32  	%r2131, %r2131, %r1209;
	ld.global.u32 	%r1210, [%rd6+308];
	xor.b32  	%r1847, %r1847, %r1210;
	ld.global.u32 	%r1211, [%rd6+312];
	xor.b32  	%r1846, %r1846, %r1211;
	ld.global.u32 	%r1212, [%rd6+316];
	xor.b32  	%r2128, %r2128, %r1212;
$L__BB5_37:
	add.s32 	%r1844, %r1844, 16;
	setp.ne.s32 	%p20, %r1844, 32;
	@%p20 bra 	$L__BB5_5;
	mad.lo.s32 	%r1213, %r1838, -31, %r19;
	add.s32 	%r1838, %r1213, 1;
	setp.ne.s32 	%p21, %r1838, 5;
	@%p21 bra 	$L__BB5_4;
	st.local.u32 	[%rd1+4], %r2132;
	st.local.v2.u32 	[%rd1+8], {%r2131, %r1847};
	st.local.v2.u32 	[%rd1+16], {%r1846, %r2128};
	setp.eq.s64 	%p22, %rd4, 1;
	@%p22 bra 	$L__BB5_114;
	mov.b32 	%r2128, 0;
	mov.u32 	%r1938, %r2128;
	mov.u32 	%r1939, %r2128;
	mov.u32 	%r2131, %r2128;
	mov.u32 	%r2132, %r2128;
	mov.u32 	%r1930, %r2128;
$L__BB5_41:
	mul.wide.u32 	%rd27, %r1930, 4;
	add.s64 	%rd28, %rd1, %rd27;
	ld.local.u32 	%r194, [%rd28+4];
	shl.b32 	%r195, %r1930, 5;
	mov.b32 	%r1936, 0;
$L__BB5_42:
	.pragma "nounroll";
	shr.u32 	%r1216, %r194, %r1936;
	and.b32  	%r1217, %r1216, 1;
	setp.eq.b32 	%p23, %r1217, 1;
	not.pred 	%p24, %p23;
	add.s32 	%r1218, %r195, %r1936;
	mul.lo.s32 	%r1219, %r1218, 5;
	mul.wide.u32 	%rd29, %r1219, 4;
	add.s64 	%rd7, %rd5, %rd29;
	@%p24 bra 	$L__BB5_44;
	ld.global.u32 	%r1220, [%rd7];
	xor.b32  	%r2132, %r2132, %r1220;
	ld.global.u32 	%r1221, [%rd7+4];
	xor.b32  	%r2131, %r2131, %r1221;
	ld.global.u32 	%r1222, [%rd7+8];
	xor.b32  	%r1939, %r1939, %r1222;
	ld.global.u32 	%r1223, [%rd7+12];
	xor.b32  	%r1938, %r1938, %r1223;
	ld.global.u32 	%r1224, [%rd7+16];
	xor.b32  	%r2128, %r2128, %r1224;
$L__BB5_44:
	and.b32  	%r1226, %r1216, 2;
	setp.eq.s32 	%p25, %r1226, 0;
	@%p25 bra 	$L__BB5_46;
	ld.global.u32 	%r1227, [%rd7+20];
	xor.b32  	%r2132, %r2132, %r1227;
	ld.global.u32 	%r1228, [%rd7+24];
	xor.b32  	%r2131, %r2131, %r1228;
	ld.global.u32 	%r1229, [%rd7+28];
	xor.b32  	%r1939, %r1939, %r1229;
	ld.global.u32 	%r1230, [%rd7+32];
	xor.b32  	%r1938, %r1938, %r1230;
	ld.global.u32 	%r1231, [%rd7+36];
	xor.b32  	%r2128, %r2128, %r1231;
$L__BB5_46:
	and.b32  	%r1233, %r1216, 4;
	setp.eq.s32 	%p26, %r1233, 0;
	@%p26 bra 	$L__BB5_48;
	ld.global.u32 	%r1234, [%rd7+40];
	xor.b32  	%r2132, %r2132, %r1234;
	ld.global.u32 	%r1235, [%rd7+44];
	xor.b32  	%r2131, %r2131, %r1235;
	ld.global.u32 	%r1236, [%rd7+48];
	xor.b32  	%r1939, %r1939, %r1236;
	ld.global.u32 	%r1237, [%rd7+52];
	xor.b32  	%r1938, %r1938, %r1237;
	ld.global.u32 	%r1238, [%rd7+56];
	xor.b32  	%r2128, %r2128, %r1238;
$L__BB5_48:
	and.b32  	%r1240, %r1216, 8;
	setp.eq.s32 	%p27, %r1240, 0;
	@%p27 bra 	$L__BB5_50;
	ld.global.u32 	%r1241, [%rd7+60];
	xor.b32  	%r2132, %r2132, %r1241;
	ld.global.u32 	%r1242, [%rd7+64];
	xor.b32  	%r2131, %r2131, %r1242;
	ld.global.u32 	%r1243, [%rd7+68];
	xor.b32  	%r1939, %r1939, %r1243;
	ld.global.u32 	%r1244, [%rd7+72];
	xor.b32  	%r1938, %r1938, %r1244;
	ld.global.u32 	%r1245, [%rd7+76];
	xor.b32  	%r2128, %r2128, %r1245;
$L__BB5_50:
	and.b32  	%r1247, %r1216, 16;
	setp.eq.s32 	%p28, %r1247, 0;
	@%p28 bra 	$L__BB5_52;
	ld.global.u32 	%r1248, [%rd7+80];
	xor.b32  	%r2132, %r2132, %r1248;
	ld.global.u32 	%r1249, [%rd7+84];
	xor.b32  	%r2131, %r2131, %r1249;
	ld.global.u32 	%r1250, [%rd7+88];
	xor.b32  	%r1939, %r1939, %r1250;
	ld.global.u32 	%r1251, [%rd7+92];
	xor.b32  	%r1938, %r1938, %r1251;
	ld.global.u32 	%r1252, [%rd7+96];
	xor.b32  	%r2128, %r2128, %r1252;
$L__BB5_52:
	and.b32  	%r1254, %r1216, 32;
	setp.eq.s32 	%p29, %r1254, 0;
	@%p29 bra 	$L__BB5_54;
	ld.global.u32 	%r1255, [%rd7+100];
	xor.b32  	%r2132, %r2132, %r1255;
	ld.global.u32 	%r1256, [%rd7+104];
	xor.b32  	%r2131, %r2131, %r1256;
	ld.global.u32 	%r1257, [%rd7+108];
	xor.b32  	%r1939, %r1939, %r1257;
	ld.global.u32 	%r1258, [%rd7+112];
	xor.b32  	%r1938, %r1938, %r1258;
	ld.global.u32 	%r1259, [%rd7+116];
	xor.b32  	%r2128, %r2128, %r1259;
$L__BB5_54:
	and.b32  	%r1261, %r1216, 64;
	setp.eq.s32 	%p30, %r1261, 0;
	@%p30 bra 	$L__BB5_56;
	ld.global.u32 	%r1262, [%rd7+120];
	xor.b32  	%r2132, %r2132, %r1262;
	ld.global.u32 	%r1263, [%rd7+124];
	xor.b32  	%r2131, %r2131, %r1263;
	ld.global.u32 	%r1264, [%rd7+128];
	xor.b32  	%r1939, %r1939, %r1264;
	ld.global.u32 	%r1265, [%rd7+132];
	xor.b32  	%r1938, %r1938, %r1265;
	ld.global.u32 	%r1266, [%rd7+136];
	xor.b32  	%r2128, %r2128, %r1266;
$L__BB5_56:
	and.b32  	%r1268, %r1216, 128;
	setp.eq.s32 	%p31, %r1268, 0;
	@%p31 bra 	$L__BB5_58;
	ld.global.u32 	%r1269, [%rd7+140];
	xor.b32  	%r2132, %r2132, %r1269;
	ld.global.u32 	%r1270, [%rd7+144];
	xor.b32  	%r2131, %r2131, %r1270;
	ld.global.u32 	%r1271, [%rd7+148];
	xor.b32  	%r1939, %r1939, %r1271;
	ld.global.u32 	%r1272, [%rd7+152];
	xor.b32  	%r1938, %r1938, %r1272;
	ld.global.u32 	%r1273, [%rd7+156];
	xor.b32  	%r2128, %r2128, %r1273;
$L__BB5_58:
	and.b32  	%r1275, %r1216, 256;
	setp.eq.s32 	%p32, %r1275, 0;
	@%p32 bra 	$L__BB5_60;
	ld.global.u32 	%r1276, [%rd7+160];
	xor.b32  	%r2132, %r2132, %r1276;
	ld.global.u32 	%r1277, [%rd7+164];
	xor.b32  	%r2131, %r2131, %r1277;
	ld.global.u32 	%r1278, [%rd7+168];
	xor.b32  	%r1939, %r1939, %r1278;
	ld.global.u32 	%r1279, [%rd7+172];
	xor.b32  	%r1938, %r1938, %r1279;
	ld.global.u32 	%r1280, [%rd7+176];
	xor.b32  	%r2128, %r2128, %r1280;
$L__BB5_60:
	and.b32  	%r1282, %r1216, 512;
	setp.eq.s32 	%p33, %r1282, 0;
	@%p33 bra 	$L__BB5_62;
	ld.global.u32 	%r1283, [%rd7+180];
	xor.b32  	%r2132, %r2132, %r1283;
	ld.global.u32 	%r1284, [%rd7+184];
	xor.b32  	%r2131, %r2131, %r1284;
	ld.global.u32 	%r1285, [%rd7+188];
	xor.b32  	%r1939, %r1939, %r1285;
	ld.global.u32 	%r1286, [%rd7+192];
	xor.b32  	%r1938, %r1938, %r1286;
	ld.global.u32 	%r1287, [%rd7+196];
	xor.b32  	%r2128, %r2128, %r1287;
$L__BB5_62:
	and.b32  	%r1289, %r1216, 1024;
	setp.eq.s32 	%p34, %r1289, 0;
	@%p34 bra 	$L__BB5_64;
	ld.global.u32 	%r1290, [%rd7+200];
	xor.b32  	%r2132, %r2132, %r1290;
	ld.global.u32 	%r1291, [%rd7+204];
	xor.b32  	%r2131, %r2131, %r1291;
	ld.global.u32 	%r1292, [%rd7+208];
	xor.b32  	%r1939, %r1939, %r1292;
	ld.global.u32 	%r1293, [%rd7+212];
	xor.b32  	%r1938, %r1938, %r1293;
	ld.global.u32 	%r1294, [%rd7+216];
	xor.b32  	%r2128, %r2128, %r1294;
$L__BB5_64:
	and.b32  	%r1296, %r1216, 2048;
	setp.eq.s32 	%p35, %r1296, 0;
	@%p35 bra 	$L__BB5_66;
	ld.global.u32 	%r1297, [%rd7+220];
	xor.b32  	%r2132, %r2132, %r1297;
	ld.global.u32 	%r1298, [%rd7+224];
	xor.b32  	%r2131, %r2131, %r1298;
	ld.global.u32 	%r1299, [%rd7+228];
	xor.b32  	%r1939, %r1939, %r1299;
	ld.global.u32 	%r1300, [%rd7+232];
	xor.b32  	%r1938, %r1938, %r1300;
	ld.global.u32 	%r1301, [%rd7+236];
	xor.b32  	%r2128, %r2128, %r1301;
$L__BB5_66:
	and.b32  	%r1303, %r1216, 4096;
	setp.eq.s32 	%p36, %r1303, 0;
	@%p36 bra 	$L__BB5_68;
	ld.global.u32 	%r1304, [%rd7+240];
	xor.b32  	%r2132, %r2132, %r1304;
	ld.global.u32 	%r1305, [%rd7+244];
	xor.b32  	%r2131, %r2131, %r1305;
	ld.global.u32 	%r1306, [%rd7+248];
	xor.b32  	%r1939, %r1939, %r1306;
	ld.global.u32 	%r1307, [%rd7+252];
	xor.b32  	%r1938, %r1938, %r1307;
	ld.global.u32 	%r1308, [%rd7+256];
	xor.b32  	%r2128, %r2128, %r1308;
$L__BB5_68:
	and.b32  	%r1310, %r1216, 8192;
	setp.eq.s32 	%p37, %r1310, 0;
	@%p37 bra 	$L__BB5_70;
	ld.global.u32 	%r1311, [%rd7+260];
	xor.b32  	%r2132, %r2132, %r1311;
	ld.global.u32 	%r1312, [%rd7+264];
	xor.b32  	%r2131, %r2131, %r1312;
	ld.global.u32 	%r1313, [%rd7+268];
	xor.b32  	%r1939, %r1939, %r1313;
	ld.global.u32 	%r1314, [%rd7+272];
	xor.b32  	%r1938, %r1938, %r1314;
	ld.global.u32 	%r1315, [%rd7+276];
	xor.b32  	%r2128, %r2128, %r1315;
$L__BB5_70:
	and.b32  	%r1317, %r1216, 16384;
	setp.eq.s32 	%p38, %r1317, 0;
	@%p38 bra 	$L__BB5_72;
	ld.global.u32 	%r1318, [%rd7+280];
	xor.b32  	%r2132, %r2132, %r1318;
	ld.global.u32 	%r1319, [%rd7+284];
	xor.b32  	%r2131, %r2131, %r1319;
	ld.global.u32 	%r1320, [%rd7+288];
	xor.b32  	%r1939, %r1939, %r1320;
	ld.global.u32 	%r1321, [%rd7+292];
	xor.b32  	%r1938, %r1938, %r1321;
	ld.global.u32 	%r1322, [%rd7+296];
	xor.b32  	%r2128, %r2128, %r1322;
$L__BB5_72:
	and.b32  	%r1324, %r1216, 32768;
	setp.eq.s32 	%p39, %r1324, 0;
	@%p39 bra 	$L__BB5_74;
	ld.global.u32 	%r1325, [%rd7+300];
	xor.b32  	%r2132, %r2132, %r1325;
	ld.global.u32 	%r1326, [%rd7+304];
	xor.b32  	%r2131, %r2131, %r1326;
	ld.global.u32 	%r1327, [%rd7+308];
	xor.b32  	%r1939, %r1939, %r1327;
	ld.global.u32 	%r1328, [%rd7+312];
	xor.b32  	%r1938, %r1938, %r1328;
	ld.global.u32 	%r1329, [%rd7+316];
	xor.b32  	%r2128, %r2128, %r1329;
$L__BB5_74:
	add.s32 	%r1936, %r1936, 16;
	setp.ne.s32 	%p40, %r1936, 32;
	@%p40 bra 	$L__BB5_42;
	mad.lo.s32 	%r1330, %r1930, -31, %r195;
	add.s32 	%r1930, %r1330, 1;
	setp.ne.s32 	%p41, %r1930, 5;
	@%p41 bra 	$L__BB5_41;
	st.local.u32 	[%rd1+4], %r2132;
	st.local.v2.u32 	[%rd1+8], {%r2131, %r1939};
	st.local.v2.u32 	[%rd1+16], {%r1938, %r2128};
	setp.ne.s64 	%p42, %rd4, 3;
	@%p42 bra 	$L__BB5_114;
	mov.b32 	%r2128, 0;
	mov.u32 	%r2030, %r2128;
	mov.u32 	%r2031, %r2128;
	mov.u32 	%r2131, %r2128;
	mov.u32 	%r2132, %r2128;
	mov.u32 	%r2022, %r2128;
$L__BB5_78:
	mul.wide.u32 	%rd30, %r2022, 4;
	add.s64 	%rd31, %rd1, %rd30;
	ld.local.u32 	%r370, [%rd31+4];
	shl.b32 	%r371, %r2022, 5;
	mov.b32 	%r2028, 0;
$L__BB5_79:
	.pragma "nounroll";
	shr.u32 	%r1333, %r370, %r2028;
	and.b32  	%r1334, %r1333, 1;
	setp.eq.b32 	%p43, %r1334, 1;
	not.pred 	%p44, %p43;
	add.s32 	%r1335, %r371, %r2028;
	mul.lo.s32 	%r1336, %r1335, 5;
	mul.wide.u32 	%rd32, %r1336, 4;
	add.s64 	%rd8, %rd5, %rd32;
	@%p44 bra 	$L__BB5_81;
	ld.global.u32 	%r1337, [%rd8];
	xor.b32  	%r2132, %r2132, %r1337;
	ld.global.u32 	%r1338, [%rd8+4];
	xor.b32  	%r2131, %r2131, %r1338;
	ld.global.u32 	%r1339, [%rd8+8];
	xor.b32  	%r2031, %r2031, %r1339;
	ld.global.u32 	%r1340, [%rd8+12];
	xor.b32  	%r2030, %r2030, %r1340;
	ld.global.u32 	%r1341, [%rd8+16];
	xor.b32  	%r2128, %r2128, %r1341;
$L__BB5_81:
	and.b32  	%r1343, %r1333, 2;
	setp.eq.s32 	%p45, %r1343, 0;
	@%p45 bra 	$L__BB5_83;
	ld.global.u32 	%r1344, [%rd8+20];
	xor.b32  	%r2132, %r2132, %r1344;
	ld.global.u32 	%r1345, [%rd8+24];
	xor.b32  	%r2131, %r2131, %r1345;
	ld.global.u32 	%r1346, [%rd8+28];
	xor.b32  	%r2031, %r2031, %r1346;
	ld.global.u32 	%r1347, [%rd8+32];
	xor.b32  	%r2030, %r2030, %r1347;
	ld.global.u32 	%r1348, [%rd8+36];
	xor.b32  	%r2128, %r2128, %r1348;
$L__BB5_83:
	and.b32  	%r1350, %r1333, 4;
	setp.eq.s32 	%p46, %r1350, 0;
	@%p46 bra 	$L__BB5_85;
	ld.global.u32 	%r1351, [%rd8+40];
	xor.b32  	%r2132, %r2132, %r1351;
	ld.global.u32 	%r1352, [%rd8+44];
	xor.b32  	%r2131, %r2131, %r1352;
	ld.global.u32 	%r1353, [%rd8+48];
	xor.b32  	%r2031, %r2031, %r1353;
	ld.global.u32 	%r1354, [%rd8+52];
	xor.b32  	%r2030, %r2030, %r1354;
	ld.global.u32 	%r1355, [%rd8+56];
	xor.b32  	%r2128, %r2128, %r1355;
$L__BB5_85:
	and.b32  	%r1357, %r1333, 8;
	setp.eq.s32 	%p47, %r1357, 0;
	@%p47 bra 	$L__BB5_87;
	ld.global.u32 	%r1358, [%rd8+60];
	xor.b32  	%r2132, %r2132, %r1358;
	ld.global.u32 	%r1359, [%rd8+64];
	xor.b32  	%r2131, %r2131, %r1359;
	ld.global.u32 	%r1360, [%rd8+68];
	xor.b32  	%r2031, %r2031, %r1360;
	ld.global.u32 	%r1361, [%rd8+72];
	xor.b32  	%r2030, %r2030, %r1361;
	ld.global.u32 	%r1362, [%rd8+76];
	xor.b32  	%r2128, %r2128, %r1362;
$L__BB5_87:
	and.b32  	%r1364, %r1333, 16;
	setp.eq.s32 	%p48, %r1364, 0;
	@%p48 bra 	$L__BB5_89;
	ld.global.u32 	%r1365, [%rd8+80];
	xor.b32  	%r2132, %r2132, %r1365;
	ld.global.u32 	%r1366, [%rd8+84];
	xor.b32  	%r2131, %r2131, %r1366;
	ld.global.u32 	%r1367, [%rd8+88];
	xor.b32  	%r2031, %r2031, %r1367;
	ld.global.u32 	%r1368, [%rd8+92];
	xor.b32  	%r2030, %r2030, %r1368;
	ld.global.u32 	%r1369, [%rd8+96];
	xor.b32  	%r2128, %r2128, %r1369;
$L__BB5_89:
	and.b32  	%r1371, %r1333, 32;
	setp.eq.s32 	%p49, %r1371, 0;
	@%p49 bra 	$L__BB5_91;
	ld.global.u32 	%r1372, [%rd8+100];
	xor.b32  	%r2132, %r2132, %r1372;
	ld.global.u32 	%r1373, [%rd8+104];
	xor.b32  	%r2131, %r2131, %r1373;
	ld.global.u32 	%r1374, [%rd8+108];
	xor.b32  	%r2031, %r2031, %r1374;
	ld.global.u32 	%r1375, [%rd8+112];
	xor.b32  	%r2030, %r2030, %r1375;
	ld.global.u32 	%r1376, [%rd8+116];
	xor.b32  	%r2128, %r2128, %r1376;
$L__BB5_91:
	and.b32  	%r1378, %r1333, 64;
	setp.eq.s32 	%p50, %r1378, 0;
	@%p50 bra 	$L__BB5_93;
	ld.global.u32 	%r1379, [%rd8+120];
	xor.b32  	%r2132, %r2132, %r1379;
	ld.global.u32 	%r1380, [%rd8+124];
	xor.b32  	%r2131, %r2131, %r1380;
	ld.global.u32 	%r1381, [%rd8+128];
	xor.b32  	%r2031, %r2031, %r1381;
	ld.global.u32 	%r1382, [%rd8+132];
	xor.b32  	%r2030, %r2030, %r1382;
	ld.global.u32 	%r1383, [%rd8+136];
	xor.b32  	%r2128, %r2128, %r1383;
$L__BB5_93:
	and.b32  	%r1385, %r1333, 128;
	setp.eq.s32 	%p51, %r1385, 0;
	@%p51 bra 	$L__BB5_95;
	ld.global.u32 	%r1386, [%rd8+140];
	xor.b32  	%r2132, %r2132, %r1386;
	ld.global.u32 	%r1387, [%rd8+144];
	xor.b32  	%r2131, %r2131, %r1387;
	ld.global.u32 	%r1388, [%rd8+148];
	xor.b32  	%r2031, %r2031, %r1388;
	ld.global.u32 	%r1389, [%rd8+152];
	xor.b32  	%r2030, %r2030, %r1389;
	ld.global.u32 	%r1390, [%rd8+156];
	xor.b32  	%r2128, %r2128, %r1390;
$L__BB5_95:
	and.b32  	%r1392, %r1333, 256;
	setp.eq.s32 	%p52, %r1392, 0;
	@%p52 bra 	$L__BB5_97;
	ld.global.u32 	%r1393, [%rd8+160];
	xor.b32  	%r2132, %r2132, %r1393;
	ld.global.u32 	%r1394, [%rd8+164];
	xor.b32  	%r2131, %r2131, %r1394;
	ld.global.u32 	%r1395, [%rd8+168];
	xor.b32  	%r2031, %r2031, %r1395;
	ld.global.u32 	%r1396, [%rd8+172];
	xor.b32  	%r2030, %r2030, %r1396;
	ld.global.u32 	%r1397, [%rd8+176];
	xor.b32  	%r2128, %r2128, %r1397;
$L__BB5_97:
	and.b32  	%r1399, %r1333, 512;
	setp.eq.s32 	%p53, %r1399, 0;
	@%p53 bra 	$L__BB5_99;
	ld.global.u32 	%r1400, [%rd8+180];
	xor.b32  	%r2132, %r2132, %r1400;
	ld.global.u32 	%r1401, [%rd8+184];
	xor.b32  	%r2131, %r2131, %r1401;
	ld.global.u32 	%r1402, [%rd8+188];
	xor.b32  	%r2031, %r2031, %r1402;
	ld.global.u32 	%r1403, [%rd8+192];
	xor.b32  	%r2030, %r2030, %r1403;
	ld.global.u32 	%r1404, [%rd8+196];
	xor.b32  	%r2128, %r2128, %r1404;
$L__BB5_99:
	and.b32  	%r1406, %r1333, 1024;
	setp.eq.s32 	%p54, %r1406, 0;
	@%p54 bra 	$L__BB5_101;
	ld.global.u32 	%r1407, [%rd8+200];
	xor.b32  	%r2132, %r2132, %r1407;
	ld.global.u32 	%r1408, [%rd8+204];
	xor.b32  	%r2131, %r2131, %r1408;
	ld.global.u32 	%r1409, [%rd8+208];
	xor.b32  	%r2031, %r2031, %r1409;
	ld.global.u32 	%r1410, [%rd8+212];
	xor.b32  	%r2030, %r2030, %r1410;
	ld.global.u32 	%r1411, [%rd8+216];
	xor.b32  	%r2128, %r2128, %r1411;
$L__BB5_101:
	and.b32  	%r1413, %r1333, 2048;
	setp.eq.s32 	%p55, %r1413, 0;
	@%p55 bra 	$L__BB5_103;
	ld.global.u32 	%r1414, [%rd8+220];
	xor.b32  	%r2132, %r2132, %r1414;
	ld.global.u32 	%r1415, [%rd8+224];
	xor.b32  	%r2131, %r2131, %r1415;
	ld.global.u32 	%r1416, [%rd8+228];
	xor.b32  	%r2031, %r2031, %r1416;
	ld.global.u32 	%r1417, [%rd8+232];
	xor.b32  	%r2030, %r2030, %r1417;
	ld.global.u32 	%r1418, [%rd8+236];
	xor.b32  	%r2128, %r2128, %r1418;
$L__BB5_103:
	and.b32  	%r1420, %r1333, 4096;
	setp.eq.s32 	%p56, %r1420, 0;
	@%p56 bra 	$L__BB5_105;
	ld.global.u32 	%r1421, [%rd8+240];
	xor.b32  	%r2132, %r2132, %r1421;
	ld.global.u32 	%r1422, [%rd8+244];
	xor.b32  	%r2131, %r2131, %r1422;
	ld.global.u32 	%r1423, [%rd8+248];
	xor.b32  	%r2031, %r2031, %r1423;
	ld.global.u32 	%r1424, [%rd8+252];
	xor.b32  	%r2030, %r2030, %r1424;
	ld.global.u32 	%r1425, [%rd8+256];
	xor.b32  	%r2128, %r2128, %r1425;
$L__BB5_105:
	and.b32  	%r1427, %r1333, 8192;
	setp.eq.s32 	%p57, %r1427, 0;
	@%p57 bra 	$L__BB5_107;
	ld.global.u32 	%r1428, [%rd8+260];
	xor.b32  	%r2132, %r2132, %r1428;
	ld.global.u32 	%r1429, [%rd8+264];
	xor.b32  	%r2131, %r2131, %r1429;
	ld.global.u32 	%r1430, [%rd8+268];
	xor.b32  	%r2031, %r2031, %r1430;
	ld.global.u32 	%r1431, [%rd8+272];
	xor.b32  	%r2030, %r2030, %r1431;
	ld.global.u32 	%r1432, [%rd8+276];
	xor.b32  	%r2128, %r2128, %r1432;
$L__BB5_107:
	and.b32  	%r1434, %r1333, 16384;
	setp.eq.s32 	%p58, %r1434, 0;
	@%p58 bra 	$L__BB5_109;
	ld.global.u32 	%r1435, [%rd8+280];
	xor.b32  	%r2132, %r2132, %r1435;
	ld.global.u32 	%r1436, [%rd8+284];
	xor.b32  	%r2131, %r2131, %r1436;
	ld.global.u32 	%r1437, [%rd8+288];
	xor.b32  	%r2031, %r2031, %r1437;
	ld.global.u32 	%r1438, [%rd8+292];
	xor.b32  	%r2030, %r2030, %r1438;
	ld.global.u32 	%r1439, [%rd8+296];
	xor.b32  	%r2128, %r2128, %r1439;
$L__BB5_109:
	and.b32  	%r1441, %r1333, 32768;
	setp.eq.s32 	%p59, %r1441, 0;
	@%p59 bra 	$L__BB5_111;
	ld.global.u32 	%r1442, [%rd8+300];
	xor.b32  	%r2132, %r2132, %r1442;
	ld.global.u32 	%r1443, [%rd8+304];
	xor.b32  	%r2131, %r2131, %r1443;
	ld.global.u32 	%r1444, [%rd8+308];
	xor.b32  	%r2031, %r2031, %r1444;
	ld.global.u32 	%r1445, [%rd8+312];
	xor.b32  	%r2030, %r2030, %r1445;
	ld.global.u32 	%r1446, [%rd8+316];
	xor.b32  	%r2128, %r2128, %r1446;
$L__BB5_111:
	add.s32 	%r2028, %r2028, 16;
	setp.ne.s32 	%p60, %r2028, 32;
	@%p60 bra 	$L__BB5_79;
	mad.lo.s32 	%r1447, %r2022, -31, %r371;
	add.s32 	%r2022, %r1447, 1;
	setp.ne.s32 	%p61, %r2022, 5;
	@%p61 bra 	$L__BB5_78;
	st.local.u32 	[%rd1+4], %r2132;
	st.local.v2.u32 	[%rd1+8], {%r2131, %r2031};
	st.local.v2.u32 	[%rd1+16], {%r2030, %r2128};
$L__BB5_114:
	shr.u64 	%rd49, %rd3, 2;
	add.s32 	%r1829, %r1829, 1;
	setp.lt.u64 	%p62, %rd3, 4;
	@%p62 bra 	$L__BB5_115;
	bra.uni 	$L__BB5_2;
$L__BB5_115:
	setp.eq.s64 	%p63, %rd19, 0;
	@%p63 bra 	$L__BB5_230;
	mov.b32 	%r2115, 0;
	mov.u64 	%rd34, precalc_xorwow_offset_matrix;
	mov.u64 	%rd50, %rd19;
$L__BB5_117:
	mov.u64 	%rd10, %rd50;
	and.b64  	%rd11, %rd10, 3;
	setp.eq.s64 	%p64, %rd11, 0;
	@%p64 bra 	$L__BB5_229;
	mul.wide.u32 	%rd33, %r2115, 3200;
	add.s64 	%rd12, %rd34, %rd33;
	mov.b32 	%r2128, 0;
	mov.u32 	%r2129, %r2128;
	mov.u32 	%r2130, %r2128;
	mov.u32 	%r2131, %r2128;
	mov.u32 	%r2132, %r2128;
	mov.u32 	%r2121, %r2128;
$L__BB5_119:
	mul.wide.u32 	%rd35, %r2121, 4;
	add.s64 	%rd36, %rd1, %rd35;
	ld.local.u32 	%r554, [%rd36+4];
	shl.b32 	%r555, %r2121, 5;
	mov.b32 	%r2127, 0;
$L__BB5_120:
	.pragma "nounroll";
	shr.u32 	%r1451, %r554, %r2127;
	and.b32  	%r1452, %r1451, 1;
	setp.eq.b32 	%p65, %r1452, 1;
	not.pred 	%p66, %p65;
	add.s32 	%r1453, %r555, %r2127;
	mul.lo.s32 	%r1454, %r1453, 5;
	mul.wide.u32 	%rd37, %r1454, 4;
	add.s64 	%rd13, %rd12, %rd37;
	@%p66 bra 	$L__BB5_122;
	ld.global.u32 	%r1455, [%rd13];
	xor.b32  	%r2132, %r2132, %r1455;
	ld.global.u32 	%r1456, [%rd13+4];
	xor.b32  	%r2131, %r2131, %r1456;
	ld.global.u32 	%r1457, [%rd13+8];
	xor.b32  	%r2130, %r2130, %r1457;
	ld.global.u32 	%r1458, [%rd13+12];
	xor.b32  	%r2129, %r2129, %r1458;
	ld.global.u32 	%r1459, [%rd13+16];
	xor.b32  	%r2128, %r2128, %r1459;
$L__BB5_122:
	and.b32  	%r1461, %r1451, 2;
	setp.eq.s32 	%p67, %r1461, 0;
	@%p67 bra 	$L__BB5_124;
	ld.global.u32 	%r1462, [%rd13+20];
	xor.b32  	%r2132, %r2132, %r1462;
	ld.global.u32 	%r1463, [%rd13+24];
	xor.b32  	%r2131, %r2131, %r1463;
	ld.global.u32 	%r1464, [%rd13+28];
	xor.b32  	%r2130, %r2130, %r1464;
	ld.global.u32 	%r1465, [%rd13+32];
	xor.b32  	%r2129, %r2129, %r1465;
	ld.global.u32 	%r1466, [%rd13+36];
	xor.b32  	%r2128, %r2128, %r1466;
$L__BB5_124:
	and.b32  	%r1468, %r1451, 4;
	setp.eq.s32 	%p68, %r1468, 0;
	@%p68 bra 	$L__BB5_126;
	ld.global.u32 	%r1469, [%rd13+40];
	xor.b32  	%r2132, %r2132, %r1469;
	ld.global.u32 	%r1470, [%rd13+44];
	xor.b32  	%r2131, %r2131, %r1470;
	ld.global.u32 	%r1471, [%rd13+48];
	xor.b32  	%r2130, %r2130, %r1471;
	ld.global.u32 	%r1472, [%rd13+52];
	xor.b32  	%r2129, %r2129, %r1472;
	ld.global.u32 	%r1473, [%rd13+56];
	xor.b32  	%r2128, %r2128, %r1473;
$L__BB5_126:
	and.b32  	%r1475, %r1451, 8;
	setp.eq.s32 	%p69, %r1475, 0;
	@%p69 bra 	$L__BB5_128;
	ld.global.u32 	%r1476, [%rd13+60];
	xor.b32  	%r2132, %r2132, %r1476;
	ld.global.u32 	%r1477, [%rd13+64];
	xor.b32  	%r2131, %r2131, %r1477;
	ld.global.u32 	%r1478, [%rd13+68];
	xor.b32  	%r2130, %r2130, %r1478;
	ld.global.u32 	%r1479, [%rd13+72];
	xor.b32  	%r2129, %r2129, %r1479;
	ld.global.u32 	%r1480, [%rd13+76];
	xor.b32  	%r2128, %r2128, %r1480;
$L__BB5_128:
	and.b32  	%r1482, %r1451, 16;
	setp.eq.s32 	%p70, %r1482, 0;
	@%p70 bra 	$L__BB5_130;
	ld.global.u32 	%r1483, [%rd13+80];
	xor.b32  	%r2132, %r2132, %r1483;
	ld.global.u32 	%r1484, [%rd13+84];
	xor.b32  	%r2131, %r2131, %r1484;
	ld.global.u32 	%r1485, [%rd13+88];
	xor.b32  	%r2130, %r2130, %r1485;
	ld.global.u32 	%r1486, [%rd13+92];
	xor.b32  	%r2129, %r2129, %r1486;
	ld.global.u32 	%r1487, [%rd13+96];
	xor.b32  	%r2128, %r2128, %r1487;
$L__BB5_130:
	and.b32  	%r1489, %r1451, 32;
	setp.eq.s32 	%p71, %r1489, 0;
	@%p71 bra 	$L__BB5_132;
	ld.global.u32 	%r1490, [%rd13+100];
	xor.b32  	%r2132, %r2132, %r1490;
	ld.global.u32 	%r1491, [%rd13+104];
	xor.b32  	%r2131, %r2131, %r1491;
	ld.global.u32 	%r1492, [%rd13+108];
	xor.b32  	%r2130, %r2130, %r1492;
	ld.global.u32 	%r1493, [%rd13+112];
	xor.b32  	%r2129, %r2129, %r1493;
	ld.global.u32 	%r1494, [%rd13+116];
	xor.b32  	%r2128, %r2128, %r1494;
$L__BB5_132:
	and.b32  	%r1496, %r1451, 64;
	setp.eq.s32 	%p72, %r1496, 0;
	@%p72 bra 	$L__BB5_134;
	ld.global.u32 	%r1497, [%rd13+120];
	xor.b32  	%r2132, %r2132, %r1497;
	ld.global.u32 	%r1498, [%rd13+124];
	xor.b32  	%r2131, %r2131, %r1498;
	ld.global.u32 	%r1499, [%rd13+128];
	xor.b32  	%r2130, %r2130, %r1499;
	ld.global.u32 	%r1500, [%rd13+132];
	xor.b32  	%r2129, %r2129, %r1500;
	ld.global.u32 	%r1501, [%rd13+136];
	xor.b32  	%r2128, %r2128, %r1501;
$L__BB5_134:
	and.b32  	%r1503, %r1451, 128;
	setp.eq.s32 	%p73, %r1503, 0;
	@%p73 bra 	$L__BB5_136;
	ld.global.u32 	%r1504, [%rd13+140];
	xor.b32  	%r2132, %r2132, %r1504;
	ld.global.u32 	%r1505, [%rd13+144];
	xor.b32  	%r2131, %r2131, %r1505;
	ld.global.u32 	%r1506, [%rd13+148];
	xor.b32  	%r2130, %r2130, %r1506;
	ld.global.u32 	%r1507, [%rd13+152];
	xor.b32  	%r2129, %r2129, %r1507;
	ld.global.u32 	%r1508, [%rd13+156];
	xor.b32  	%r2128, %r2128, %r1508;
$L__BB5_136:
	and.b32  	%r1510, %r1451, 256;
	setp.eq.s32 	%p74, %r1510, 0;
	@%p74 bra 	$L__BB5_138;
	ld.global.u32 	%r1511, [%rd13+160];
	xor.b32  	%r2132, %r2132, %r1511;
	ld.global.u32 	%r1512, [%rd13+164];
	xor.b32  	%r2131, %r2131, %r1512;
	ld.global.u32 	%r1513, [%rd13+168];
	xor.b32  	%r2130, %r2130, %r1513;
	ld.global.u32 	%r1514, [%rd13+172];
	xor.b32  	%r2129, %r2129, %r1514;
	ld.global.u32 	%r1515, [%rd13+176];
	xor.b32  	%r2128, %r2128, %r1515;
$L__BB5_138:
	and.b32  	%r1517, %r1451, 512;
	setp.eq.s32 	%p75, %r1517, 0;
	@%p75 bra 	$L__BB5_140;
	ld.global.u32 	%r1518, [%rd13+180];
	xor.b32  	%r2132, %r2132, %r1518;
	ld.global.u32 	%r1519, [%rd13+184];
	xor.b32  	%r2131, %r2131, %r1519;
	ld.global.u32 	%r1520, [%rd13+188];
	xor.b32  	%r2130, %r2130, %r1520;
	ld.global.u32 	%r1521, [%rd13+192];
	xor.b32  	%r2129, %r2129, %r1521;
	ld.global.u32 	%r1522, [%rd13+196];
	xor.b32  	%r2128, %r2128, %r1522;
$L__BB5_140:
	and.b32  	%r1524, %r1451, 1024;
	setp.eq.s32 	%p76, %r1524, 0;
	@%p76 bra 	$L__BB5_142;
	ld.global.u32 	%r1525, [%rd13+200];
	xor.b32  	%r2132, %r2132, %r1525;
	ld.global.u32 	%r1526, [%rd13+204];
	xor.b32  	%r2131, %r2131, %r1526;
	ld.global.u32 	%r1527, [%rd13+208];
	xor.b32  	%r2130, %r2130, %r1527;
	ld.global.u32 	%r1528, [%rd13+212];
	xor.b32  	%r2129, %r2129, %r1528;
	ld.global.u32 	%r1529, [%rd13+216];
	xor.b32  	%r2128, %r2128, %r1529;
$L__BB5_142:
	and.b32  	%r1531, %r1451, 2048;
	setp.eq.s32 	%p77, %r1531, 0;
	@%p77 bra 	$L__BB5_144;
	ld.global.u32 	%r1532, [%rd13+220];
	xor.b32  	%r2132, %r2132, %r1532;
	ld.global.u32 	%r1533, [%rd13+224];
	xor.b32  	%r2131, %r2131, %r1533;
	ld.global.u32 	%r1534, [%rd13+228];
	xor.b32  	%r2130, %r2130, %r1534;
	ld.global.u32 	%r1535, [%rd13+232];
	xor.b32  	%r2129, %r2129, %r1535;
	ld.global.u32 	%r1536, [%rd13+236];
	xor.b32  	%r2128, %r2128, %r1536;
$L__BB5_144:
	and.b32  	%r1538, %r1451, 4096;
	setp.eq.s32 	%p78, %r1538, 0;
	@%p78 bra 	$L__BB5_146;
	ld.global.u32 	%r1539, [%rd13+240];
	xor.b32  	%r2132, %r2132, %r1539;
	ld.global.u32 	%r1540, [%rd13+244];
	xor.b32  	%r2131, %r2131, %r1540;
	ld.global.u32 	%r1541, [%rd13+248];
	xor.b32  	%r2130, %r2130, %r1541;
	ld.global.u32 	%r1542, [%rd13+252];
	xor.b32  	%r2129, %r2129, %r1542;
	ld.global.u32 	%r1543, [%rd13+256];
	xor.b32  	%r2128, %r2128, %r1543;
$L__BB5_146:
	and.b32  	%r1545, %r1451, 8192;
	setp.eq.s32 	%p79, %r1545, 0;
	@%p79 bra 	$L__BB5_148;
	ld.global.u32 	%r1546, [%rd13+260];
	xor.b32  	%r2132, %r2132, %r1546;
	ld.global.u32 	%r1547, [%rd13+264];
	xor.b32  	%r2131, %r2131, %r1547;
	ld.global.u32 	%r1548, [%rd13+268];
	xor.b32  	%r2130, %r2130, %r1548;
	ld.global.u32 	%r1549, [%rd13+272];
	xor.b32  	%r2129, %r2129, %r1549;
	ld.global.u32 	%r1550, [%rd13+276];
	xor.b32  	%r2128, %r2128, %r1550;
$L__BB5_148:
	and.b32  	%r1552, %r1451, 16384;
	setp.eq.s32 	%p80, %r1552, 0;
	@%p80 bra 	$L__BB5_150;
	ld.global.u32 	%r1553, [%rd13+280];
	xor.b32  	%r2132, %r2132, %r1553;
	ld.global.u32 	%r1554, [%rd13+284];
	xor.b32  	%r2131, %r2131, %r1554;
	ld.global.u32 	%r1555, [%rd13+288];
	xor.b32  	%r2130, %r2130, %r1555;
	ld.global.u32 	%r1556, [%rd13+292];
	xor.b32  	%r2129, %r2129, %r1556;
	ld.global.u32 	%r1557, [%rd13+296];
	xor.b32  	%r2128, %r2128, %r1557;
$L__BB5_150:
	and.b32  	%r1559, %r1451, 32768;
	setp.eq.s32 	%p81, %r1559, 0;
	@%p81 bra 	$L__BB5_152;
	ld.global.u32 	%r1560, [%rd13+300];
	xor.b32  	%r2132, %r2132, %r1560;
	ld.global.u32 	%r1561, [%rd13+304];
	xor.b32  	%r2131, %r2131, %r1561;
	ld.global.u32 	%r1562, [%rd13+308];
	xor.b32  	%r2130, %r2130, %r1562;
	ld.global.u32 	%r1563, [%rd13+312];
	xor.b32  	%r2129, %r2129, %r1563;
	ld.global.u32 	%r1564, [%rd13+316];
	xor.b32  	%r2128, %r2128, %r1564;
$L__BB5_152:
	add.s32 	%r2127, %r2127, 16;
	setp.ne.s32 	%p82, %r2127, 32;
	@%p82 bra 	$L__BB5_120;
	mad.lo.s32 	%r1565, %r2121, -31, %r555;
	add.s32 	%r2121, %r1565, 1;
	setp.ne.s32 	%p83, %r2121, 5;
	@%p83 bra 	$L__BB5_119;
	st.local.u32 	[%rd1+4], %r2132;
	st.local.v2.u32 	[%rd1+8], {%r2131, %r2130};
	st.local.v2.u32 	[%rd1+16], {%r2129, %r2128};
	setp.eq.s64 	%p84, %rd11, 1;
	@%p84 bra 	$L__BB5_229;
	mov.b32 	%r2128, 0;
	mov.u32 	%r2221, %r2128;
	mov.u32 	%r2222, %r2128;
	mov.u32 	%r2131, %r2128;
	mov.u32 	%r2132, %r2128;
	mov.u32 	%r2213, %r2128;
$L__BB5_156:
	mul.wide.u32 	%rd38, %r2213, 4;
	add.s64 	%rd39, %rd1, %rd38;
	ld.local.u32 	%r730, [%rd39+4];
	shl.b32 	%r731, %r2213, 5;
	mov.b32 	%r2219, 0;
$L__BB5_157:
	.pragma "nounroll";
	shr.u32 	%r1568, %r730, %r2219;
	and.b32  	%r1569, %r1568, 1;
	setp.eq.b32 	%p85, %r1569, 1;
	not.pred 	%p86, %p85;
	add.s32 	%r1570, %r731, %r2219;
	mul.lo.s32 	%r1571, %r1570, 5;
	mul.wide.u32 	%rd40, %r1571, 4;
	add.s64 	%rd14, %rd12, %rd40;
	@%p86 bra 	$L__BB5_159;
	ld.global.u32 	%r1572, [%rd14];
	xor.b32  	%r2132, %r2132, %r1572;
	ld.global.u32 	%r1573, [%rd14+4];
	xor.b32  	%r2131, %r2131, %r1573;
	ld.global.u32 	%r1574, [%rd14+8];
	xor.b32  	%r2222, %r2222, %r1574;
	ld.global.u32 	%r1575, [%rd14+12];
	xor.b32  	%r2221, %r2221, %r1575;
	ld.global.u32 	%r1576, [%rd14+16];
	xor.b32  	%r2128, %r2128, %r1576;
$L__BB5_159:
	and.b32  	%r1578, %r1568, 2;
	setp.eq.s32 	%p87, %r1578, 0;
	@%p87 bra 	$L__BB5_161;
	ld.global.u32 	%r1579, [%rd14+20];
	xor.b32  	%r2132, %r2132, %r1579;
	ld.global.u32 	%r1580, [%rd14+24];
	xor.b32  	%r2131, %r2131, %r1580;
	ld.global.u32 	%r1581, [%rd14+28];
	xor.b32  	%r2222, %r2222, %r1581;
	ld.global.u32 	%r1582, [%rd14+32];
	xor.b32  	%r2221, %r2221, %r1582;
	ld.global.u32 	%r1583, [%rd14+36];
	xor.b32  	%r2128, %r2128, %r1583;
$L__BB5_161:
	and.b32  	%r1585, %r1568, 4;
	setp.eq.s32 	%p88, %r1585, 0;
	@%p88 bra 	$L__BB5_163;
	ld.global.u32 	%r1586, [%rd14+40];
	xor.b32  	%r2132, %r2132, %r1586;
	ld.global.u32 	%r1587, [%rd14+44];
	xor.b32  	%r2131, %r2131, %r1587;
	ld.global.u32 	%r1588, [%rd14+48];
	xor.b32  	%r2222, %r2222, %r1588;
	ld.global.u32 	%r1589, [%rd14+52];
	xor.b32  	%r2221, %r2221, %r1589;
	ld.global.u32 	%r1590, [%rd14+56];
	xor.b32  	%r2128, %r2128, %r1590;
$L__BB5_163:
	and.b32  	%r1592, %r1568, 8;
	setp.eq.s32 	%p89, %r1592, 0;
	@%p89 bra 	$L__BB5_165;
	ld.global.u32 	%r1593, [%rd14+60];
	xor.b32  	%r2132, %r2132, %r1593;
	ld.global.u32 	%r1594, [%rd14+64];
	xor.b32  	%r2131, %r2131, %r1594;
	ld.global.u32 	%r1595, [%rd14+68];
	xor.b32  	%r2222, %r2222, %r1595;
	ld.global.u32 	%r1596, [%rd14+72];
	xor.b32  	%r2221, %r2221, %r1596;
	ld.global.u32 	%r1597, [%rd14+76];
	xor.b32  	%r2128, %r2128, %r1597;
$L__BB5_165:
	and.b32  	%r1599, %r1568, 16;
	setp.eq.s32 	%p90, %r1599, 0;
	@%p90 bra 	$L__BB5_167;
	ld.global.u32 	%r1600, [%rd14+80];
	xor.b32  	%r2132, %r2132, %r1600;
	ld.global.u32 	%r1601, [%rd14+84];
	xor.b32  	%r2131, %r2131, %r1601;
	ld.global.u32 	%r1602, [%rd14+88];
	xor.b32  	%r2222, %r2222, %r1602;
	ld.global.u32 	%r1603, [%rd14+92];
	xor.b32  	%r2221, %r2221, %r1603;
	ld.global.u32 	%r1604, [%rd14+96];
	xor.b32  	%r2128, %r2128, %r1604;
$L__BB5_167:
	and.b32  	%r1606, %r1568, 32;
	setp.eq.s32 	%p91, %r1606, 0;
	@%p91 bra 	$L__BB5_169;
	ld.global.u32 	%r1607, [%rd14+100];
	xor.b32  	%r2132, %r2132, %r1607;
	ld.global.u32 	%r1608, [%rd14+104];
	xor.b32  	%r2131, %r2131, %r1608;
	ld.global.u32 	%r1609, [%rd14+108];
	xor.b32  	%r2222, %r2222, %r1609;
	ld.global.u32 	%r1610, [%rd14+112];
	xor.b32  	%r2221, %r2221, %r1610;
	ld.global.u32 	%r1611, [%rd14+116];
	xor.b32  	%r2128, %r2128, %r1611;
$L__BB5_169:
	and.b32  	%r1613, %r1568, 64;
	setp.eq.s32 	%p92, %r1613, 0;
	@%p92 bra 	$L__BB5_171;
	ld.global.u32 	%r1614, [%rd14+120];
	xor.b32  	%r2132, %r2132, %r1614;
	ld.global.u32 	%r1615, [%rd14+124];
	xor.b32  	%r2131, %r2131, %r1615;
	ld.global.u32 	%r1616, [%rd14+128];
	xor.b32  	%r2222, %r2222, %r1616;
	ld.global.u32 	%r1617, [%rd14+132];
	xor.b32  	%r2221, %r2221, %r1617;
	ld.global.u32 	%r1618, [%rd14+136];
	xor.b32  	%r2128, %r2128, %r1618;
$L__BB5_171:
	and.b32  	%r1620, %r1568, 128;
	setp.eq.s32 	%p93, %r1620, 0;
	@%p93 bra 	$L__BB5_173;
	ld.global.u32 	%r1621, [%rd14+140];
	xor.b32  	%r2132, %r2132, %r1621;
	ld.global.u32 	%r1622, [%rd14+144];
	xor.b32  	%r2131, %r2131, %r1622;
	ld.global.u32 	%r1623, [%rd14+148];
	xor.b32  	%r2222, %r2222, %r1623;
	ld.global.u32 	%r1624, [%rd14+152];
	xor.b32  	%r2221, %r2221, %r1624;
	ld.global.u32 	%r1625, [%rd14+156];
	xor.b32  	%r2128, %r2128, %r1625;
$L__BB5_173:
	and.b32  	%r1627, %r1568, 256;
	setp.eq.s32 	%p94, %r1627, 0;
	@%p94 bra 	$L__BB5_175;
	ld.global.u32 	%r1628, [%rd14+160];
	xor.b32  	%r2132, %r2132, %r1628;
	ld.global.u32 	%r1629, [%rd14+164];
	xor.b32  	%r2131, %r2131, %r1629;
	ld.global.u32 	%r1630, [%rd14+168];
	xor.b32  	%r2222, %r2222, %r1630;
	ld.global.u32 	%r1631, [%rd14+172];
	xor.b32  	%r2221, %r2221, %r1631;
	ld.global.u32 	%r1632, [%rd14+176];
	xor.b32  	%r2128, %r2128, %r1632;
$L__BB5_175:
	and.b32  	%r1634, %r1568, 512;
	setp.eq.s32 	%p95, %r1634, 0;
	@%p95 bra 	$L__BB5_177;
	ld.global.u32 	%r1635, [%rd14+180];
	xor.b32  	%r2132, %r2132, %r1635;
	ld.global.u32 	%r1636, [%rd14+184];
	xor.b32  	%r2131, %r2131, %r1636;
	ld.global.u32 	%r1637, [%rd14+188];
	xor.b32  	%r2222, %r2222, %r1637;
	ld.global.u32 	%r1638, [%rd14+192];
	xor.b32  	%r2221, %r2221, %r1638;
	ld.global.u32 	%r1639, [%rd14+196];
	xor.b32  	%r2128, %r2128, %r1639;
$L__BB5_177:
	and.b32  	%r1641, %r1568, 1024;
	setp.eq.s32 	%p96, %r1641, 0;
	@%p96 bra 	$L__BB5_179;
	ld.global.u32 	%r1642, [%rd14+200];
	xor.b32  	%r2132, %r2132, %r1642;
	ld.global.u32 	%r1643, [%rd14+204];
	xor.b32  	%r2131, %r2131, %r1643;
	ld.global.u32 	%r1644, [%rd14+208];
	xor.b32  	%r2222, %r2222, %r1644;
	ld.global.u32 	%r1645, [%rd14+212];
	xor.b32  	%r2221, %r2221, %r1645;
	ld.global.u32 	%r1646, [%rd14+216];
	xor.b32  	%r2128, %r2128, %r1646;
$L__BB5_179:
	and.b32  	%r1648, %r1568, 2048;
	setp.eq.s32 	%p97, %r1648, 0;
	@%p97 bra 	$L__BB5_181;
	ld.global.u32 	%r1649, [%rd14+220];
	xor.b32  	%r2132, %r2132, %r1649;
	ld.global.u32 	%r1650, [%rd14+224];
	xor.b32  	%r2131, %r2131, %r1650;
	ld.global.u32 	%r1651, [%rd14+228];
	xor.b32  	%r2222, %r2222, %r1651;
	ld.global.u32 	%r1652, [%rd14+232];
	xor.b32  	%r2221, %r2221, %r1652;
	ld.global.u32 	%r1653, [%rd14+236];
	xor.b32  	%r2128, %r2128, %r1653;
$L__BB5_181:
	and.b32  	%r1655, %r1568, 4096;
	setp.eq.s32 	%p98, %r1655, 0;
	@%p98 bra 	$L__BB5_183;
	ld.global.u32 	%r1656, [%rd14+240];
	xor.b32  	%r2132, %r2132, %r1656;
	ld.global.u32 	%r1657, [%rd14+244];
	xor.b32  	%r2131, %r2131, %r1657;
	ld.global.u32 	%r1658, [%rd14+248];
	xor.b32  	%r2222, %r2222, %r1658;
	ld.global.u32 	%r1659, [%rd14+252];
	xor.b32  	%r2221, %r2221, %r1659;
	ld.global.u32 	%r1660, [%rd14+256];
	xor.b32  	%r2128, %r2128, %r1660;
$L__BB5_183:
	and.b32  	%r1662, %r1568, 8192;
	setp.eq.s32 	%p99, %r1662, 0;
	@%p99 bra 	$L__BB5_185;
	ld.global.u32 	%r1663, [%rd14+260];
	xor.b32  	%r2132, %r2132, %r1663;
	ld.global.u32 	%r1664, [%rd14+264];
	xor.b32  	%r2131, %r2131, %r1664;
	ld.global.u32 	%r1665, [%rd14+268];
	xor.b32  	%r2222, %r2222, %r1665;
	ld.global.u32 	%r1666, [%rd14+272];
	xor.b32  	%r2221, %r2221, %r1666;
	ld.global.u32 	%r1667, [%rd14+276];
	xor.b32  	%r2128, %r2128, %r1667;
$L__BB5_185:
	and.b32  	%r1669, %r1568, 16384;
	setp.eq.s32 	%p100, %r1669, 0;
	@%p100 bra 	$L__BB5_187;
	ld.global.u32 	%r1670, [%rd14+280];
	xor.b32  	%r2132, %r2132, %r1670;
	ld.global.u32 	%r1671, [%rd14+284];
	xor.b32  	%r2131, %r2131, %r1671;
	ld.global.u32 	%r1672, [%rd14+288];
	xor.b32  	%r2222, %r2222, %r1672;
	ld.global.u32 	%r1673, [%rd14+292];
	xor.b32  	%r2221, %r2221, %r1673;
	ld.global.u32 	%r1674, [%rd14+296];
	xor.b32  	%r2128, %r2128, %r1674;
$L__BB5_187:
	and.b32  	%r1676, %r1568, 32768;
	setp.eq.s32 	%p101, %r1676, 0;
	@%p101 bra 	$L__BB5_189;
	ld.global.u32 	%r1677, [%rd14+300];
	xor.b32  	%r2132, %r2132, %r1677;
	ld.global.u32 	%r1678, [%rd14+304];
	xor.b32  	%r2131, %r2131, %r1678;
	ld.global.u32 	%r1679, [%rd14+308];
	xor.b32  	%r2222, %r2222, %r1679;
	ld.global.u32 	%r1680, [%rd14+312];
	xor.b32  	%r2221, %r2221, %r1680;
	ld.global.u32 	%r1681, [%rd14+316];
	xor.b32  	%r2128, %r2128, %r1681;
$L__BB5_189:
	add.s32 	%r2219, %r2219, 16;
	setp.ne.s32 	%p102, %r2219, 32;
	@%p102 bra 	$L__BB5_157;
	mad.lo.s32 	%r1682, %r2213, -31, %r731;
	add.s32 	%r2213, %r1682, 1;
	setp.ne.s32 	%p103, %r2213, 5;
	@%p103 bra 	$L__BB5_156;
	st.local.u32 	[%rd1+4], %r2132;
	st.local.v2.u32 	[%rd1+8], {%r2131, %r2222};
	st.local.v2.u32 	[%rd1+16], {%r2221, %r2128};
	setp.ne.s64 	%p104, %rd11, 3;
	@%p104 bra 	$L__BB5_229;
	mov.b32 	%r2128, 0;
	mov.u32 	%r2313, %r2128;
	mov.u32 	%r2314, %r2128;
	mov.u32 	%r2131, %r2128;
	mov.u32 	%r2132, %r2128;
	mov.u32 	%r2305, %r2128;
$L__BB5_193:
	mul.wide.u32 	%rd41, %r2305, 4;
	add.s64 	%rd42, %rd1, %rd41;
	ld.local.u32 	%r906, [%rd42+4];
	shl.b32 	%r907, %r2305, 5;
	mov.b32 	%r2311, 0;
$L__BB5_194:
	.pragma "nounroll";
	shr.u32 	%r1685, %r906, %r2311;
	and.b32  	%r1686, %r1685, 1;
	setp.eq.b32 	%p105, %r1686, 1;
	not.pred 	%p106, %p105;
	add.s32 	%r1687, %r907, %r2311;
	mul.lo.s32 	%r1688, %r1687, 5;
	mul.wide.u32 	%rd43, %r1688, 4;
	add.s64 	%rd15, %rd12, %rd43;
	@%p106 bra 	$L__BB5_196;
	ld.global.u32 	%r1689, [%rd15];
	xor.b32  	%r2132, %r2132, %r1689;
	ld.global.u32 	%r1690, [%rd15+4];
	xor.b32  	%r2131, %r2131, %r1690;
	ld.global.u32 	%r1691, [%rd15+8];
	xor.b32  	%r2314, %r2314, %r1691;
	ld.global.u32 	%r1692, [%rd15+12];
	xor.b32  	%r2313, %r2313, %r1692;
	ld.global.u32 	%r1693, [%rd15+16];
	xor.b32  	%r2128, %r2128, %r1693;
$L__BB5_196:
	and.b32  	%r1695, %r1685, 2;
	setp.eq.s32 	%p107, %r1695, 0;
	@%p107 bra 	$L__BB5_198;
	ld.global.u32 	%r1696, [%rd15+20];
	xor.b32  	%r2132, %r2132, %r1696;
	ld.global.u32 	%r1697, [%rd15+24];
	xor.b32  	%r2131, %r2131, %r1697;
	ld.global.u32 	%r1698, [%rd15+28];
	xor.b32  	%r2314, %r2314, %r1698;
	ld.global.u32 	%r1699, [%rd15+32];
	xor.b32  	%r2313, %r2313, %r1699;
	ld.global.u32 	%r1700, [%rd15+36];
	xor.b32  	%r2128, %r2128, %r1700;
$L__BB5_198:
	and.b32  	%r1702, %r1685, 4;
	setp.eq.s32 	%p108, %r1702, 0;
	@%p108 bra 	$L__BB5_200;
	ld.global.u32 	%r1703, [%rd15+40];
	xor.b32  	%r2132, %r2132, %r1703;
	ld.global.u32 	%r1704, [%rd15+44];
	xor.b32  	%r2131, %r2131, %r1704;
	ld.global.u32 	%r1705, [%rd15+48];
	xor.b32  	%r2314, %r2314, %r1705;
	ld.global.u32 	%r1706, [%rd15+52];
	xor.b32  	%r2313, %r2313, %r1706;
	ld.global.u32 	%r1707, [%rd15+56];
	xor.b32  	%r2128, %r2128, %r1707;
$L__BB5_200:
	and.b32  	%r1709, %r1685, 8;
	setp.eq.s32 	%p109, %r1709, 0;
	@%p109 bra 	$L__BB5_202;
	ld.global.u32 	%r1710, [%rd15+60];
	xor.b32  	%r2132, %r2132, %r1710;
	ld.global.u32 	%r1711, [%rd15+64];
	xor.b32  	%r2131, %r2131, %r1711;
	ld.global.u32 	%r1712, [%rd15+68];
	xor.b32  	%r2314, %r2314, %r1712;
	ld.global.u32 	%r1713, [%rd15+72];
	xor.b32  	%r2313, %r2313, %r1713;
	ld.global.u32 	%r1714, [%rd15+76];
	xor.b32  	%r2128, %r2128, %r1714;
$L__BB5_202:
	and.b32  	%r1716, %r1685, 16;
	setp.eq.s32 	%p110, %r1716, 0;
	@%p110 bra 	$L__BB5_204;
	ld.global.u32 	%r1717, [%rd15+80];
	xor.b32  	%r2132, %r2132, %r1717;
	ld.global.u32 	%r1718, [%rd15+84];
	xor.b32  	%r2131, %r2131, %r1718;
	ld.global.u32 	%r1719, [%rd15+88];
	xor.b32  	%r2314, %r2314, %r1719;
	ld.global.u32 	%r1720, [%rd15+92];
	xor.b32  	%r2313, %r2313, %r1720;
	ld.global.u32 	%r1721, [%rd15+96];
	xor.b32  	%r2128, %r2128, %r1721;
$L__BB5_204:
	and.b32  	%r1723, %r1685, 32;
	setp.eq.s32 	%p111, %r1723, 0;
	@%p111 bra 	$L__BB5_206;
	ld.global.u32 	%r1724, [%rd15+100];
	xor.b32  	%r2132, %r2132, %r1724;
	ld.global.u32 	%r1725, [%rd15+104];
	xor.b32  	%r2131, %r2131, %r1725;
	ld.global.u32 	%r1726, [%rd15+108];
	xor.b32  	%r2314, %r2314, %r1726;
	ld.global.u32 	%r1727, [%rd15+112];
	xor.b32  	%r2313, %r2313, %r1727;
	ld.global.u32 	%r1728, [%rd15+116];
	xor.b32  	%r2128, %r2128, %r1728;
$L__BB5_206:
	and.b32  	%r1730, %r1685, 64;
	setp.eq.s32 	%p112, %r1730, 0;
	@%p112 bra 	$L__BB5_208;
	ld.global.u32 	%r1731, [%rd15+120];
	xor.b32  	%r2132, %r2132, %r1731;
	ld.global.u32 	%r1732, [%rd15+124];
	xor.b32  	%r2131, %r2131, %r1732;
	ld.global.u32 	%r1733, [%rd15+128];
	xor.b32  	%r2314, %r2314, %r1733;
	ld.global.u32 	%r1734, [%rd15+132];
	xor.b32  	%r2313, %r2313, %r1734;
	ld.global.u32 	%r1735, [%rd15+136];
	xor.b32  	%r2128, %r2128, %r1735;
$L__BB5_208:
	and.b32  	%r1737, %r1685, 128;
	setp.eq.s32 	%p113, %r1737, 0;
	@%p113 bra 	$L__BB5_210;
	ld.global.u32 	%r1738, [%rd15+140];
	xor.b32  	%r2132, %r2132, %r1738;
	ld.global.u32 	%r1739, [%rd15+144];
	xor.b32  	%r2131, %r2131, %r1739;
	ld.global.u32 	%r1740, [%rd15+148];
	xor.b32  	%r2314, %r2314, %r1740;
	ld.global.u32 	%r1741, [%rd15+152];
	xor.b32  	%r2313, %r2313, %r1741;
	ld.global.u32 	%r1742, [%rd15+156];
	xor.b32  	%r2128, %r2128, %r1742;
$L__BB5_210:
	and.b32  	%r1744, %r1685, 256;
	setp.eq.s32 	%p114, %r1744, 0;
	@%p114 bra 	$L__BB5_212;
	ld.global.u32 	%r1745, [%rd15+160];
	xor.b32  	%r2132, %r2132, %r1745;
	ld.global.u32 	%r1746, [%rd15+164];
	xor.b32  	%r2131, %r2131, %r1746;
	ld.global.u32 	%r1747, [%rd15+168];
	xor.b32  	%r2314, %r2314, %r1747;
	ld.global.u32 	%r1748, [%rd15+172];
	xor.b32  	%r2313, %r2313, %r1748;
	ld.global.u32 	%r1749, [%rd15+176];
	xor.b32  	%r2128, %r2128, %r1749;
$L__BB5_212:
	and.b32  	%r1751, %r1685, 512;
	setp.eq.s32 	%p115, %r1751, 0;
	@%p115 bra 	$L__BB5_214;
	ld.global.u32 	%r1752, [%rd15+180];
	xor.b32  	%r2132, %r2132, %r1752;
	ld.global.u32 	%r1753, [%rd15+184];
	xor.b32  	%r2131, %r2131, %r1753;
	ld.global.u32 	%r1754, [%rd15+188];
	xor.b32  	%r2314, %r2314, %r1754;
	ld.global.u32 	%r1755, [%rd15+192];
	xor.b32  	%r2313, %r2313, %r1755;
	ld.global.u32 	%r1756, [%rd15+196];
	xor.b32  	%r2128, %r2128, %r1756;
$L__BB5_214:
	and.b32  	%r1758, %r1685, 1024;
	setp.eq.s32 	%p116, %r1758, 0;
	@%p116 bra 	$L__BB5_216;
	ld.global.u32 	%r1759, [%rd15+200];
	xor.b32  	%r2132, %r2132, %r1759;
	ld.global.u32 	%r1760, [%rd15+204];
	xor.b32  	%r2131, %r2131, %r1760;
	ld.global.u32 	%r1761, [%rd15+208];
	xor.b32  	%r2314, %r2314, %r1761;
	ld.global.u32 	%r1762, [%rd15+212];
	xor.b32  	%r2313, %r2313, %r1762;
	ld.global.u32 	%r1763, [%rd15+216];
	xor.b32  	%r2128, %r2128, %r1763;
$L__BB5_216:
	and.b32  	%r1765, %r1685, 2048;
	setp.eq.s32 	%p117, %r1765, 0;
	@%p117 bra 	$L__BB5_218;
	ld.global.u32 	%r1766, [%rd15+220];
	xor.b32  	%r2132, %r2132, %r1766;
	ld.global.u32 	%r1767, [%rd15+224];
	xor.b32  	%r2131, %r2131, %r1767;
	ld.global.u32 	%r1768, [%rd15+228];
	xor.b32  	%r2314, %r2314, %r1768;
	ld.global.u32 	%r1769, [%rd15+232];
	xor.b32  	%r2313, %r2313, %r1769;
	ld.global.u32 	%r1770, [%rd15+236];
	xor.b32  	%r2128, %r2128, %r1770;
$L__BB5_218:
	and.b32  	%r1772, %r1685, 4096;
	setp.eq.s32 	%p118, %r1772, 0;
	@%p118 bra 	$L__BB5_220;
	ld.global.u32 	%r1773, [%rd15+240];
	xor.b32  	%r2132, %r2132, %r1773;
	ld.global.u32 	%r1774, [%rd15+244];
	xor.b32  	%r2131, %r2131, %r1774;
	ld.global.u32 	%r1775, [%rd15+248];
	xor.b32  	%r2314, %r2314, %r1775;
	ld.global.u32 	%r1776, [%rd15+252];
	xor.b32  	%r2313, %r2313, %r1776;
	ld.global.u32 	%r1777, [%rd15+256];
	xor.b32  	%r2128, %r2128, %r1777;
$L__BB5_220:
	and.b32  	%r1779, %r1685, 8192;
	setp.eq.s32 	%p119, %r1779, 0;
	@%p119 bra 	$L__BB5_222;
	ld.global.u32 	%r1780, [%rd15+260];
	xor.b32  	%r2132, %r2132, %r1780;
	ld.global.u32 	%r1781, [%rd15+264];
	xor.b32  	%r2131, %r2131, %r1781;
	ld.global.u32 	%r1782, [%rd15+268];
	xor.b32  	%r2314, %r2314, %r1782;
	ld.global.u32 	%r1783, [%rd15+272];
	xor.b32  	%r2313, %r2313, %r1783;
	ld.global.u32 	%r1784, [%rd15+276];
	xor.b32  	%r2128, %r2128, %r1784;
$L__BB5_222:
	and.b32  	%r1786, %r1685, 16384;
	setp.eq.s32 	%p120, %r1786, 0;
	@%p120 bra 	$L__BB5_224;
	ld.global.u32 	%r1787, [%rd15+280];
	xor.b32  	%r2132, %r2132, %r1787;
	ld.global.u32 	%r1788, [%rd15+284];
	xor.b32  	%r2131, %r2131, %r1788;
	ld.global.u32 	%r1789, [%rd15+288];
	xor.b32  	%r2314, %r2314, %r1789;
	ld.global.u32 	%r1790, [%rd15+292];
	xor.b32  	%r2313, %r2313, %r1790;
	ld.global.u32 	%r1791, [%rd15+296];
	xor.b32  	%r2128, %r2128, %r1791;
$L__BB5_224:
	and.b32  	%r1793, %r1685, 32768;
	setp.eq.s32 	%p121, %r1793, 0;
	@%p121 bra 	$L__BB5_226;
	ld.global.u32 	%r1794, [%rd15+300];
	xor.b32  	%r2132, %r2132, %r1794;
	ld.global.u32 	%r1795, [%rd15+304];
	xor.b32  	%r2131, %r2131, %r1795;
	ld.global.u32 	%r1796, [%rd15+308];
	xor.b32  	%r2314, %r2314, %r1796;
	ld.global.u32 	%r1797, [%rd15+312];
	xor.b32  	%r2313, %r2313, %r1797;
	ld.global.u32 	%r1798, [%rd15+316];
	xor.b32  	%r2128, %r2128, %r1798;
$L__BB5_226:
	add.s32 	%r2311, %r2311, 16;
	setp.ne.s32 	%p122, %r2311, 32;
	@%p122 bra 	$L__BB5_194;
	mad.lo.s32 	%r1799, %r2305, -31, %r907;
	add.s32 	%r2305, %r1799, 1;
	setp.ne.s32 	%p123, %r2305, 5;
	@%p123 bra 	$L__BB5_193;
	st.local.u32 	[%rd1+4], %r2132;
	st.local.v2.u32 	[%rd1+8], {%r2131, %r2314};
	st.local.v2.u32 	[%rd1+16], {%r2313, %r2128};
$L__BB5_229:
	shr.u64 	%rd50, %rd10, 2;
	add.s32 	%r2115, %r2115, 1;
	setp.gt.u64 	%p124, %rd10, 3;
	@%p124 bra 	$L__BB5_117;
$L__BB5_230:
	cvta.to.global.u64 	%rd44, %rd18;
	cvt.u32.u64 	%r1800, %rd19;
	mad.lo.s32 	%r1801, %r1800, 362437, %r1;
	shl.b64 	%rd45, %rd2, 2;
	add.s64 	%rd46, %rd44, %rd45;
	ld.global.u32 	%r1802, [%rd46];
	shr.u32 	%r1803, %r2132, 2;
	xor.b32  	%r1804, %r1803, %r2132;
	shl.b32 	%r1805, %r2128, 4;
	shl.b32 	%r1806, %r1804, 1;
	xor.b32  	%r1807, %r1806, %r1805;
	xor.b32  	%r1808, %r1807, %r1804;
	xor.b32  	%r1809, %r1808, %r2128;
	add.s32 	%r1810, %r1801, %r1809;
	add.s32 	%r1811, %r1810, 362437;
	shr.u32 	%r1812, %r2131, 2;
	xor.b32  	%r1813, %r1812, %r2131;
	shl.b32 	%r1814, %r1809, 4;
	shl.b32 	%r1815, %r1813, 1;
	xor.b32  	%r1816, %r1815, %r1814;
	xor.b32  	%r1817, %r1816, %r1813;
	xor.b32  	%r1818, %r1817, %r1809;
	add.s32 	%r1819, %r1801, %r1818;
	add.s32 	%r1820, %r1819, 724874;
	cvt.rn.f32.u32 	%f1, %r1811;
	fma.rn.f32 	%f2, %f1, 0f2F800000, 0f2F000000;
	cvt.rn.f32.u32 	%f3, %r1820;
	fma.rn.f32 	%f4, %f3, 0f30C90FDB, 0f30490FDB;
	setp.lt.f32 	%p125, %f2, 0f00800000;
	mul.f32 	%f5, %f2, 0f4B000000;
	selp.f32 	%f6, %f5, %f2, %p125;
	selp.f32 	%f7, 0fC1B80000, 0f00000000, %p125;
	mov.b32 	%r1821, %f6;
	add.s32 	%r1822, %r1821, -1059760811;
	and.b32  	%r1823, %r1822, -8388608;
	sub.s32 	%r1824, %r1821, %r1823;
	mov.b32 	%f8, %r1824;
	cvt.rn.f32.s32 	%f9, %r1823;
	fma.rn.f32 	%f10, %f9, 0f34000000, %f7;
	add.f32 	%f11, %f8, 0fBF800000;
	fma.rn.f32 	%f12, %f11, 0fBE055027, 0f3E1039F6;
	fma.rn.f32 	%f13, %f12, %f11, 0fBDF8CDCC;
	fma.rn.f32 	%f14, %f13, %f11, 0f3E0F2955;
	fma.rn.f32 	%f15, %f14, %f11, 0fBE2AD8B9;
	fma.rn.f32 	%f16, %f15, %f11, 0f3E4CED0B;
	fma.rn.f32 	%f17, %f16, %f11, 0fBE7FFF22;
	fma.rn.f32 	%f18, %f17, %f11, 0f3EAAAA78;
	fma.rn.f32 	%f19, %f18, %f11, 0fBF000000;
	mul.f32 	%f20, %f11, %f19;
	fma.rn.f32 	%f21, %f20, %f11, %f11;
	fma.rn.f32 	%f22, %f10, 0f3F317218, %f21;
	setp.gt.u32 	%p126, %r1821, 2139095039;
	fma.rn.f32 	%f23, %f6, 0f7F800000, 0f7F800000;
	selp.f32 	%f24, %f23, %f22, %p126;
	setp.eq.f32 	%p127, %f6, 0f00000000;
	mul.f32 	%f25, %f24, 0fC0000000;
	selp.f32 	%f26, 0f7F800000, %f25, %p127;
	sqrt.rn.f32 	%f27, %f26;
	sin.approx.f32 	%f28, %f4;
	mul.f32 	%f29, %f27, %f28;
	setp.eq.s32 	%p128, %r1802, 1;
	selp.b32 	%r1825, 5, 2, %p128;
	cvt.rn.f32.u32 	%f30, %r1825;
	cvta.to.global.u64 	%rd47, %rd17;
	mul.f32 	%f31, %f29, %f30;
	add.s64 	%rd48, %rd47, %rd45;
	st.global.f32 	[%rd48], %f31;
	ret;

}
	// .globl	_Z15synapse_currentIfEvPT_S1_S1_i
.visible .entry _Z15synapse_currentIfEvPT_S1_S1_i(
	.param .u64 .ptr .align 1 _Z15synapse_currentIfEvPT_S1_S1_i_param_0,
	.param .u64 .ptr .align 1 _Z15synapse_currentIfEvPT_S1_S1_i_param_1,
	.param .u64 .ptr .align 1 _Z15synapse_currentIfEvPT_S1_S1_i_param_2,
	.param .u32 _Z15synapse_currentIfEvPT_S1_S1_i_param_3
)
{
	.reg .pred 	%p<10>;
	.reg .b32 	%r<37>;
	.reg .b32 	%f<99>;
	.reg .b64 	%rd<31>;

	ld.param.u64 	%rd11, [_Z15synapse_currentIfEvPT_S1_S1_i_param_0];
	ld.param.u64 	%rd12, [_Z15synapse_currentIfEvPT_S1_S1_i_param_1];
	ld.param.u64 	%rd13, [_Z15synapse_currentIfEvPT_S1_S1_i_param_2];
	ld.param.u32 	%r22, [_Z15synapse_currentIfEvPT_S1_S1_i_param_3];
	cvta.to.global.u64 	%rd1, %rd12;
	cvta.to.global.u64 	%rd2, %rd13;
	setp.lt.s32 	%p1, %r22, 1;
	@%p1 bra 	$L__BB6_13;
	mov.u32 	%r24, %tid.x;
	mov.u32 	%r25, %ntid.x;
	mov.u32 	%r26, %ctaid.x;
	mad.lo.s32 	%r27, %r26, %r25, %r24;
	cvta.to.global.u64 	%rd14, %rd11;
	mul.lo.s32 	%r1, %r22, %r27;
	mul.wide.s32 	%rd15, %r27, 4;
	add.s64 	%rd3, %rd14, %rd15;
	ld.global.f32 	%f95, [%rd3];
	and.b32  	%r2, %r22, 15;
	setp.lt.u32 	%p2, %r22, 16;
	mov.b32 	%r33, 0;
	@%p2 bra 	$L__BB6_4;
	and.b32  	%r33, %r22, 2147483632;
	neg.s32 	%r31, %r33;
	add.s64 	%rd4, %rd2, 32;
	add.s64 	%rd29, %rd1, 32;
	mov.u32 	%r30, %r1;
$L__BB6_3:
	.pragma "nounroll";
	mul.wide.s32 	%rd16, %r30, 4;
	add.s64 	%rd17, %rd4, %rd16;
	ld.global.f32 	%f11, [%rd17+-32];
	ld.global.f32 	%f12, [%rd29+-32];
	fma.rn.f32 	%f13, %f11, %f12, %f95;
	st.global.f32 	[%rd3], %f13;
	ld.global.f32 	%f14, [%rd17+-28];
	ld.global.f32 	%f15, [%rd29+-28];
	fma.rn.f32 	%f16, %f14, %f15, %f13;
	st.global.f32 	[%rd3], %f16;
	ld.global.f32 	%f17, [%rd17+-24];
	ld.global.f32 	%f18, [%rd29+-24];
	fma.rn.f32 	%f19, %f17, %f18, %f16;
	st.global.f32 	[%rd3], %f19;
	ld.global.f32 	%f20, [%rd17+-20];
	ld.global.f32 	%f21, [%rd29+-20];
	fma.rn.f32 	%f22, %f20, %f21, %f19;
	st.global.f32 	[%rd3], %f22;
	ld.global.f32 	%f23, [%rd17+-16];
	ld.global.f32 	%f24, [%rd29+-16];
	fma.rn.f32 	%f25, %f23, %f24, %f22;
	st.global.f32 	[%rd3], %f25;
	ld.global.f32 	%f26, [%rd17+-12];
	ld.global.f32 	%f27, [%rd29+-12];
	fma.rn.f32 	%f28, %f26, %f27, %f25;
	st.global.f32 	[%rd3], %f28;
	ld.global.f32 	%f29, [%rd17+-8];
	ld.global.f32 	%f30, [%rd29+-8];
	fma.rn.f32 	%f31, %f29, %f30, %f28;
	st.global.f32 	[%rd3], %f31;
	ld.global.f32 	%f32, [%rd17+-4];
	ld.global.f32 	%f33, [%rd29+-4];
	fma.rn.f32 	%f34, %f32, %f33, %f31;
	st.global.f32 	[%rd3], %f34;
	ld.global.f32 	%f35, [%rd17];
	ld.global.f32 	%f36, [%rd29];
	fma.rn.f32 	%f37, %f35, %f36, %f34;
	st.global.f32 	[%rd3], %f37;
	ld.global.f32 	%f38, [%rd17+4];
	ld.global.f32 	%f39, [%rd29+4];
	fma.rn.f32 	%f40, %f38, %f39, %f37;
	st.global.f32 	[%rd3], %f40;
	ld.global.f32 	%f41, [%rd17+8];
	ld.global.f32 	%f42, [%rd29+8];
	fma.rn.f32 	%f43, %f41, %f42, %f40;
	st.global.f32 	[%rd3], %f43;
	ld.global.f32 	%f44, [%rd17+12];
	ld.global.f32 	%f45, [%rd29+12];
	fma.rn.f32 	%f46, %f44, %f45, %f43;
	st.global.f32 	[%rd3], %f46;
	ld.global.f32 	%f47, [%rd17+16];
	ld.global.f32 	%f48, [%rd29+16];
	fma.rn.f32 	%f49, %f47, %f48, %f46;
	st.global.f32 	[%rd3], %f49;
	ld.global.f32 	%f50, [%rd17+20];
	ld.global.f32 	%f51, [%rd29+20];
	fma.rn.f32 	%f52, %f50, %f51, %f49;
	st.global.f32 	[%rd3], %f52;
	ld.global.f32 	%f53, [%rd17+24];
	ld.global.f32 	%f54, [%rd29+24];
	fma.rn.f32 	%f55, %f53, %f54, %f52;
	st.global.f32 	[%rd3], %f55;
	ld.global.f32 	%f56, [%rd17+28];
	ld.global.f32 	%f57, [%rd29+28];
	fma.rn.f32 	%f95, %f56, %f57, %f55;
	st.global.f32 	[%rd3], %f95;
	add.s32 	%r31, %r31, 16;
	add.s32 	%r30, %r30, 16;
	add.s64 	%rd29, %rd29, 64;
	setp.ne.s32 	%p3, %r31, 0;
	@%p3 bra 	$L__BB6_3;
$L__BB6_4:
	setp.eq.s32 	%p4, %r2, 0;
	@%p4 bra 	$L__BB6_13;
	and.b32  	%r10, %r22, 7;
	setp.lt.u32 	%p5, %r2, 8;
	@%p5 bra 	$L__BB6_7;
	add.s32 	%r28, %r33, %r1;
	mul.wide.s32 	%rd18, %r28, 4;
	add.s64 	%rd19, %rd2, %rd18;
	ld.global.f32 	%f58, [%rd19];
	mul.wide.u32 	%rd20, %r33, 4;
	add.s64 	%rd21, %rd1, %rd20;
	ld.global.f32 	%f59, [%rd21];
	fma.rn.f32 	%f60, %f58, %f59, %f95;
	st.global.f32 	[%rd3], %f60;
	ld.global.f32 	%f61, [%rd19+4];
	ld.global.f32 	%f62, [%rd21+4];
	fma.rn.f32 	%f63, %f61, %f62, %f60;
	st.global.f32 	[%rd3], %f63;
	ld.global.f32 	%f64, [%rd19+8];
	ld.global.f32 	%f65, [%rd21+8];
	fma.rn.f32 	%f66, %f64, %f65, %f63;
	st.global.f32 	[%rd3], %f66;
	ld.global.f32 	%f67, [%rd19+12];
	ld.global.f32 	%f68, [%rd21+12];
	fma.rn.f32 	%f69, %f67, %f68, %f66;
	st.global.f32 	[%rd3], %f69;
	ld.global.f32 	%f70, [%rd19+16];
	ld.global.f32 	%f71, [%rd21+16];
	fma.rn.f32 	%f72, %f70, %f71, %f69;
	st.global.f32 	[%rd3], %f72;
	ld.global.f32 	%f73, [%rd19+20];
	ld.global.f32 	%f74, [%rd21+20];
	fma.rn.f32 	%f75, %f73, %f74, %f72;
	st.global.f32 	[%rd3], %f75;
	ld.global.f32 	%f76, [%rd19+24];
	ld.global.f32 	%f77, [%rd21+24];
	fma.rn.f32 	%f78, %f76, %f77, %f75;
	st.global.f32 	[%rd3], %f78;
	ld.global.f32 	%f79, [%rd19+28];
	ld.global.f32 	%f80, [%rd21+28];
	fma.rn.f32 	%f95, %f79, %f80, %f78;
	st.global.f32 	[%rd3], %f95;
	add.s32 	%r33, %r33, 8;
$L__BB6_7:
	setp.eq.s32 	%p6, %r10, 0;
	@%p6 bra 	$L__BB6_13;
	and.b32  	%r13, %r22, 3;
	setp.lt.u32 	%p7, %r10, 4;
	@%p7 bra 	$L__BB6_10;
	add.s32 	%r29, %r33, %r1;
	mul.wide.s32 	%rd22, %r29, 4;
	add.s64 	%rd23, %rd2, %rd22;
	ld.global.f32 	%f81, [%rd23];
	mul.wide.u32 	%rd24, %r33, 4;
	add.s64 	%rd25, %rd1, %rd24;
	ld.global.f32 	%f82, [%rd25];
	fma.rn.f32 	%f83, %f81, %f82, %f95;
	st.global.f32 	[%rd3], %f83;
	ld.global.f32 	%f84, [%rd23+4];
	ld.global.f32 	%f85, [%rd25+4];
	fma.rn.f32 	%f86, %f84, %f85, %f83;
	st.global.f32 	[%rd3], %f86;
	ld.global.f32 	%f87, [%rd23+8];
	ld.global.f32 	%f88, [%rd25+8];
	fma.rn.f32 	%f89, %f87, %f88, %f86;
	st.global.f32 	[%rd3], %f89;
	ld.global.f32 	%f90, [%rd23+12];
	ld.global.f32 	%f91, [%rd25+12];
	fma.rn.f32 	%f95, %f90, %f91, %f89;
	st.global.f32 	[%rd3], %f95;
	add.s32 	%r33, %r33, 4;
$L__BB6_10:
	setp.eq.s32 	%p8, %r13, 0;
	@%p8 bra 	$L__BB6_13;
	mul.wide.u32 	%rd26, %r33, 4;
	add.s64 	%rd30, %rd1, %rd26;
	add.s32 	%r36, %r33, %r1;
	neg.s32 	%r35, %r13;
$L__BB6_12:
	.pragma "nounroll";
	mul.wide.s32 	%rd27, %r36, 4;
	add.s64 	%rd28, %rd2, %rd27;
	ld.global.f32 	%f92, [%rd28];
	ld.global.f32 	%f93, [%rd30];
	fma.rn.f32 	%f95, %f92, %f93, %f95;
	st.global.f32 	[%rd3], %f95;
	add.s64 	%rd30, %rd30, 4;
	add.s32 	%r36, %r36, 1;
	add.s32 	%r35, %r35, 1;
	setp.ne.s32 	%p9, %r35, 0;
	@%p9 bra 	$L__BB6_12;
$L__BB6_13:
	ret;

}


// ===== COMPILED SASS (sm_100) =====

	.target	sm_100

	.elftype	@"ET_EXEC"


//--------------------- .note.nv.tkinfo           --------------------------
	.section	.note.nv.tkinfo,"",@"SHT_NOTE"
	.sectionflags	@"SHF_NOTE_NV_TKINFO"
	.tkinfo
        /*0018*/ 	.word	0x00000002
        /*0030*/ 	.string	""
        /*0030*/ 	.string	"ptxas"
        /*0030*/ 	.string	"Cuda compilation tools, release 13.0, V13.0.88"
        /*0030*/ 	.string	"Build cuda_13.0.r13.0/compiler.36424714_0"
        /*0030*/ 	.string	"-arch sm_100 -m 64 "



//--------------------- .note.nv.cuinfo           --------------------------
	.section	.note.nv.cuinfo,"",@"SHT_NOTE"
	.sectionflags	@"SHF_NOTE_NV_CUINFO"
        /*0018*/ 	.short	0x0002
        /*001a*/ 	.short	0x0064
        /*001c*/ 	.short	0x0082
	.zero		2


//--------------------- .nv.info                  --------------------------
	.section	.nv.info,"",@"SHT_CUDA_INFO"
	.align	4


	//----- nvinfo : EIATTR_REGCOUNT
	.align		4
        /*0000*/ 	.byte	0x04, 0x2f
        /*0002*/ 	.short	(.L_10 - .L_9)
	.align		4
.L_9:
        /*0004*/ 	.word	index@(_Z17define_exin_arrayIiEvPT_yy)
        /*0008*/ 	.word	0x0000001f


	//----- nvinfo : EIATTR_FRAME_SIZE
	.align		4
.L_10:
        /*000c*/ 	.byte	0x04, 0x11
        /*000e*/ 	.short	(.L_12 - .L_11)
	.align		4
.L_11:
        /*0010*/ 	.word	index@(_Z17define_exin_arrayIiEvPT_yy)
        /*0014*/ 	.word	0x00000030


	//----- nvinfo : EIATTR_REGCOUNT
	.align		4
.L_12:
        /*0018*/ 	.byte	0x04, 0x2f
        /*001a*/ 	.short	(.L_14 - .L_13)
	.align		4
.L_13:
        /*001c*/ 	.word	index@(_Z17define_fit_paramsIfEvPT_S1_S1_S1_Piyy)
        /*0020*/ 	.word	0x0000001f


	//----- nvinfo : EIATTR_FRAME_SIZE
	.align		4
.L_14:
        /*0024*/ 	.byte	0x04, 0x11
        /*0026*/ 	.short	(.L_16 - .L_15)
	.align		4
.L_15:
        /*0028*/ 	.word	index@(_Z17define_fit_paramsIfEvPT_S1_S1_S1_Piyy)
        /*002c*/ 	.word	0x00000030


	//----- nvinfo : EIATTR_REGCOUNT
	.align		4
.L_16:
        /*0030*/ 	.byte	0x04, 0x2f
        /*0032*/ 	.short	(.L_18 - .L_17)
	.align		4
.L_17:
        /*0034*/ 	.word	index@(_Z18initialize_neuronsIfEvPT_S1_S1_S1_S1_)
        /*0038*/ 	.word	0x00000014


	//----- nvinfo : EIATTR_FRAME_SIZE
	.align		4
.L_18:
        /*003c*/ 	.byte	0x04, 0x11
        /*003e*/ 	.short	(.L_20 - .L_19)
	.align		4
.L_19:
        /*0040*/ 	.word	index@(_Z18initialize_neuronsIfEvPT_S1_S1_S1_S1_)
        /*0044*/ 	.word	0x00000000


	//----- nvinfo : EIATTR_REGCOUNT
	.align		4
.L_20:
        /*0048*/ 	.byte	0x04, 0x2f
        /*004a*/ 	.short	(.L_22 - .L_21)
	.align		4
.L_21:
        /*004c*/ 	.word	index@(_Z15define_synapsesIfEvPT_Piifyy)
        /*0050*/ 	.word	0x00000020


	//----- nvinfo : EIATTR_FRAME_SIZE
	.align		4
.L_22:
        /*0054*/ 	.byte	0x04, 0x11
        /*0056*/ 	.short	(.L_24 - .L_23)
	.align		4
.L_23:
        /*0058*/ 	.word	index@(_Z15define_synapsesIfEvPT_Piifyy)
        /*005c*/ 	.word	0x00000030


	//----- nvinfo : EIATTR_REGCOUNT
	.align		4
.L_24:
        /*0060*/ 	.byte	0x04, 0x2f
        /*0062*/ 	.short	(.L_26 - .L_25)
	.align		4
.L_25:
        /*0064*/ 	.word	index@(_Z13update_neuronIfEvPT_S1_S1_S1_S1_S1_S1_S1_)
        /*0068*/ 	.word	0x0000001a


	//----- nvinfo : EIATTR_FRAME_SIZE
	.align		4
.L_26:
        /*006c*/ 	.byte	0x04, 0x11
        /*006e*/ 	.short	(.L_28 - .L_27)
	.align		4
.L_27:
        /*0070*/ 	.word	index@(_Z13update_neuronIfEvPT_S1_S1_S1_S1_S1_S1_S1_)
        /*0074*/ 	.word	0x00000000


	//----- nvinfo : EIATTR_REGCOUNT
	.align		4
.L_28:
        /*0078*/ 	.byte	0x04, 0x2f
        /*007a*/ 	.short	(.L_30 - .L_29)
	.align		4
.L_29:
        /*007c*/ 	.word	index@(_Z13noisy_currentIfEvPT_Piyy)
        /*0080*/ 	.word	0x0000001f


	//----- nvinfo : EIATTR_FRAME_SIZE
	.align		4
.L_30:
        /*0084*/ 	.byte	0x04, 0x11
        /*0086*/ 	.short	(.L_32 - .L_31)
	.align		4
.L_31:
        /*0088*/ 	.word	index@($__internal_0_$__cuda_sm20_sqrt_rn_f32_slowpath)
        /*008c*/ 	.word	0x00000030


	//----- nvinfo : EIATTR_FRAME_SIZE
	.align		4
.L_32:
        /*0090*/ 	.byte	0x04, 0x11
        /*0092*/ 	.short	(.L_34 - .L_33)
	.align		4
.L_33:
        /*0094*/ 	.word	index@(_Z13noisy_currentIfEvPT_Piyy)
        /*0098*/ 	.word	0x00000030


	//----- nvinfo : EIATTR_REGCOUNT
	.align		4
.L_34:
        /*009c*/ 	.byte	0x04, 0x2f
        /*009e*/ 	.short	(.L_36 - .L_35)
	.align		4
.L_35:
        /*00a0*/ 	.word	index@(_Z15synapse_currentIfEvPT_S1_S1_i)
        /*00a4*/ 	.word	0x00000016


	//----- nvinfo : EIATTR_FRAME_SIZE
	.align		4
.L_36:
        /*00a8*/ 	.byte	0x04, 0x11
        /*00aa*/ 	.short	(.L_38 - .L_37)
	.align		4
.L_37:
        /*00ac*/ 	.word	index@(_Z15synapse_currentIfEvPT_S1_S1_i)
        /*00b0*/ 	.word	0x00000000


	//----- nvinfo : EIATTR_MIN_STACK_SIZE
	.align		4
.L_38:
        /*00b4*/ 	.byte	0x04, 0x12
        /*00b6*/ 	.short	(.L_40 - .L_39)
	.align		4
.L_39:
        /*00b8*/ 	.word	index@(_Z15synapse_currentIfEvPT_S1_S1_i)
        /*00bc*/ 	.word	0x00000000


	//----- nvinfo : EIATTR_MIN_STACK_SIZE
	.align		4
.L_40:
        /*00c0*/ 	.byte	0x04, 0x12
        /*00c2*/ 	.short	(.L_42 - .L_41)
	.align		4
.L_41:
        /*00c4*/ 	.word	index@(_Z13noisy_currentIfEvPT_Piyy)
        /*00c8*/ 	.word	0x00000030


	//----- nvinfo : EIATTR_MIN_STACK_SIZE
	.align		4
.L_42:
        /*00cc*/ 	.byte	0x04, 0x12
        /*00ce*/ 	.short	(.L_44 - .L_43)
	.align		4
.L_43:
        /*00d0*/ 	.word	index@(_Z13update_neuronIfEvPT_S1_S1_S1_S1_S1_S1_S1_)
        /*00d4*/ 	.word	0x00000000


	//----- nvinfo : EIATTR_MIN_STACK_SIZE
	.align		4
.L_44:
        /*00d8*/ 	.byte	0x04, 0x12
        /*00da*/ 	.short	(.L_46 - .L_45)
	.align		4
.L_45:
        /*00dc*/ 	.word	index@(_Z15define_synapsesIfEvPT_Piifyy)
        /*00e0*/ 	.word	0x00000030


	//----- nvinfo : EIATTR_MIN_STACK_SIZE
	.align		4
.L_46:
        /*00e4*/ 	.byte	0x04, 0x12
        /*00e6*/ 	.short	(.L_48 - .L_47)
	.align		4
.L_47:
        /*00e8*/ 	.word	index@(_Z18initialize_neuronsIfEvPT_S1_S1_S1_S1_)
        /*00ec*/ 	.word	0x00000000


	//----- nvinfo : EIATTR_MIN_STACK_SIZE
	.align		4
.L_48:
        /*00f0*/ 	.byte	0x04, 0x12
        /*00f2*/ 	.short	(.L_50 - .L_49)
	.align		4
.L_49:
        /*00f4*/ 	.word	index@(_Z17define_fit_paramsIfEvPT_S1_S1_S1_Piyy)
        /*00f8*/ 	.word	0x00000030


	//----- nvinfo : EIATTR_MIN_STACK_SIZE
	.align		4
.L_50:
        /*00fc*/ 	.byte	0x04, 0x12
        /*00fe*/ 	.short	(.L_52 - .L_51)
	.align		4
.L_51:
        /*0100*/ 	.word	index@(_Z17define_exin_arrayIiEvPT_yy)
        /*0104*/ 	.word	0x00000030
.L_52:


//--------------------- .nv.compat                --------------------------
	.section	.nv.compat,"",@"SHT_CUDA_COMPAT_INFO"
	.align	4
        /*0000*/ 	.byte	0x02, 0x09, 0x00, 0x00, 0x02, 0x02, 0x01, 0x00, 0x02, 0x05, 0x05, 0x00, 0x03, 0x07, 0x01, 0x01
        /*0010*/ 	.byte	0x02, 0x03, 0x00, 0x00, 0x02, 0x06, 0x01, 0x00, 0x04, 0x0b, 0x08, 0x00, 0x01, 0x00, 0x00, 0x00
        /*0020*/ 	.byte	0x00, 0x00, 0x00, 0x00


//--------------------- .nv.info._Z15synapse_currentIfEvPT_S1_S1_i --------------------------
	.section	.nv.info._Z15synapse_currentIfEvPT_S1_S1_i,"",@"SHT_CUDA_INFO"
	.sectionflags	@""
	.align	4


	//----- nvinfo : EIATTR_CUDA_API_VERSION
	.align		4
        /*0000*/ 	.byte	0x04, 0x37
        /*0002*/ 	.short	(.L_54 - .L_53)
.L_53:
        /*0004*/ 	.word	0x00000082


	//----- nvinfo : EIATTR_KPARAM_INFO
	.align		4
.L_54:
        /*0008*/ 	.byte	0x04, 0x17
        /*000a*/ 	.short	(.L_56 - .L_55)
.L_55:
        /*000c*/ 	.word	0x00000000
        /*0010*/ 	.short	0x0003
        /*0012*/ 	.short	0x0018
        /*0014*/ 	.byte	0x00, 0xf0, 0x11, 0x00


	//----- nvinfo : EIATTR_KPARAM_INFO
	.align		4
.L_56:
        /*0018*/ 	.byte	0x04, 0x17
        /*001a*/ 	.short	(.L_58 - .L_57)
.L_57:
        /*001c*/ 	.word	0x00000000
        /*0020*/ 	.short	0x0002
        /*0022*/ 	.short	0x0010
        /*0024*/ 	.byte	0x00, 0xf5, 0x21, 0x00


	//----- nvinfo : EIATTR_KPARAM_INFO
	.align		4
.L_58:
        /*0028*/ 	.byte	0x04, 0x17
        /*002a*/ 	.short	(.L_60 - .L_59)
.L_59:
        /*002c*/ 	.word	0x00000000
        /*0030*/ 	.short	0x0001
        /*0032*/ 	.short	0x0008
        /*0034*/ 	.byte	0x00, 0xf5, 0x21, 0x00


	//----- nvinfo : EIATTR_KPARAM_INFO
	.align		4
.L_60:
        /*0038*/ 	.byte	0x04, 0x17
        /*003a*/ 	.short	(.L_62 - .L_61)
.L_61:
        /*003c*/ 	.word	0x00000000
        /*0040*/ 	.short	0x0000
        /*0042*/ 	.short	0x0000
        /*0044*/ 	.byte	0x00, 0xf5, 0x21, 0x00


	//----- nvinfo : EIATTR_SPARSE_MMA_MASK
	.align		4
.L_62:
        /*0048*/ 	.byte	0x03, 0x50
        /*004a*/ 	.short	0x0000


	//----- nvinfo : EIATTR_MAXREG_COUNT
	.align		4
        /*004c*/ 	.byte	0x03, 0x1b
        /*004e*/ 	.short	0x00ff


	//----- nvinfo : EIATTR_MERCURY_ISA_VERSION
	.align		4
        /*0050*/ 	.byte	0x03, 0x5f
        /*0052*/ 	.short	0x0101


	//----- nvinfo : EIATTR_VRC_CTA_INIT_COUNT
	.align		4
        /*0054*/ 	.byte	0x02, 0x4a
	.zero		1
	.zero		1


	//----- nvinfo : EIATTR_EXIT_INSTR_OFFSETS
	.align		4
        /*0058*/ 	.byte	0x04, 0x1c
        /*005a*/ 	.short	(.L_64 - .L_63)


	//   ....[0]....
.L_63:
        /*005c*/ 	.word	0x00000030


	//   ....[1]....
        /*0060*/ 	.word	0x00000680


	//   ....[2]....
        /*0064*/ 	.word	0x00000930


	//   ....[3]....
        /*0068*/ 	.word	0x00000ae0


	//   ....[4]....
        /*006c*/ 	.word	0x00000bf0


	//----- nvinfo : EIATTR_CBANK_PARAM_SIZE
	.align		4
.L_64:
        /*0070*/ 	.byte	0x03, 0x19
        /*0072*/ 	.short	0x001c


	//----- nvinfo : EIATTR_PARAM_CBANK
	.align		4
        /*0074*/ 	.byte	0x04, 0x0a
        /*0076*/ 	.short	(.L_66 - .L_65)
	.align		4
.L_65:
        /*0078*/ 	.word	index@(.nv.constant0._Z15synapse_currentIfEvPT_S1_S1_i)
        /*007c*/ 	.short	0x0380
        /*007e*/ 	.short	0x001c


	//----- nvinfo : EIATTR_SW_WAR
	.align		4
.L_66:
        /*0080*/ 	.byte	0x04, 0x36
        /*0082*/ 	.short	(.L_68 - .L_67)
.L_67:
        /*0084*/ 	.word	0x00000008
.L_68:


//--------------------- .nv.info._Z13noisy_currentIfEvPT_Piyy --------------------------
	.section	.nv.info._Z13noisy_currentIfEvPT_Piyy,"",@"SHT_CUDA_INFO"
	.sectionflags	@""
	.align	4


	//----- nvinfo : EIATTR_CUDA_API_VERSION
	.align		4
        /*0000*/ 	.byte	0x04, 0x37
        /*0002*/ 	.short	(.L_70 - .L_69)
.L_69:
        /*0004*/ 	.word	0x00000082


	//----- nvinfo : EIATTR_KPARAM_INFO
	.align		4
.L_70:
        /*0008*/ 	.byte	0x04, 0x17
        /*000a*/ 	.short	(.L_72 - .L_71)
.L_71:
        /*000c*/ 	.word	0x00000000
        /*0010*/ 	.short	0x0003
        /*0012*/ 	.short	0x0018
        /*0014*/ 	.byte	0x00, 0xf0, 0x21, 0x00


	//----- nvinfo : EIATTR_KPARAM_INFO
	.align		4
.L_72:
        /*0018*/ 	.byte	0x04, 0x17
        /*001a*/ 	.short	(.L_74 - .L_73)
.L_73:
        /*001c*/ 	.word	0x00000000
        /*0020*/ 	.short	0x0002
        /*0022*/ 	.short	0x0010
        /*0024*/ 	.byte	0x00, 0xf0, 0x21, 0x00


	//----- nvinfo : EIATTR_KPARAM_INFO
	.align		4
.L_74:
        /*0028*/ 	.byte	0x04, 0x17
        /*002a*/ 	.short	(.L_76 - .L_75)
.L_75:
        /*002c*/ 	.word	0x00000000
        /*0030*/ 	.short	0x0001
        /*0032*/ 	.short	0x0008
        /*0034*/ 	.byte	0x00, 0xf5, 0x21, 0x00


	//----- nvinfo : EIATTR_KPARAM_INFO
	.align		4
.L_76:
        /*0038*/ 	.byte	0x04, 0x17
        /*003a*/ 	.short	(.L_78 - .L_77)
.L_77:
        /*003c*/ 	.word	0x00000000
        /*0040*/ 	.short	0x0000
        /*0042*/ 	.short	0x0000
        /*0044*/ 	.byte	0x00, 0xf5, 0x21, 0x00


	//----- nvinfo : EIATTR_SPARSE_MMA_MASK
	.align		4
.L_78:
        /*0048*/ 	.byte	0x03, 0x50
        /*004a*/ 	.short	0x0000


	//----- nvinfo : EIATTR_MAXREG_COUNT
	.align		4
        /*004c*/ 	.byte	0x03, 0x1b
        /*004e*/ 	.short	0x00ff


	//----- nvinfo : EIATTR_MERCURY_ISA_VERSION
	.align		4
        /*0050*/ 	.byte	0x03, 0x5f
        /*0052*/ 	.short	0x0101


	//----- nvinfo : EIATTR_VRC_CTA_INIT_COUNT
	.align		4
        /*0054*/ 	.byte	0x02, 0x4a
	.zero		1
	.zero		1


	//----- nvinfo : EIATTR_EXIT_INSTR_OFFSETS
	.align		4
        /*0058*/ 	.byte	0x04, 0x1c
        /*005a*/ 	.short	(.L_80 - .L_79)


	//   ....[0]....
.L_79:
        /*005c*/ 	.word	0x000051f0


	//----- nvinfo : EIATTR_CRS_STACK_SIZE
	.align		4
.L_80:
        /*0060*/ 	.byte	0x04, 0x1e
        /*0062*/ 	.short	(.L_82 - .L_81)
.L_81:
        /*0064*/ 	.word	0x00000000


	//----- nvinfo : EIATTR_CBANK_PARAM_SIZE
	.align		4
.L_82:
        /*0068*/ 	.byte	0x03, 0x19
        /*006a*/ 	.short	0x0020


	//----- nvinfo : EIATTR_PARAM_CBANK
	.align		4
        /*006c*/ 	.byte	0x04, 0x0a
        /*006e*/ 	.short	(.L_84 - .L_83)
	.align		4
.L_83:
        /*0070*/ 	.word	index@(.nv.constant0._Z13noisy_currentIfEvPT_Piyy)
        /*0074*/ 	.short	0x0380
        /*0076*/ 	.short	0x0020


	//----- nvinfo : EIATTR_SW_WAR
	.align		4
.L_84:
        /*0078*/ 	.byte	0x04, 0x36
        /*007a*/ 	.short	(.L_86 - .L_85)
.L_85:
        /*007c*/ 	.word	0x00000008
.L_86:


//--------------------- .nv.info._Z13update_neuronIfEvPT_S1_S1_S1_S1_S1_S1_S1_ --------------------------
	.section	.nv.info._Z13update_neuronIfEvPT_S1_S1_S1_S1_S1_S1_S1_,"",@"SHT_CUDA_INFO"
	.sectionflags	@""
	.align	4


	//----- nvinfo : EIATTR_CUDA_API_VERSION
	.align		4
        /*0000*/ 	.byte	0x04, 0x37
        /*0002*/ 	.short	(.L_88 - .L_87)
.L_87:
        /*0004*/ 	.word	0x00000082


	//----- nvinfo : EIATTR_KPARAM_INFO
	.align		4
.L_88:
        /*0008*/ 	.byte	0x04, 0x17
        /*000a*/ 	.short	(.L_90 - .L_89)
.L_89:
        /*000c*/ 	.word	0x00000000
        /*0010*/ 	.short	0x0007
        /*0012*/ 	.short	0x0038
        /*0014*/ 	.byte	0x00, 0xf5, 0x21, 0x00


	//----- nvinfo : EIATTR_KPARAM_INFO
	.align		4
.L_90:
        /*0018*/ 	.byte	0x04, 0x17
        /*001a*/ 	.short	(.L_92 - .L_91)
.L_91:
        /*001c*/ 	.word	0x00000000
        /*0020*/ 	.short	0x0006
        /*0022*/ 	.short	0x0030
        /*0024*/ 	.byte	0x00, 0xf5, 0x21, 0x00


	//----- nvinfo : EIATTR_KPARAM_INFO
	.align		4
.L_92:
        /*0028*/ 	.byte	0x04, 0x17
        /*002a*/ 	.short	(.L_94 - .L_93)
.L_93:
        /*002c*/ 	.word	0x00000000
        /*0030*/ 	.short	0x0005
        /*0032*/ 	.short	0x0028
        /*0034*/ 	.byte	0x00, 0xf5, 0x21, 0x00


	//----- nvinfo : EIATTR_KPARAM_INFO
	.align		4
.L_94:
        /*0038*/ 	.byte	0x04, 0x17
        /*003a*/ 	.short	(.L_96 - .L_95)
.L_95:
        /*003c*/ 	.word	0x00000000
        /*0040*/ 	.short	0x0004
        /*0042*/ 	.short	0x0020
        /*0044*/ 	.byte	0x00, 0xf5, 0x21, 0x00


	//----- nvinfo : EIATTR_KPARAM_INFO
	.align		4
.L_96:
        /*0048*/ 	.byte	0x04, 0x17
        /*004a*/ 	.short	(.L_98 - .L_97)
.L_97:
        /*004c*/ 	.word	0x00000000
        /*0050*/ 	.short	0x0003
        /*0052*/ 	.short	0x0018
        /*0054*/ 	.byte	0x00, 0xf5, 0x21, 0x00


	//----- nvinfo : EIATTR_KPARAM_INFO
	.align		4
.L_98:
        /*0058*/ 	.byte	0x04, 0x17
        /*005a*/ 	.short	(.L_100 - .L_99)
.L_99:
        /*005c*/ 	.word	0x00000000
        /*0060*/ 	.short	0x0002
        /*0062*/ 	.short	0x0010
        /*0064*/ 	.byte	0x00, 0xf5, 0x21, 0x00


	//----- nvinfo : EIATTR_KPARAM_INFO
	.align		4
.L_100:
        /*0068*/ 	.byte	0x04, 0x17
        /*006a*/ 	.short	(.L_102 - .L_101)
.L_101:
        /*006c*/ 	.word	0x00000000
        /*0070*/ 	.short	0x0001
        /*0072*/ 	.short	0x0008
        /*0074*/ 	.byte	0x00, 0xf5, 0x21, 0x00


	//----- nvinfo : EIATTR_KPARAM_INFO
	.align		4
.L_102:
        /*0078*/ 	.byte	0x04, 0x17
        /*007a*/ 	.short	(.L_104 - .L_103)
.L_103:
        /*007c*/ 	.word	0x00000000
        /*0080*/ 	.short	0x0000
        /*0082*/ 	.short	0x0000
        /*0084*/ 	.byte	0x00, 0xf5, 0x21, 0x00


	//----- nvinfo : EIATTR_SPARSE_MMA_MASK
	.align		4
.L_104:
        /*0088*/ 	.byte	0x03, 0x50
        /*008a*/ 	.short	0x0000


	//----- nvinfo : EIATTR_MAXREG_COUNT
	.align		4
        /*008c*/ 	.byte	0x03, 0x1b
        /*008e*/ 	.short	0x00ff


	//----- nvinfo : EIATTR_MERCURY_ISA_VERSION
	.align		4
        /*0090*/ 	.byte	0x03, 0x5f
        /*0092*/ 	.short	0x0101


	//----- nvinfo : EIATTR_VRC_CTA_INIT_COUNT
	.align		4
        /*0094*/ 	.byte	0x02, 0x4a
	.zero		1
	.zero		1


	//----- nvinfo : EIATTR_EXIT_INSTR_OFFSETS
	.align		4
        /*0098*/ 	.byte	0x04, 0x1c
        /*009a*/ 	.short	(.L_106 - .L_105)


	//   ....[0]....
.L_105:
        /*009c*/ 	.word	0x000003d0


	//   ....[1]....
        /*00a0*/ 	.word	0x000004a0


	//----- nvinfo : EIATTR_CBANK_PARAM_SIZE
	.align		4
.L_106:
        /*00a4*/ 	.byte	0x03, 0x19
        /*00a6*/ 	.short	0x0040


	//----- nvinfo : EIATTR_PARAM_CBANK
	.align		4
        /*00a8*/ 	.byte	0x04, 0x0a
        /*00aa*/ 	.short	(.L_108 - .L_107)
	.align		4
.L_107:
        /*00ac*/ 	.word	index@(.nv.constant0._Z13update_neuronIfEvPT_S1_S1_S1_S1_S1_S1_S1_)
        /*00b0*/ 	.short	0x0380
        /*00b2*/ 	.short	0x0040


	//----- nvinfo : EIATTR_SW_WAR
	.align		4
.L_108:
        /*00b4*/ 	.byte	0x04, 0x36
        /*00b6*/ 	.short	(.L_110 - .L_109)
.L_109:
        /*00b8*/ 	.word	0x00000008
.L_110:


//--------------------- .nv.info._Z15define_synapsesIfEvPT_Piifyy --------------------------
	.section	.nv.info._Z15define_synapsesIfEvPT_Piifyy,"",@"SHT_CUDA_INFO"
	.sectionflags	@""
	.align	4


	//----- nvinfo : EIATTR_CUDA_API_VERSION
	.align		4
        /*0000*/ 	.byte	0x04, 0x37
        /*0002*/ 	.short	(.L_112 - .L_111)
.L_111:
        /*0004*/ 	.word	0x00000082


	//----- nvinfo : EIATTR_KPARAM_INFO
	.align		4
.L_112:
        /*0008*/ 	.byte	0x04, 0x17
        /*000a*/ 	.short	(.L_114 - .L_113)
.L_113:
        /*000c*/ 	.word	0x00000000
        /*0010*/ 	.short	0x0005
        /*0012*/ 	.short	0x0020
        /*0014*/ 	.byte	0x00, 0xf0, 0x21, 0x00


	//----- nvinfo : EIATTR_KPARAM_INFO
	.align		4
.L_114:
        /*0018*/ 	.byte	0x04, 0x17
        /*001a*/ 	.short	(.L_116 - .L_115)
.L_115:
        /*001c*/ 	.word	0x00000000
        /*0020*/ 	.short	0x0004
        /*0022*/ 	.short	0x0018
        /*0024*/ 	.byte	0x00, 0xf0, 0x21, 0x00


	//----- nvinfo : EIATTR_KPARAM_INFO
	.align		4
.L_116:
        /*0028*/ 	.byte	0x04, 0x17
        /*002a*/ 	.short	(.L_118 - .L_117)
.L_117:
        /*002c*/ 	.word	0x00000000
        /*0030*/ 	.short	0x0003
        /*0032*/ 	.short	0x0014
        /*0034*/ 	.byte	0x00, 0xf0, 0x11, 0x00


	//----- nvinfo : EIATTR_KPARAM_INFO
	.align		4
.L_118:
        /*0038*/ 	.byte	0x04, 0x17
        /*003a*/ 	.short	(.L_120 - .L_119)
.L_119:
        /*003c*/ 	.word	0x00000000
        /*0040*/ 	.short	0x0002
        /*0042*/ 	.short	0x0010
        /*0044*/ 	.byte	0x00, 0xf0, 0x11, 0x00


	//----- nvinfo : EIATTR_KPARAM_INFO
	.align		4
.L_120:
        /*0048*/ 	.byte	0x04, 0x17
        /*004a*/ 	.short	(.L_122 - .L_121)
.L_121:
        /*004c*/ 	.word	0x00000000
        /*0050*/ 	.short	0x0001
        /*0052*/ 	.short	0x0008
        /*0054*/ 	.byte	0x00, 0xf5, 0x21, 0x00


	//----- nvinfo : EIATTR_KPARAM_INFO
	.align		4
.L_122:
        /*0058*/ 	.byte	0x04, 0x17
        /*005a*/ 	.short	(.L_124 - .L_123)
.L_123:
        /*005c*/ 	.word	0x00000000
        /*0060*/ 	.short	0x0000
        /*0062*/ 	.short	0x0000
        /*0064*/ 	.byte	0x00, 0xf5, 0x21, 0x00


	//----- nvinfo : EIATTR_SPARSE_MMA_MASK
	.align		4
.L_124:
        /*0068*/ 	.byte	0x03, 0x50
        /*006a*/ 	.short	0x0000


	//----- nvinfo : EIATTR_MAXREG_COUNT
	.align		4
        /*006c*/ 	.byte	0x03, 0x1b
        /*006e*/ 	.short	0x00ff


	//----- nvinfo : EIATTR_MERCURY_ISA_VERSION
	.align		4
        /*0070*/ 	.byte	0x03, 0x5f
        /*0072*/ 	.short	0x0101


	//----- nvinfo : EIATTR_VRC_CTA_INIT_COUNT
	.align		4
        /*0074*/ 	.byte	0x02, 0x4a
	.zero		1
	.zero		1


	//----- nvinfo : EIATTR_EXIT_INSTR_OFFSETS
	.align		4
        /*0078*/ 	.byte	0x04, 0x1c
        /*007a*/ 	.short	(.L_126 - .L_125)


	//   ....[0]....
.L_125:
        /*007c*/ 	.word	0x00004ca0


	//   ....[1]....
        /*0080*/ 	.word	0x00005c80


	//   ....[2]....
        /*0084*/ 	.word	0x00006190


	//----- nvinfo : EIATTR_CRS_STACK_SIZE
	.align		4
.L_126:
        /*0088*/ 	.byte	0x04, 0x1e
        /*008a*/ 	.short	(.L_128 - .L_127)
.L_127:
        /*008c*/ 	.word	0x00000000


	//----- nvinfo : EIATTR_CBANK_PARAM_SIZE
	.align		4
.L_128:
        /*0090*/ 	.byte	0x03, 0x19
        /*0092*/ 	.short	0x0028


	//----- nvinfo : EIATTR_PARAM_CBANK
	.align		4
        /*0094*/ 	.byte	0x04, 0x0a
        /*0096*/ 	.short	(.L_130 - .L_129)
	.align		4
.L_129:
        /*0098*/ 	.word	index@(.nv.constant0._Z15define_synapsesIfEvPT_Piifyy)
        /*009c*/ 	.short	0x0380
        /*009e*/ 	.short	0x0028


	//----- nvinfo : EIATTR_SW_WAR
	.align		4
.L_130:
        /*00a0*/ 	.byte	0x04, 0x36
        /*00a2*/ 	.short	(.L_132 - .L_131)
.L_131:
        /*00a4*/ 	.word	0x00000008
.L_132:


//--------------------- .nv.info._Z18initialize_neuronsIfEvPT_S1_S1_S1_S1_ --------------------------
	.section	.nv.info._Z18initialize_neuronsIfEvPT_S1_S1_S1_S1_,"",@"SHT_CUDA_INFO"
	.sectionflags	@""
	.align	4


	//----- nvinfo : EIATTR_CUDA_API_VERSION
	.align		4
        /*0000*/ 	.byte	0x04, 0x37
        /*0002*/ 	.short	(.L_134 - .L_133)
.L_133:
        /*0004*/ 	.word	0x00000082


	//----- nvinfo : EIATTR_KPARAM_INFO
	.align		4
.L_134:
        /*0008*/ 	.byte	0x04, 0x17
        /*000a*/ 	.short	(.L_136 - .L_135)
.L_135:
        /*000c*/ 	.word	0x00000000
        /*0010*/ 	.short	0x0004
        /*0012*/ 	.short	0x0020
        /*0014*/ 	.byte	0x00, 0xf5, 0x21, 0x00


	//----- nvinfo : EIATTR_KPARAM_INFO
	.align		4
.L_136:
        /*0018*/ 	.byte	0x04, 0x17
        /*001a*/ 	.short	(.L_138 - .L_137)
.L_137:
        /*001c*/ 	.word	0x00000000
        /*0020*/ 	.short	0x0003
        /*0022*/ 	.short	0x0018
        /*0024*/ 	.byte	0x00, 0xf5, 0x21, 0x00


	//----- nvinfo : EIATTR_KPARAM_INFO
	.align		4
.L_138:
        /*0028*/ 	.byte	0x04, 0x17
        /*002a*/ 	.short	(.L_140 - .L_139)
.L_139:
        /*002c*/ 	.word	0x00000000
        /*0030*/ 	.short	0x0002
        /*0032*/ 	.short	0x0010
        /*0034*/ 	.byte	0x00, 0xf5, 0x21, 0x00


	//----- nvinfo : EIATTR_KPARAM_INFO
	.align		4
.L_140:
        /*0038*/ 	.byte	0x04, 0x17
        /*003a*/ 	.short	(.L_142 - .L_141)
.L_141:
        /*003c*/ 	.word	0x00000000
        /*0040*/ 	.short	0x0001
        /*0042*/ 	.short	0x0008
        /*0044*/ 	.byte	0x00, 0xf5, 0x21, 0x00


	//----- nvinfo : EIATTR_KPARAM_INFO
	.align		4
.L_142:
        /*0048*/ 	.byte	0x04, 0x17
        /*004a*/ 	.short	(.L_144 - .L_143)
.L_143:
        /*004c*/ 	.word	0x00000000
        /*0050*/ 	.short	0x0000
        /*0052*/ 	.short	0x0000
        /*0054*/ 	.byte	0x00, 0xf5, 0x21, 0x00


	//----- nvinfo : EIATTR_SPARSE_MMA_MASK
	.align		4
.L_144:
        /*0058*/ 	.byte	0x03, 0x50
        /*005a*/ 	.short	0x0000


	//----- nvinfo : EIATTR_MAXREG_COUNT
	.align		4
        /*005c*/ 	.byte	0x03, 0x1b
        /*005e*/ 	.short	0x00ff


	//----- nvinfo : EIATTR_MERCURY_ISA_VERSION
	.align		4
        /*0060*/ 	.byte	0x03, 0x5f
        /*0062*/ 	.short	0x0101


	//----- nvinfo : EIATTR_VRC_CTA_INIT_COUNT
	.align		4
        /*0064*/ 	.byte	0x02, 0x4a
	.zero		1
	.zero		1


	//----- nvinfo : EIATTR_EXIT_INSTR_OFFSETS
	.align		4
        /*0068*/ 	.byte	0x04, 0x1c
        /*006a*/ 	.short	(.L_146 - .L_145)


	//   ....[0]....
.L_145:
        /*006c*/ 	.word	0x00000170


	//----- nvinfo : EIATTR_CBANK_PARAM_SIZE
	.align		4
.L_146:
        /*0070*/ 	.byte	0x03, 0x19
        /*0072*/ 	.short	0x0028


	//----- nvinfo : EIATTR_PARAM_CBANK
	.align		4
        /*0074*/ 	.byte	0x04, 0x0a
        /*0076*/ 	.short	(.L_148 - .L_147)
	.align		4
.L_147:
        /*0078*/ 	.word	index@(.nv.constant0._Z18initialize_neuronsIfEvPT_S1_S1_S1_S1_)
        /*007c*/ 	.short	0x0380
        /*007e*/ 	.short	0x0028


	//----- nvinfo : EIATTR_SW_WAR
	.align		4
.L_148:
        /*0080*/ 	.byte	0x04, 0x36
        /*0082*/ 	.short	(.L_150 - .L_149)
.L_149:
        /*0084*/ 	.word	0x00000008
.L_150:


//--------------------- .nv.info._Z17define_fit_paramsIfEvPT_S1_S1_S1_Piyy --------------------------
	.section	.nv.info._Z17define_fit_paramsIfEvPT_S1_S1_S1_Piyy,"",@"SHT_CUDA_INFO"
	.sectionflags	@""
	.align	4


	//----- nvinfo : EIATTR_CUDA_API_VERSION
	.align		4
        /*0000*/ 	.byte	0x04, 0x37
        /*0002*/ 	.short	(.L_152 - .L_151)
.L_151:
        /*0004*/ 	.word	0x00000082


	//----- nvinfo : EIATTR_KPARAM_INFO
	.align		4
.L_152:
        /*0008*/ 	.byte	0x04, 0x17
        /*000a*/ 	.short	(.L_154 - .L_153)
.L_153:
        /*000c*/ 	.word	0x00000000
        /*0010*/ 	.short	0x0006
        /*0012*/ 	.short	0x0030
        /*0014*/ 	.byte	0x00, 0xf0, 0x21, 0x00


	//----- nvinfo : EIATTR_KPARAM_INFO
	.align		4
.L_154:
        /*0018*/ 	.byte	0x04, 0x17
        /*001a*/ 	.short	(.L_156 - .L_155)
.L_155:
        /*001c*/ 	.word	0x00000000
        /*0020*/ 	.short	0x0005
        /*0022*/ 	.short	0x0028
        /*0024*/ 	.byte	0x00, 0xf0, 0x21, 0x00


	//----- nvinfo : EIATTR_KPARAM_INFO
	.align		4
.L_156:
        /*0028*/ 	.byte	0x04, 0x17
        /*002a*/ 	.short	(.L_158 - .L_157)
.L_157:
        /*002c*/ 	.word	0x00000000
        /*0030*/ 	.short	0x0004
        /*0032*/ 	.short	0x0020
        /*0034*/ 	.byte	0x00, 0xf5, 0x21, 0x00


	//----- nvinfo : EIATTR_KPARAM_INFO
	.align		4
.L_158:
        /*0038*/ 	.byte	0x04, 0x17
        /*003a*/ 	.short	(.L_160 - .L_159)
.L_159:
        /*003c*/ 	.word	0x00000000
        /*0040*/ 	.short	0x0003
        /*0042*/ 	.short	0x0018
        /*0044*/ 	.byte	0x00, 0xf5, 0x21, 0x00


	//----- nvinfo : EIATTR_KPARAM_INFO
	.align		4
.L_160:
        /*0048*/ 	.byte	0x04, 0x17
        /*004a*/ 	.short	(.L_162 - .L_161)
.L_161:
        /*004c*/ 	.word	0x00000000
        /*0050*/ 	.short	0x0002
        /*0052*/ 	.short	0x0010
        /*0054*/ 	.byte	0x00, 0xf5, 0x21, 0x00


	//----- nvinfo : EIATTR_KPARAM_INFO
	.align		4
.L_162:
        /*0058*/ 	.byte	0x04, 0x17
        /*005a*/ 	.short	(.L_164 - .L_163)
.L_163:
        /*005c*/ 	.word	0x00000000
        /*0060*/ 	.short	0x0001
        /*0062*/ 	.short	0x0008
        /*0064*/ 	.byte	0x00, 0xf5, 0x21, 0x00


	//----- nvinfo : EIATTR_KPARAM_INFO
	.align		4
.L_164:
        /*0068*/ 	.byte	0x04, 0x17
        /*006a*/ 	.short	(.L_166 - .L_165)
.L_165:
        /*006c*/ 	.word	0x00000000
        /*0070*/ 	.short	0x0000
        /*0072*/ 	.short	0x0000
        /*0074*/ 	.byte	0x00, 0xf5, 0x21, 0x00


	//----- nvinfo : EIATTR_SPARSE_MMA_MASK
	.align		4
.L_166:
        /*0078*/ 	.byte	0x03, 0x50
        /*007a*/ 	.short	0x0000


	//----- nvinfo : EIATTR_MAXREG_COUNT
	.align		4
        /*007c*/ 	.byte	0x03, 0x1b
        /*007e*/ 	.short	0x00ff


	//----- nvinfo : EIATTR_MERCURY_ISA_VERSION
	.align		4
        /*0080*/ 	.byte	0x03, 0x5f
        /*0082*/ 	.short	0x0101


	//----- nvinfo : EIATTR_VRC_CTA_INIT_COUNT
	.align		4
        /*0084*/ 	.byte	0x02, 0x4a
	.zero		1
	.zero		1


	//----- nvinfo : EIATTR_EXIT_INSTR_OFFSETS
	.align		4
        /*0088*/ 	.byte	0x04, 0x1c
        /*008a*/ 	.short	(.L_168 - .L_167)


	//   ....[0]....
.L_167:
        /*008c*/ 	.word	0x00005120


	//----- nvinfo : EIATTR_CRS_STACK_SIZE
	.align		4
.L_168:
        /*0090*/ 	.byte	0x04, 0x1e
        /*0092*/ 	.short	(.L_170 - .L_169)
.L_169:
        /*0094*/ 	.word	0x00000000


	//----- nvinfo : EIATTR_CBANK_PARAM_SIZE
	.align		4
.L_170:
        /*0098*/ 	.byte	0x03, 0x19
        /*009a*/ 	.short	0x0038


	//----- nvinfo : EIATTR_PARAM_CBANK
	.align		4
        /*009c*/ 	.byte	0x04, 0x0a
        /*009e*/ 	.short	(.L_172 - .L_171)
	.align		4
.L_171:
        /*00a0*/ 	.word	index@(.nv.constant0._Z17define_fit_paramsIfEvPT_S1_S1_S1_Piyy)
        /*00a4*/ 	.short	0x0380
        /*00a6*/ 	.short	0x0038


	//----- nvinfo : EIATTR_SW_WAR
	.align		4
.L_172:
        /*00a8*/ 	.byte	0x04, 0x36
        /*00aa*/ 	.short	(.L_174 - .L_173)
.L_173:
        /*00ac*/ 	.word	0x00000008
.L_174:


//--------------------- .nv.info._Z17define_exin_arrayIiEvPT_yy --------------------------
	.section	.nv.info._Z17define_exin_arrayIiEvPT_yy,"",@"SHT_CUDA_INFO"
	.sectionflags	@""
	.align	4


	//----- nvinfo : EIATTR_CUDA_API_VERSION
	.align		4
        /*0000*/ 	.byte	0x04, 0x37
        /*0002*/ 	.short	(.L_176 - .L_175)
.L_175:
        /*0004*/ 	.word	0x00000082


	//----- nvinfo : EIATTR_KPARAM_INFO
	.align		4
.L_176:
        /*0008*/ 	.byte	0x04, 0x17
        /*000a*/ 	.short	(.L_178 - .L_177)
.L_177:
        /*000c*/ 	.word	0x00000000
        /*0010*/ 	.short	0x0002
        /*0012*/ 	.short	0x0010
        /*0014*/ 	.byte	0x00, 0xf0, 0x21, 0x00


	//----- nvinfo : EIATTR_KPARAM_INFO
	.align		4
.L_178:
        /*0018*/ 	.byte	0x04, 0x17
        /*001a*/ 	.short	(.L_180 - .L_179)
.L_179:
        /*001c*/ 	.word	0x00000000
        /*0020*/ 	.short	0x0001
        /*0022*/ 	.short	0x0008
        /*0024*/ 	.byte	0x00, 0xf0, 0x21, 0x00


	//----- nvinfo : EIATTR_KPARAM_INFO
	.align		4
.L_180:
        /*0028*/ 	.byte	0x04, 0x17
        /*002a*/ 	.short	(.L_182 - .L_181)
.L_181:
        /*002c*/ 	.word	0x00000000
        /*0030*/ 	.short	0x0000
        /*0032*/ 	.short	0x0000
        /*0034*/ 	.byte	0x00, 0xf5, 0x21, 0x00


	//----- nvinfo : EIATTR_SPARSE_MMA_MASK
	.align		4
.L_182:
        /*0038*/ 	.byte	0x03, 0x50
        /*003a*/ 	.short	0x0000


	//----- nvinfo : EIATTR_MAXREG_COUNT
	.align		4
        /*003c*/ 	.byte	0x03, 0x1b
        /*003e*/ 	.short	0x00ff


	//----- nvinfo : EIATTR_MERCURY_ISA_VERSION
	.align		4
        /*0040*/ 	.byte	0x03, 0x5f
        /*0042*/ 	.short	0x0101


	//----- nvinfo : EIATTR_VRC_CTA_INIT_COUNT
	.align		4
        /*0044*/ 	.byte	0x02, 0x4a
	.zero		1
	.zero		1


	//----- nvinfo : EIATTR_EXIT_INSTR_OFFSETS
	.align		4
        /*0048*/ 	.byte	0x04, 0x1c
        /*004a*/ 	.short	(.L_184 - .L_183)


	//   ....[0]....
.L_183:
        /*004c*/ 	.word	0x00004da0


	//----- nvinfo : EIATTR_CRS_STACK_SIZE
	.align		4
.L_184:
        /*0050*/ 	.byte	0x04, 0x1e
        /*0052*/ 	.short	(.L_186 - .L_185)
.L_185:
        /*0054*/ 	.word	0x00000000


	//----- nvinfo : EIATTR_CBANK_PARAM_SIZE
	.align		4
.L_186:
        /*0058*/ 	.byte	0x03, 0x19
        /*005a*/ 	.short	0x0018


	//----- nvinfo : EIATTR_PARAM_CBANK
	.align		4
        /*005c*/ 	.byte	0x04, 0x0a
        /*005e*/ 	.short	(.L_188 - .L_187)
	.align		4
.L_187:
        /*0060*/ 	.word	index@(.nv.constant0._Z17define_exin_arrayIiEvPT_yy)
        /*0064*/ 	.short	0x0380
        /*0066*/ 	.short	0x0018


	//----- nvinfo : EIATTR_SW_WAR
	.align		4
.L_188:
        /*0068*/ 	.byte	0x04, 0x36
        /*006a*/ 	.short	(.L_190 - .L_189)
.L_189:
        /*006c*/ 	.word	0x00000008
.L_190:


//--------------------- .nv.callgraph             --------------------------
	.section	.nv.callgraph,"",@"SHT_CUDA_CALLGRAPH"
	.align	4
	.sectionentsize	8
	.align		4
        /*0000*/ 	.word	0x00000000
	.align		4
        /*0004*/ 	.word	0xffffffff
	.align		4
        /*0008*/ 	.word	0x00000000
	.align		4
        /*000c*/ 	.word	0xfffffffe
	.align		4
        /*0010*/ 	.word	0x00000000
	.align		4
        /*0014*/ 	.word	0xfffffffd
	.align		4
        /*0018*/ 	.word	0x00000000
	.align		4
        /*001c*/ 	.word	0xfffffffc


//--------------------- .nv.constant4             --------------------------
	.section	.nv.constant4,"a",@progbits
	.align	8
	.align		8
.nv.constant4:
        /*0000*/ 	.dword	precalc_xorwow_matrix
	.align		8
        /*0008*/ 	.dword	precalc_xorwow_offset_matrix
	.align		8
        /*0010*/ 	.dword	mrg32k3aM1
	.align		8
        /*0018*/ 	.dword	mrg32k3aM2
	.align		8
        /*0020*/ 	.dword	mrg32k3aM1SubSeq
	.align		8
        /*0028*/ 	.dword	mrg32k3aM2SubSeq
	.align		8
        /*0030*/ 	.dword	mrg32k3aM1Seq
	.align		8
        /*0038*/ 	.dword	mrg32k3aM2Seq


//--------------------- .nv.constant3             --------------------------
	.section	.nv.constant3,"a",@progbits
	.align	8
.nv.constant3:
	.type		__cr_lgamma_table,@object
	.size		__cr_lgamma_table,(.L_8 - __cr_lgamma_table)
__cr_lgamma_table:
        /*0000*/ 	.byte	0x00, 0x00, 0x00, 0x00, 0x00, 0x00, 0x00, 0x00, 0x00, 0x00, 0x00, 0x00, 0x00, 0x00, 0x00, 0x00
        /*0010*/ 	.byte	0xef, 0x39, 0xfa, 0xfe, 0x42, 0x2e, 0xe6, 0x3f, 0x02, 0x20, 0x2a, 0xfa, 0x0b, 0xab, 0xfc, 0x3f
        /*0020*/ 	.byte	0xf9, 0x2c, 0x92, 0x7c, 0xa7, 0x6c, 0x09, 0x40, 0xc9, 0x79, 0x44, 0x3c, 0x64, 0x26, 0x13, 0x40
        /*0030*/ 	.byte	0xca, 0x01, 0xcf, 0x3a, 0x27, 0x51, 0x1a, 0x40, 0x30, 0xcc, 0x2d, 0xf3, 0xe1, 0x0c, 0x21, 0x40
        /*0040*/ 	.byte	0x0d, 0xb7, 0xfc, 0x82, 0x8e, 0x35, 0x25, 0x40
.L_8:


//--------------------- .text._Z15synapse_currentIfEvPT_S1_S1_i --------------------------
	.section	.text._Z15synapse_currentIfEvPT_S1_S1_i,"ax",@progbits
	.align	128
        .global         _Z15synapse_currentIfEvPT_S1_S1_i
        .type           _Z15synapse_currentIfEvPT_S1_S1_i,@function
        .size           _Z15synapse_currentIfEvPT_S1_S1_i,(.L_x_123 - _Z15synapse_currentIfEvPT_S1_S1_i)
        .other          _Z15synapse_currentIfEvPT_S1_S1_i,@"STO_CUDA_ENTRY STV_DEFAULT"
_Z15synapse_currentIfEvPT_S1_S1_i:
.text._Z15synapse_currentIfEvPT_S1_S1_i:
[----:B------:R-:W-:Y:S08]  /*0000*/  LDC R1, c[0x0][0x37c] ;  /* 0x0000df00ff017b82 */ /* 0x000ff00000000800 */
[----:B------:R-:W0:Y:S02]  /*0010*/  LDC R4, c[0x0][0x398] ;  /* 0x0000e600ff047b82 */ /* 0x000e240000000800 */
[----:B0-----:R-:W-:-:S13]  /*0020*/  ISETP.GE.AND P0, PT, R4, 0x1, PT ;  /* 0x000000010400780c */ /* 0x001fda0003f06270 */
[----:B------:R-:W-:Y:S05]  /*0030*/  @!P0 EXIT ;  /* 0x000000000000894d */ /* 0x000fea0003800000 */
[----:B------:R-:W0:Y:S01]  /*0040*/  S2R R7, SR_TID.X ;  /* 0x0000000000077919 */ /* 0x000e220000002100 */
[----:B------:R-:W1:Y:S01]  /*0050*/  LDC.64 R2, c[0x0][0x380] ;  /* 0x0000e000ff027b82 */ /* 0x000e620000000a00 */
[----:B------:R-:W0:Y:S01]  /*0060*/  LDCU UR4, c[0x0][0x360] ;  /* 0x00006c00ff0477ac */ /* 0x000e220008000800 */
[----:B------:R-:W0:Y:S01]  /*0070*/  S2R R0, SR_CTAID.X ;  /* 0x0000000000007919 */ /* 0x000e220000002500 */
[----:B------:R-:W2:Y:S01]  /*0080*/  LDCU.64 UR8, c[0x0][0x358] ;  /* 0x00006b00ff0877ac */ /* 0x000ea20008000a00 */
[C---:B------:R-:W-:Y:S02]  /*0090*/  ISETP.GE.U32.AND P1, PT, R4.reuse, 0x10, PT ;  /* 0x000000100400780c */ /* 0x040fe40003f26070 */
[----:B------:R-:W-:-:S04]  /*00a0*/  LOP3.LUT R6, R4, 0xf, RZ, 0xc0, !PT ;  /* 0x0000000f04067812 */ /* 0x000fc800078ec0ff */
[----:B------:R-:W-:Y:S01]  /*00b0*/  ISETP.NE.AND P0, PT, R6, RZ, PT ;  /* 0x000000ff0600720c */ /* 0x000fe20003f05270 */
[----:B0-----:R-:W-:-:S04]  /*00c0*/  IMAD R7, R0, UR4, R7 ;  /* 0x0000000400077c24 */ /* 0x001fc8000f8e0207 */
[----:B-1----:R-:W-:-:S04]  /*00d0*/  IMAD.WIDE R2, R7, 0x4, R2 ;  /* 0x0000000407027825 */ /* 0x002fc800078e0202 */
[----:B------:R-:W-:Y:S01]  /*00e0*/  HFMA2 R0, -RZ, RZ, 0, 0 ;  /* 0x00000000ff007431 */ /* 0x000fe200000001ff */
[----:B--2---:R0:W5:Y:S01]  /*00f0*/  LDG.E R5, desc[UR8][R2.64] ;  /* 0x0000000802057981 */ /* 0x004162000c1e1900 */
[----:B------:R-:W-:Y:S01]  /*0100*/  IMAD R7, R7, R4, RZ ;  /* 0x0000000407077224 */ /* 0x000fe200078e02ff */
[----:B------:R-:W-:Y:S06]  /*0110*/  @!P1 BRA `(.L_x_0) ;  /* 0x0000000400589947 */ /* 0x000fec0003800000 */
[----:B------:R-:W1:Y:S01]  /*0120*/  LDCU.64 UR4, c[0x0][0x388] ;  /* 0x00007100ff0477ac */ /* 0x000e620008000a00 */
[----:B------:R-:W-:Y:S02]  /*0130*/  LOP3.LUT R0, R4, 0x7ffffff0, RZ, 0xc0, !PT ;  /* 0x7ffffff004007812 */ /* 0x000fe400078ec0ff */
[----:B------:R-:W-:Y:S01]  /*0140*/  MOV R13, R7 ;  /* 0x00000007000d7202 */ /* 0x000fe20000000f00 */
[----:B------:R-:W2:Y:S01]  /*0150*/  LDCU.64 UR6, c[0x0][0x390] ;  /* 0x00007200ff0677ac */ /* 0x000ea20008000a00 */
[----:B------:R-:W-:Y:S01]  /*0160*/  IADD3 R12, PT, PT, -R0, RZ, RZ ;  /* 0x000000ff000c7210 */ /* 0x000fe20007ffe1ff */
[----:B-1----:R-:W-:-:S04]  /*0170*/  UIADD3 UR4, UP1, UPT, UR4, 0x20, URZ ;  /* 0x0000002004047890 */ /* 0x002fc8000ff3e0ff */
[----:B------:R-:W-:Y:S02]  /*0180*/  UIADD3.X UR5, UPT, UPT, URZ, UR5, URZ, UP1, !UPT ;  /* 0x00000005ff057290 */ /* 0x000fe40008ffe4ff */
[----:B--2---:R-:W-:Y:S01]  /*0190*/  UIADD3 UR6, UP0, UPT, UR6, 0x20, URZ ;  /* 0x0000002006067890 */ /* 0x004fe2000ff1e0ff */
[----:B------:R-:W-:-:S03]  /*01a0*/  MOV R14, UR4 ;  /* 0x00000004000e7c02 */ /* 0x000fc60008000f00 */
[----:B------:R-:W-:Y:S01]  /*01b0*/  MOV R15, UR5 ;  /* 0x00000005000f7c02 */ /* 0x000fe20008000f00 */
[----:B------:R-:W-:-:S12]  /*01c0*/  UIADD3.X UR7, UPT, UPT, URZ, UR7, URZ, UP0, !UPT ;  /* 0x00000007ff077290 */ /* 0x000fd800087fe4ff */
.L_x_1:
[----:B------:R-:W-:Y:S02]  /*01d0*/  MOV R10, UR6 ;  /* 0x00000006000a7c02 */ /* 0x000fe40008000f00 */
[----:B------:R-:W-:Y:S02]  /*01e0*/  MOV R11, UR7 ;  /* 0x00000007000b7c02 */ /* 0x000fe40008000f00 */
[----:B------:R-:W-:Y:S02]  /*01f0*/  MOV R8, R14 ;  /* 0x0000000e00087202 */ /* 0x000fe40000000f00 */
[----:B------:R-:W-:Y:S01]  /*0200*/  MOV R9, R15 ;  /* 0x0000000f00097202 */ /* 0x000fe20000000f00 */
[----:B------:R-:W-:-:S04]  /*0210*/  IMAD.WIDE R10, R13, 0x4, R10 ;  /* 0x000000040d0a7825 */ /* 0x000fc800078e020a */
[----:B------:R-:W2:Y:S04]  /*0220*/  LDG.E R15, desc[UR8][R8.64+-0x20] ;  /* 0xffffe008080f7981 */ /* 0x000ea8000c1e1900 */
[----:B------:R-:W2:Y:S02]  /*0230*/  LDG.E R14, desc[UR8][R10.64+-0x20] ;  /* 0xffffe0080a0e7981 */ /* 0x000ea4000c1e1900 */
[----:B--2--5:R-:W-:-:S05]  /*0240*/  FFMA R15, R14, R15, R5 ;  /* 0x0000000f0e0f7223 */ /* 0x024fca0000000005 */
[----:B------:R1:W-:Y:S04]  /*0250*/  STG.E desc[UR8][R2.64], R15 ;  /* 0x0000000f02007986 */ /* 0x0003e8000c101908 */
[----:B------:R-:W2:Y:S04]  /*0260*/  LDG.E R14, desc[UR8][R10.64+-0x1c] ;  /* 0xffffe4080a0e7981 */ /* 0x000ea8000c1e1900 */
[----:B----4-:R-:W2:Y:S02]  /*0270*/  LDG.E R5, desc[UR8][R8.64+-0x1c] ;  /* 0xffffe40808057981 */ /* 0x010ea4000c1e1900 */
[----:B--2---:R-:W-:-:S05]  /*0280*/  FFMA R5, R14, R5, R15 ;  /* 0x000000050e057223 */ /* 0x004fca000000000f */
[----:B------:R2:W-:Y:S04]  /*0290*/  STG.E desc[UR8][R2.64], R5 ;  /* 0x0000000502007986 */ /* 0x0005e8000c101908 */
[----:B------:R-:W3:Y:S04]  /*02a0*/  LDG.E R14, desc[UR8][R10.64+-0x18] ;  /* 0xffffe8080a0e7981 */ /* 0x000ee8000c1e1900 */
[----:B------:R-:W3:Y:S02]  /*02b0*/  LDG.E R16, desc[UR8][R8.64+-0x18] ;  /* 0xffffe80808107981 */ /* 0x000ee4000c1e1900 */
[----:B---3--:R-:W-:-:S05]  /*02c0*/  FFMA R17, R14, R16, R5 ;  /* 0x000000100e117223 */ /* 0x008fca0000000005 */
[----:B------:R3:W-:Y:S04]  /*02d0*/  STG.E desc[UR8][R2.64], R17 ;  /* 0x0000001102007986 */ /* 0x0007e8000c101908 */
[----:B------:R-:W1:Y:S04]  /*02e0*/  LDG.E R14, desc[UR8][R10.64+-0x14] ;  /* 0xffffec080a0e7981 */ /* 0x000e68000c1e1900 */
[----:B------:R-:W1:Y:S02]  /*02f0*/  LDG.E R16, desc[UR8][R8.64+-0x14] ;  /* 0xffffec0808107981 */ /* 0x000e64000c1e1900 */
[----:B-1----:R-:W-:-:S05]  /*0300*/  FFMA R15, R14, R16, R17 ;  /* 0x000000100e0f7223 */ /* 0x002fca0000000011 */
[----:B------:R1:W-:Y:S04]  /*0310*/  STG.E desc[UR8][R2.64], R15 ;  /* 0x0000000f02007986 */ /* 0x0003e8000c101908 */
[----:B------:R-:W2:Y:S04]  /*0320*/  LDG.E R14, desc[UR8][R10.64+-0x10] ;  /* 0xfffff0080a0e7981 */ /* 0x000ea8000c1e1900 */
[----:B------:R-:W2:Y:S02]  /*0330*/  LDG.E R16, desc[UR8][R8.64+-0x10] ;  /* 0xfffff00808107981 */ /* 0x000ea4000c1e1900 */
        /* <DEDUP_REMOVED lines=34> */
[----:B------:R-:W4:Y:S04]  /*0560*/  LDG.E R14, desc[UR8][R10.64+0x14] ;  /* 0x000014080a0e7981 */ /* 0x000f28000c1e1900 */
[----:B------:R-:W4:Y:S02]  /*0570*/  LDG.E R16, desc[UR8][R8.64+0x14] ;  /* 0x0000140808107981 */ /* 0x000f24000c1e1900 */
[----:B----4-:R-:W-:-:S05]  /*0580*/  FFMA R19, R14, R16, R15 ;  /* 0x000000100e137223 */ /* 0x010fca000000000f */
[----:B------:R4:W-:Y:S04]  /*0590*/  STG.E desc[UR8][R2.64], R19 ;  /* 0x0000001302007986 */ /* 0x0009e8000c101908 */
[----:B------:R-:W3:Y:S04]  /*05a0*/  LDG.E R14, desc[UR8][R10.64+0x18] ;  /* 0x000018080a0e7981 */ /* 0x000ee8000c1e1900 */
[----:B--2---:R-:W3:Y:S01]  /*05b0*/  LDG.E R5, desc[UR8][R8.64+0x18] ;  /* 0x0000180808057981 */ /* 0x004ee2000c1e1900 */
[----:B------:R-:W-:Y:S01]  /*05c0*/  IADD3 R12, PT, PT, R12, 0x10, RZ ;  /* 0x000000100c0c7810 */ /* 0x000fe20007ffe0ff */
[----:B---3--:R-:W-:-:S05]  /*05d0*/  FFMA R17, R14, R5, R19 ;  /* 0x000000050e117223 */ /* 0x008fca0000000013 */
[----:B------:R4:W-:Y:S04]  /*05e0*/  STG.E desc[UR8][R2.64], R17 ;  /* 0x0000001102007986 */ /* 0x0009e8000c101908 */
[----:B------:R-:W2:Y:S04]  /*05f0*/  LDG.E R14, desc[UR8][R10.64+0x1c] ;  /* 0x00001c080a0e7981 */ /* 0x000ea8000c1e1900 */
[----:B------:R-:W2:Y:S01]  /*0600*/  LDG.E R5, desc[UR8][R8.64+0x1c] ;  /* 0x00001c0808057981 */ /* 0x000ea2000c1e1900 */
[----:B------:R-:W-:Y:S02]  /*0610*/  ISETP.NE.AND P1, PT, R12, RZ, PT ;  /* 0x000000ff0c00720c */ /* 0x000fe40003f25270 */
[----:B------:R-:W-:Y:S01]  /*0620*/  IADD3 R13, PT, PT, R13, 0x10, RZ ;  /* 0x000000100d0d7810 */ /* 0x000fe20007ffe0ff */
[----:B--2---:R-:W-:Y:S01]  /*0630*/  FFMA R5, R14, R5, R17 ;  /* 0x000000050e057223 */ /* 0x004fe20000000011 */
[----:B------:R-:W-:-:S04]  /*0640*/  IADD3 R14, P2, PT, R8, 0x40, RZ ;  /* 0x00000040080e7810 */ /* 0x000fc80007f5e0ff */
[----:B------:R4:W-:Y:S01]  /*0650*/  STG.E desc[UR8][R2.64], R5 ;  /* 0x0000000502007986 */ /* 0x0009e2000c101908 */
[----:B-1----:R-:W-:-:S04]  /*0660*/  IADD3.X R15, PT, PT, RZ, R9, RZ, P2, !PT ;  /* 0x00000009ff0f7210 */ /* 0x002fc800017fe4ff */
[----:B------:R-:W-:Y:S05]  /*0670*/  @P1 BRA `(.L_x_1) ;  /* 0xfffffff800d41947 */ /* 0x000fea000383ffff */
.L_x_0:
[----:B------:R-:W-:Y:S05]  /*0680*/  @!P0 EXIT ;  /* 0x000000000000894d */ /* 0x000fea0003800000 */
[----:B------:R-:W-:Y:S02]  /*0690*/  ISETP.GE.U32.AND P0, PT, R6, 0x8, PT ;  /* 0x000000080600780c */ /* 0x000fe40003f06070 */
[----:B------:R-:W-:-:S04]  /*06a0*/  LOP3.LUT R14, R4, 0x7, RZ, 0xc0, !PT ;  /* 0x00000007040e7812 */ /* 0x000fc800078ec0ff */
[----:B------:R-:W-:-:S07]  /*06b0*/  ISETP.NE.AND P1, PT, R14, RZ, PT ;  /* 0x000000ff0e00720c */ /* 0x000fce0003f25270 */
[----:B------:R-:W-:Y:S06]  /*06c0*/  @!P0 BRA `(.L_x_2) ;  /* 0x0000000000988947 */ /* 0x000fec0003800000 */
[----:B------:R-:W1:Y:S01]  /*06d0*/  LDC.64 R8, c[0x0][0x390] ;  /* 0x0000e400ff087b82 */ /* 0x000e620000000a00 */
[----:B------:R-:W-:-:S07]  /*06e0*/  IADD3 R13, PT, PT, R7, R0, RZ ;  /* 0x00000000070d7210 */ /* 0x000fce0007ffe0ff */
[----:B------:R-:W2:Y:S01]  /*06f0*/  LDC.64 R10, c[0x0][0x388] ;  /* 0x0000e200ff0a7b82 */ /* 0x000ea20000000a00 */
[----:B-1----:R-:W-:-:S05]  /*0700*/  IMAD.WIDE R8, R13, 0x4, R8 ;  /* 0x000000040d087825 */ /* 0x002fca00078e0208 */
[----:B------:R-:W4:Y:S01]  /*0710*/  LDG.E R6, desc[UR8][R8.64] ;  /* 0x0000000808067981 */ /* 0x000f22000c1e1900 */
[----:B--2---:R-:W-:-:S05]  /*0720*/  IMAD.WIDE.U32 R10, R0, 0x4, R10 ;  /* 0x00000004000a7825 */ /* 0x004fca00078e000a */
[----:B------:R-:W4:Y:S02]  /*0730*/  LDG.E R12, desc[UR8][R10.64] ;  /* 0x000000080a0c7981 */ /* 0x000f24000c1e1900 */
[----:B----45:R-:W-:-:S05]  /*0740*/  FFMA R5, R6, R12, R5 ;  /* 0x0000000c06057223 */ /* 0x030fca0000000005 */
        /* <DEDUP_REMOVED lines=21> */
[----:B------:R-:W3:Y:S04]  /*08a0*/  LDG.E R6, desc[UR8][R8.64+0x18] ;  /* 0x0000180808067981 */ /* 0x000ee8000c1e1900 */
[----:B------:R-:W3:Y:S02]  /*08b0*/  LDG.E R12, desc[UR8][R10.64+0x18] ;  /* 0x000018080a0c7981 */ /* 0x000ee4000c1e1900 */
[----:B---3--:R-:W-:-:S05]  /*08c0*/  FFMA R17, R6, R12, R15 ;  /* 0x0000000c06117223 */ /* 0x008fca000000000f */
[----:B------:R2:W-:Y:S04]  /*08d0*/  STG.E desc[UR8][R2.64], R17 ;  /* 0x0000001102007986 */ /* 0x0005e8000c101908 */
[----:B------:R-:W3:Y:S04]  /*08e0*/  LDG.E R6, desc[UR8][R8.64+0x1c] ;  /* 0x00001c0808067981 */ /* 0x000ee8000c1e1900 */
[----:B-1----:R-:W3:Y:S01]  /*08f0*/  LDG.E R5, desc[UR8][R10.64+0x1c] ;  /* 0x00001c080a057981 */ /* 0x002ee2000c1e1900 */
[----:B------:R-:W-:Y:S01]  /*0900*/  IADD3 R0, PT, PT, R0, 0x8, RZ ;  /* 0x0000000800007810 */ /* 0x000fe20007ffe0ff */
[----:B---3--:R-:W-:-:S05]  /*0910*/  FFMA R5, R6, R5, R17 ;  /* 0x0000000506057223 */ /* 0x008fca0000000011 */
[----:B------:R2:W-:Y:S02]  /*0920*/  STG.E desc[UR8][R2.64], R5 ;  /* 0x0000000502007986 */ /* 0x0005e4000c101908 */
.L_x_2:
[----:B------:R-:W-:Y:S05]  /*0930*/  @!P1 EXIT ;  /* 0x000000000000994d */ /* 0x000fea0003800000 */
[----:B------:R-:W-:Y:S02]  /*0940*/  ISETP.GE.U32.AND P0, PT, R14, 0x4, PT ;  /* 0x000000040e00780c */ /* 0x000fe40003f06070 */
[----:B------:R-:W-:-:S04]  /*0950*/  LOP3.LUT R4, R4, 0x3, RZ, 0xc0, !PT ;  /* 0x0000000304047812 */ /* 0x000fc800078ec0ff */
[----:B------:R-:W-:-:S07]  /*0960*/  ISETP.NE.AND P1, PT, R4, RZ, PT ;  /* 0x000000ff0400720c */ /* 0x000fce0003f25270 */
[----:B------:R-:W-:Y:S06]  /*0970*/  @!P0 BRA `(.L_x_3) ;  /* 0x0000000000588947 */ /* 0x000fec0003800000 */
[----:B------:R-:W1:Y:S01]  /*0980*/  LDC.64 R8, c[0x0][0x390] ;  /* 0x0000e400ff087b82 */ /* 0x000e620000000a00 */
[----:B--2---:R-:W-:-:S07]  /*0990*/  IADD3 R13, PT, PT, R7, R0, RZ ;  /* 0x00000000070d7210 */ /* 0x004fce0007ffe0ff */
        /* <DEDUP_REMOVED lines=11> */
[----:B------:R-:W2:Y:S04]  /*0a50*/  LDG.E R6, desc[UR8][R8.64+0x8] ;  /* 0x0000080808067981 */ /* 0x000ea8000c1e1900 */
[----:B------:R-:W2:Y:S02]  /*0a60*/  LDG.E R12, desc[UR8][R10.64+0x8] ;  /* 0x000008080a0c7981 */ /* 0x000ea4000c1e1900 */
[----:B--2---:R-:W-:-:S05]  /*0a70*/  FFMA R15, R6, R12, R13 ;  /* 0x0000000c060f7223 */ /* 0x004fca000000000d */
[----:B------:R3:W-:Y:S04]  /*0a80*/  STG.E desc[UR8][R2.64], R15 ;  /* 0x0000000f02007986 */ /* 0x0007e8000c101908 */
[----:B------:R-:W1:Y:S04]  /*0a90*/  LDG.E R6, desc[UR8][R8.64+0xc] ;  /* 0x00000c0808067981 */ /* 0x000e68000c1e1900 */
[----:B------:R-:W1:Y:S01]  /*0aa0*/  LDG.E R12, desc[UR8][R10.64+0xc] ;  /* 0x00000c080a0c7981 */ /* 0x000e62000c1e1900 */
[----:B------:R-:W-:Y:S01]  /*0ab0*/  IADD3 R0, PT, PT, R0, 0x4, RZ ;  /* 0x0000000400007810 */ /* 0x000fe20007ffe0ff */
[----:B-1----:R-:W-:-:S05]  /*0ac0*/  FFMA R5, R6, R12, R15 ;  /* 0x0000000c06057223 */ /* 0x002fca000000000f */
[----:B------:R3:W-:Y:S02]  /*0ad0*/  STG.E desc[UR8][R2.64], R5 ;  /* 0x0000000502007986 */ /* 0x0007e4000c101908 */
.L_x_3:
[----:B------:R-:W-:Y:S05]  /*0ae0*/  @!P1 EXIT ;  /* 0x000000000000994d */ /* 0x000fea0003800000 */
[----:B------:R-:W1:Y:S01]  /*0af0*/  LDC.64 R10, c[0x0][0x388] ;  /* 0x0000e200ff0a7b82 */ /* 0x000e620000000a00 */
[----:B--23--:R-:W-:Y:S02]  /*0b00*/  IADD3 R13, PT, PT, R7, R0, RZ ;  /* 0x00000000070d7210 */ /* 0x00cfe40007ffe0ff */
[----:B------:R-:W-:-:S05]  /*0b10*/  IADD3 R4, PT, PT, -R4, RZ, RZ ;  /* 0x000000ff04047210 */ /* 0x000fca0007ffe1ff */
[----:B------:R-:W2:Y:S01]  /*0b20*/  LDC.64 R8, c[0x0][0x390] ;  /* 0x0000e400ff087b82 */ /* 0x000ea20000000a00 */
[----:B-1----:R-:W-:-:S07]  /*0b30*/  IMAD.WIDE.U32 R10, R0, 0x4, R10 ;  /* 0x00000004000a7825 */ /* 0x002fce00078e000a */
.L_x_4:
[----:B--2---:R-:W-:Y:S01]  /*0b40*/  IMAD.WIDE R6, R13, 0x4, R8 ;  /* 0x000000040d067825 */ /* 0x004fe200078e0208 */
[----:B-1----:R1:W4:Y:S05]  /*0b50*/  LDG.E R0, desc[UR8][R10.64] ;  /* 0x000000080a007981 */ /* 0x00232a000c1e1900 */
[----:B------:R-:W4:Y:S01]  /*0b60*/  LDG.E R6, desc[UR8][R6.64] ;  /* 0x0000000806067981 */ /* 0x000f22000c1e1900 */
[----:B------:R-:W-:-:S04]  /*0b70*/  IADD3 R4, PT, PT, R4, 0x1, RZ ;  /* 0x0000000104047810 */ /* 0x000fc80007ffe0ff */
[----:B------:R-:W-:Y:S02]  /*0b80*/  ISETP.NE.AND P0, PT, R4, RZ, PT ;  /* 0x000000ff0400720c */ /* 0x000fe40003f05270 */
[----:B-1----:R-:W-:Y:S02]  /*0b90*/  IADD3 R10, P1, PT, R10, 0x4, RZ ;  /* 0x000000040a0a7810 */ /* 0x002fe40007f3e0ff */
[----:B------:R-:W-:Y:S02]  /*0ba0*/  IADD3 R13, PT, PT, R13, 0x1, RZ ;  /* 0x000000010d0d7810 */ /* 0x000fe40007ffe0ff */
[----:B------:R-:W-:Y:S01]  /*0bb0*/  IADD3.X R11, PT, PT, RZ, R11, RZ, P1, !PT ;  /* 0x0000000bff0b7210 */ /* 0x000fe20000ffe4ff */
[----:B----45:R-:W-:-:S05]  /*0bc0*/  FFMA R5, R6, R0, R5 ;  /* 0x0000000006057223 */ /* 0x030fca0000000005 */
[----:B------:R1:W-:Y:S01]  /*0bd0*/  STG.E desc[UR8][R2.64], R5 ;  /* 0x0000000502007986 */ /* 0x0003e2000c101908 */
[----:B------:R-:W-:Y:S05]  /*0be0*/  @P0 BRA `(.L_x_4) ;  /* 0xfffffffc00d40947 */ /* 0x000fea000383ffff */
[----:B------:R-:W-:Y:S05]  /*0bf0*/  EXIT ;  /* 0x000000000000794d */ /* 0x000fea0003800000 */
.L_x_5:
[----:B------:R-:W-:-:S00]  /*0c00*/  BRA `(.L_x_5) ;  /* 0xfffffffc00fc7947 */ /* 0x000fc0000383ffff */
[----:B------:R-:W-:-:S00]  /*0c10*/  NOP ;  /* 0x0000000000007918 */ /* 0x000fc00000000000 */
        /* <DEDUP_REMOVED lines=14> */
.L_x_123:


//--------------------- .text._Z13noisy_currentIfEvPT_Piyy --------------------------
	.section	.text._Z13noisy_currentIfEvPT_Piyy,"ax",@progbits
	.align	128
        .global         _Z13noisy_currentIfEvPT_Piyy
        .type           _Z13noisy_currentIfEvPT_Piyy,@function
        .size           _Z13noisy_currentIfEvPT_Piyy,(.L_x_122 - _Z13noisy_currentIfEvPT_Piyy)
        .other          _Z13noisy_currentIfEvPT_Piyy,@"STO_CUDA_ENTRY STV_DEFAULT"
_Z13noisy_currentIfEvPT_Piyy:
.text._Z13noisy_currentIfEvPT_Piyy:
[----:B------:R-:W0:Y:S08]  /*0000*/  LDC R1, c[0x0][0x37c] ;  /* 0x0000df00ff017b82 */ /* 0x000e300000000800 */
[----:B------:R-:W1:Y:S01]  /*0010*/  LDC.64 R2, c[0x0][0x390] ;  /* 0x0000e400ff027b82 */ /* 0x000e620000000a00 */
[----:B------:R-:W2:Y:S01]  /*0020*/  S2R R11, SR_TID.X ;  /* 0x00000000000b7919 */ /* 0x000ea20000002100 */
[----:B0-----:R-:W-:Y:S01]  /*0030*/  VIADD R1, R1, 0xffffffd0 ;  /* 0xffffffd001017836 */ /* 0x001fe20000000000 */
[----:B------:R-:W0:Y:S01]  /*0040*/  LDCU.64 UR8, c[0x0][0x358] ;  /* 0x00006b00ff0877ac */ /* 0x000e220008000a00 */
[----:B------:R-:W-:Y:S04]  /*0050*/  BSSY.RECONVERGENT B0, `(.L_x_6) ;  /* 0x0000267000007945 */ /* 0x000fe80003800200 */
[----:B------:R-:W2:Y:S08]  /*0060*/  S2UR UR4, SR_CTAID.X ;  /* 0x00000000000479c3 */ /* 0x000eb00000002500 */
[----:B------:R-:W2:Y:S01]  /*0070*/  LDC R4, c[0x0][0x360] ;  /* 0x0000d800ff047b82 */ /* 0x000ea20000000800 */
[----:B-1----:R-:W-:-:S02]  /*0080*/  LOP3.LUT R0, R2, 0xaad26b49, RZ, 0x3c, !PT ;  /* 0xaad26b4902007812 */ /* 0x002fc400078e3cff */
[----:B------:R-:W-:-:S03]  /*0090*/  LOP3.LUT R2, R3, 0xf7dcefdd, RZ, 0x3c, !PT ;  /* 0xf7dcefdd03027812 */ /* 0x000fc600078e3cff */
[----:B------:R-:W-:Y:S02]  /*00a0*/  IMAD R0, R0, 0x4182bed5, RZ ;  /* 0x4182bed500007824 */ /* 0x000fe400078e02ff */
[----:B------:R-:W-:Y:S02]  /*00b0*/  IMAD R5, R2, -0x658354e5, RZ ;  /* 0x9a7cab1b02057824 */ /* 0x000fe400078e02ff */
[C---:B------:R-:W-:Y:S01]  /*00c0*/  VIADD R3, R0.reuse, 0x75bcd15 ;  /* 0x075bcd1500037836 */ /* 0x040fe20000000000 */
[C---:B------:R-:W-:Y:S01]  /*00d0*/  LOP3.LUT R8, R0.reuse, 0x159a55e5, RZ, 0x3c, !PT ;  /* 0x159a55e500087812 */ /* 0x040fe200078e3cff */
[C---:B------:R-:W-:Y:S01]  /*00e0*/  VIADD R7, R0.reuse, 0x583f19 ;  /* 0x00583f1900077836 */ /* 0x040fe20000000000 */
[----:B------:R-:W-:Y:S01]  /*00f0*/  IADD3 R2, PT, PT, R0, 0x64f0c9, R5 ;  /* 0x0064f0c900027810 */ /* 0x000fe20007ffe005 */
[C---:B------:R-:W-:Y:S01]  /*0100*/  VIADD R9, R5.reuse, 0x1f123bb5 ;  /* 0x1f123bb505097836 */ /* 0x040fe20000000000 */
[----:B------:R-:W-:Y:S01]  /*0110*/  LOP3.LUT R6, R5, 0x5491333, RZ, 0x3c, !PT ;  /* 0x0549133305067812 */ /* 0x000fe200078e3cff */
[----:B--2---:R-:W-:-:S02]  /*0120*/  IMAD R0, R4, UR4, R11 ;  /* 0x0000000404007c24 */ /* 0x004fc4000f8e020b */
[----:B------:R1:W-:Y:S01]  /*0130*/  STL.64 [R1], R2 ;  /* 0x0000000201007387 */ /* 0x0003e20000100a00 */
[----:B------:R-:W-:-:S03]  /*0140*/  IMAD.MOV.U32 R4, RZ, RZ, R1 ;  /* 0x000000ffff047224 */ /* 0x000fc600078e0001 */
[----:B------:R1:W-:Y:S01]  /*0150*/  STL.64 [R1+0x8], R8 ;  /* 0x0000080801007387 */ /* 0x0003e20000100a00 */
[----:B------:R-:W-:Y:S02]  /*0160*/  ISETP.NE.AND P0, PT, R0, RZ, PT ;  /* 0x000000ff0000720c */ /* 0x000fe40003f05270 */
[----:B------:R-:W-:Y:S01]  /*0170*/  SHF.R.S32.HI R5, RZ, 0x1f, R0 ;  /* 0x0000001fff057819 */ /* 0x000fe20000011400 */
[----:B------:R1:W-:Y:S10]  /*0180*/  STL.64 [R1+0x10], R6 ;  /* 0x0000100601007387 */ /* 0x0003f40000100a00 */
[----:B0-----:R-:W-:Y:S05]  /*0190*/  @!P0 BRA `(.L_x_7) ;  /* 0x0000002400488947 */ /* 0x001fea0003800000 */
[----:B------:R-:W-:Y:S02]  /*01a0*/  IMAD.MOV.U32 R14, RZ, RZ, R5 ;  /* 0x000000ffff0e7224 */ /* 0x000fe400078e0005 */
[----:B------:R-:W-:Y:S02]  /*01b0*/  IMAD.MOV.U32 R12, RZ, RZ, RZ ;  /* 0x000000ffff0c7224 */ /* 0x000fe400078e00ff */
[----:B------:R-:W-:-:S07]  /*01c0*/  IMAD.MOV.U32 R5, RZ, RZ, R0 ;  /* 0x000000ffff057224 */ /* 0x000fce00078e0000 */
.L_x_16:
[----:B-1----:R-:W-:Y:S01]  /*01d0*/  LOP3.LUT R2, R5, 0x3, RZ, 0xc0, !PT ;  /* 0x0000000305027812 */ /* 0x002fe200078ec0ff */
[----:B------:R-:W-:Y:S03]  /*01e0*/  BSSY.RECONVERGENT B1, `(.L_x_8) ;  /* 0x0000247000017945 */ /* 0x000fe60003800200 */
[----:B------:R-:W-:-:S04]  /*01f0*/  ISETP.NE.U32.AND P0, PT, R2, RZ, PT ;  /* 0x000000ff0200720c */ /* 0x000fc80003f05070 */
[----:B------:R-:W-:-:S13]  /*0200*/  ISETP.NE.AND.EX P0, PT, RZ, RZ, PT, P0 ;  /* 0x000000ffff00720c */ /* 0x000fda0003f05300 */
[----:B0-----:R-:W-:Y:S05]  /*0210*/  @!P0 BRA `(.L_x_9) ;  /* 0x00000024000c8947 */ /* 0x001fea0003800000 */
[----:B------:R-:W0:Y:S01]  /*0220*/  LDC.64 R10, c[0x4][RZ] ;  /* 0x01000000ff0a7b82 */ /* 0x000e220000000a00 */
[----:B------:R-:W-:Y:S01]  /*0230*/  IMAD.MOV.U32 R13, RZ, RZ, RZ ;  /* 0x000000ffff0d7224 */ /* 0x000fe200078e00ff */
[----:B------:R-:W-:Y:S02]  /*0240*/  CS2R R6, SRZ ;  /* 0x0000000000067805 */ /* 0x000fe4000001ff00 */
[----:B------:R-:W-:Y:S01]  /*0250*/  CS2R R8, SRZ ;  /* 0x0000000000087805 */ /* 0x000fe2000001ff00 */
[----:B------:R-:W-:Y:S02]  /*0260*/  IMAD.MOV.U32 R3, RZ, RZ, RZ ;  /* 0x000000ffff037224 */ /* 0x000fe400078e00ff */
[----:B0-----:R-:W-:-:S07]  /*0270*/  IMAD.WIDE.U32 R10, R12, 0xc80, R10 ;  /* 0x00000c800c0a7825 */ /* 0x001fce00078e000a */
.L_x_11:
[----:B------:R-:W-:-:S06]  /*0280*/  IMAD R2, R13, 0x4, R4 ;  /* 0x000000040d027824 */ /* 0x000fcc00078e0204 */
[----:B------:R-:W5:Y:S01]  /*0290*/  LDL R2, [R2+0x4] ;  /* 0x0000040002027983 */ /* 0x000f620000100800 */
[----:B------:R-:W-:-:S05]  /*02a0*/  UMOV UR4, URZ ;  /* 0x000000ff00047c82 */ /* 0x000fca0008000000 */
.L_x_10:
[----:B-----5:R-:W-:Y:S01]  /*02b0*/  SHF.R.U32.HI R21, RZ, UR4, R2 ;  /* 0x00000004ff157c19 */ /* 0x020fe20008011602 */
[----:B------:R-:W-:-:S03]  /*02c0*/  IMAD.SHL.U32 R15, R13, 0x20, RZ ;  /* 0x000000200d0f7824 */ /* 0x000fc600078e00ff */
[----:B------:R-:W-:Y:S01]  /*02d0*/  LOP3.LUT R16, R21, 0x1, RZ, 0xc0, !PT ;  /* 0x0000000115107812 */ /* 0x000fe200078ec0ff */
[----:B------:R-:W-:-:S03]  /*02e0*/  VIADD R15, R15, UR4 ;  /* 0x000000040f0f7c36 */ /* 0x000fc60008000000 */
[----:B------:R-:W-:Y:S01]  /*02f0*/  ISETP.NE.U32.AND P0, PT, R16, 0x1, PT ;  /* 0x000000011000780c */ /* 0x000fe20003f05070 */
[----:B------:R-:W-:-:S03]  /*0300*/  IMAD R15, R15, 0x5, RZ ;  /* 0x000000050f0f7824 */ /* 0x000fc600078e02ff */
[----:B------:R-:W-:Y:S01]  /*0310*/  R2P PR, R21, 0x7e ;  /* 0x0000007e15007804 */ /* 0x000fe20000000000 */
[----:B------:R-:W-:-:S08]  /*0320*/  IMAD.WIDE.U32 R16, R15, 0x4, R10 ;  /* 0x000000040f107825 */ /* 0x000fd000078e000a */
[----:B------:R-:W2:Y:S04]  /*0330*/  @!P0 LDG.E R18, desc[UR8][R16.64+0x10] ;  /* 0x0000100810128981 */ /* 0x000ea8000c1e1900 */
[----:B------:R-:W3:Y:S04]  /*0340*/  @P1 LDG.E R20, desc[UR8][R16.64+0x24] ;  /* 0x0000240810141981 */ /* 0x000ee8000c1e1900 */
[----:B------:R-:W4:Y:S04]  /*0350*/  @P2 LDG.E R22, desc[UR8][R16.64+0x38] ;  /* 0x0000380810162981 */ /* 0x000f28000c1e1900 */
[----:B------:R-:W4:Y:S04]  /*0360*/  @P3 LDG.E R24, desc[UR8][R16.64+0x4c] ;  /* 0x00004c0810183981 */ /* 0x000f28000c1e1900 */
[----:B------:R-:W4:Y:S04]  /*0370*/  @P4 LDG.E R26, desc[UR8][R16.64+0x60] ;  /* 0x00006008101a4981 */ /* 0x000f28000c1e1900 */
[----:B------:R-:W4:Y:S04]  /*0380*/  @!P0 LDG.E R15, desc[UR8][R16.64+0x4] ;  /* 0x00000408100f8981 */ /* 0x000f28000c1e1900 */
[----:B------:R-:W4:Y:S04]  /*0390*/  @!P0 LDG.E R19, desc[UR8][R16.64+0xc] ;  /* 0x00000c0810138981 */ /* 0x000f28000c1e1900 */
[----:B------:R-:W4:Y:S04]  /*03a0*/  @P1 LDG.E R23, desc[UR8][R16.64+0x18] ;  /* 0x0000180810171981 */ /* 0x000f28000c1e1900 */
[----:B------:R-:W4:Y:S04]  /*03b0*/  @P3 LDG.E R25, desc[UR8][R16.64+0x40] ;  /* 0x0000400810193981 */ /* 0x000f28000c1e1900 */
[----:B------:R-:W4:Y:S04]  /*03c0*/  @P5 LDG.E R27, desc[UR8][R16.64+0x70] ;  /* 0x00007008101b5981 */ /* 0x000f28000c1e1900 */
[----:B------:R-:W4:Y:S01]  /*03d0*/  @P6 LDG.E R28, desc[UR8][R16.64+0x88] ;  /* 0x00008808101c6981 */ /* 0x000f22000c1e1900 */
[----:B--2---:R-:W-:-:S03]  /*03e0*/  @!P0 LOP3.LUT R7, R7, R18, RZ, 0x3c, !PT ;  /* 0x0000001207078212 */ /* 0x004fc600078e3cff */
[----:B------:R-:W2:Y:S01]  /*03f0*/  @!P0 LDG.E R18, desc[UR8][R16.64] ;  /* 0x0000000810128981 */ /* 0x000ea2000c1e1900 */
[----:B---3--:R-:W-:-:S03]  /*0400*/  @P1 LOP3.LUT R7, R7, R20, RZ, 0x3c, !PT ;  /* 0x0000001407071212 */ /* 0x008fc600078e3cff */
[----:B------:R-:W3:Y:S01]  /*0410*/  @!P0 LDG.E R20, desc[UR8][R16.64+0x8] ;  /* 0x0000080810148981 */ /* 0x000ee2000c1e1900 */
[----:B----4-:R-:W-:-:S03]  /*0420*/  @P2 LOP3.LUT R7, R7, R22, RZ, 0x3c, !PT ;  /* 0x0000001607072212 */ /* 0x010fc600078e3cff */
[----:B------:R-:W4:Y:S01]  /*0430*/  @P1 LDG.E R22, desc[UR8][R16.64+0x14] ;  /* 0x0000140810161981 */ /* 0x000f22000c1e1900 */
[----:B------:R-:W-:-:S03]  /*0440*/  @P3 LOP3.LUT R7, R7, R24, RZ, 0x3c, !PT ;  /* 0x0000001807073212 */ /* 0x000fc600078e3cff */
[----:B------:R-:W4:Y:S01]  /*0450*/  @P5 LDG.E R24, desc[UR8][R16.64+0x74] ;  /* 0x0000740810185981 */ /* 0x000f22000c1e1900 */
[----:B------:R-:W-:-:S03]  /*0460*/  @P4 LOP3.LUT R7, R7, R26, RZ, 0x3c, !PT ;  /* 0x0000001a07074212 */ /* 0x000fc600078e3cff */
[----:B------:R-:W4:Y:S01]  /*0470*/  @P3 LDG.E R26, desc[UR8][R16.64+0x44] ;  /* 0x00004408101a3981 */ /* 0x000f22000c1e1900 */
[----:B------:R-:W-:-:S03]  /*0480*/  @!P0 LOP3.LUT R8, R8, R15, RZ, 0x3c, !PT ;  /* 0x0000000f08088212 */ /* 0x000fc600078e3cff */
[----:B------:R-:W4:Y:S01]  /*0490*/  @P1 LDG.E R15, desc[UR8][R16.64+0x20] ;  /* 0x00002008100f1981 */ /* 0x000f22000c1e1900 */
[----:B------:R-:W-:-:S03]  /*04a0*/  @!P0 LOP3.LUT R6, R6, R19, RZ, 0x3c, !PT ;  /* 0x0000001306068212 */ /* 0x000fc600078e3cff */
[----:B------:R-:W4:Y:S01]  /*04b0*/  @P2 LDG.E R19, desc[UR8][R16.64+0x2c] ;  /* 0x00002c0810132981 */ /* 0x000f22000c1e1900 */
[----:B------:R-:W-:-:S03]  /*04c0*/  @P1 LOP3.LUT R8, R8, R23, RZ, 0x3c, !PT ;  /* 0x0000001708081212 */ /* 0x000fc600078e3cff */
[----:B------:R-:W4:Y:S01]  /*04d0*/  @P2 LDG.E R23, desc[UR8][R16.64+0x34] ;  /* 0x0000340810172981 */ /* 0x000f22000c1e1900 */
[----:B--2---:R-:W-:-:S03]  /*04e0*/  @!P0 LOP3.LUT R3, R3, R18, RZ, 0x3c, !PT ;  /* 0x0000001203038212 */ /* 0x004fc600078e3cff */
[----:B------:R-:W2:Y:S01]  /*04f0*/  @P1 LDG.E R18, desc[UR8][R16.64+0x1c] ;  /* 0x00001c0810121981 */ /* 0x000ea2000c1e1900 */
[----:B---3--:R-:W-:-:S03]  /*0500*/  @!P0 LOP3.LUT R9, R9, R20, RZ, 0x3c, !PT ;  /* 0x0000001409098212 */ /* 0x008fc600078e3cff */
[----:B------:R-:W3:Y:S01]  /*0510*/  @P2 LDG.E R20, desc[UR8][R16.64+0x28] ;  /* 0x0000280810142981 */ /* 0x000ee2000c1e1900 */
[----:B----4-:R-:W-:-:S03]  /*0520*/  @P1 LOP3.LUT R3, R3, R22, RZ, 0x3c, !PT ;  /* 0x0000001603031212 */ /* 0x010fc600078e3cff */
[----:B------:R-:W4:Y:S01]  /*0530*/  @P2 LDG.E R22, desc[UR8][R16.64+0x30] ;  /* 0x0000300810162981 */ /* 0x000f22000c1e1900 */
[----:B------:R-:W-:-:S03]  /*0540*/  @P5 LOP3.LUT R7, R7, R24, RZ, 0x3c, !PT ;  /* 0x0000001807075212 */ /* 0x000fc600078e3cff */
[----:B------:R-:W4:Y:S01]  /*0550*/  @P3 LDG.E R24, desc[UR8][R16.64+0x3c] ;  /* 0x00003c0810183981 */ /* 0x000f22000c1e1900 */
[----:B------:R-:W-:-:S03]  /*0560*/  @P1 LOP3.LUT R6, R6, R15, RZ, 0x3c, !PT ;  /* 0x0000000f06061212 */ /* 0x000fc600078e3cff */
[----:B------:R-:W4:Y:S01]  /*0570*/  @P3 LDG.E R15, desc[UR8][R16.64+0x48] ;  /* 0x00004808100f3981 */ /* 0x000f22000c1e1900 */
[----:B------:R-:W-:-:S03]  /*0580*/  @P2 LOP3.LUT R8, R8, R19, RZ, 0x3c, !PT ;  /* 0x0000001308082212 */ /* 0x000fc600078e3cff */
[----:B------:R-:W4:Y:S01]  /*0590*/  @P4 LDG.E R19, desc[UR8][R16.64+0x54] ;  /* 0x0000540810134981 */ /* 0x000f22000c1e1900 */
[----:B------:R-:W-:Y:S02]  /*05a0*/  @P2 LOP3.LUT R6, R6, R23, RZ, 0x3c, !PT ;  /* 0x0000001706062212 */ /* 0x000fe400078e3cff */
[----:B------:R-:W-:Y:S01]  /*05b0*/  @P3 LOP3.LUT R8, R8, R25, RZ, 0x3c, !PT ;  /* 0x0000001908083212 */ /* 0x000fe200078e3cff */
[----:B------:R-:W4:Y:S04]  /*05c0*/  @P4 LDG.E R23, desc[UR8][R16.64+0x5c] ;  /* 0x00005c0810174981 */ /* 0x000f28000c1e1900 */
[----:B------:R-:W4:Y:S01]  /*05d0*/  @P5 LDG.E R25, desc[UR8][R16.64+0x68] ;  /* 0x0000680810195981 */ /* 0x000f22000c1e1900 */
[----:B--2---:R-:W-:-:S03]  /*05e0*/  @P1 LOP3.LUT R9, R9, R18, RZ, 0x3c, !PT ;  /* 0x0000001209091212 */ /* 0x004fc600078e3cff */
[----:B------:R-:W2:Y:S01]  /*05f0*/  @P4 LDG.E R18, desc[UR8][R16.64+0x50] ;  /* 0x0000500810124981 */ /* 0x000ea2000c1e1900 */
[----:B---3--:R-:W-:-:S03]  /*0600*/  @P2 LOP3.LUT R3, R3, R20, RZ, 0x3c, !PT ;  /* 0x0000001403032212 */ /* 0x008fc600078e3cff */
[----:B------:R-:W3:Y:S01]  /*0610*/  @P4 LDG.E R20, desc[UR8][R16.64+0x58] ;  /* 0x0000580810144981 */ /* 0x000ee2000c1e1900 */
[----:B----4-:R-:W-:-:S03]  /*0620*/  @P2 LOP3.LUT R9, R9, R22, RZ, 0x3c, !PT ;  /* 0x0000001609092212 */ /* 0x010fc600078e3cff */
[----:B------:R-:W4:Y:S01]  /*0630*/  @P5 LDG.E R22, desc[UR8][R16.64+0x64] ;  /* 0x0000640810165981 */ /* 0x000f22000c1e1900 */
[----:B------:R-:W-:-:S03]  /*0640*/  @P3 LOP3.LUT R3, R3, R24, RZ, 0x3c, !PT ;  /* 0x0000001803033212 */ /* 0x000fc600078e3cff */
[----:B------:R-:W4:Y:S01]  /*0650*/  @P5 LDG.E R24, desc[UR8][R16.64+0x6c] ;  /* 0x00006c0810185981 */ /* 0x000f22000c1e1900 */
[----:B------:R-:W-:Y:S02]  /*0660*/  LOP3.LUT P0, RZ, R21, 0x80, RZ, 0xc0, !PT ;  /* 0x0000008015ff7812 */ /* 0x000fe4000780c0ff */
[----:B------:R-:W-:Y:S02]  /*0670*/  @P3 LOP3.LUT R9, R9, R26, RZ, 0x3c, !PT ;  /* 0x0000001a09093212 */ /* 0x000fe400078e3cff */
[----:B------:R-:W-:Y:S02]  /*0680*/  @P3 LOP3.LUT R6, R6, R15, RZ, 0x3c, !PT ;  /* 0x0000000f06063212 */ /* 0x000fe400078e3cff */
[----:B------:R-:W4:Y:S01]  /*0690*/  @P6 LDG.E R15, desc[UR8][R16.64+0x7c] ;  /* 0x00007c08100f6981 */ /* 0x000f22000c1e1900 */
[----:B------:R-:W-:-:S03]  /*06a0*/  @P4 LOP3.LUT R8, R8, R19, RZ, 0x3c, !PT ;  /* 0x0000001308084212 */ /* 0x000fc600078e3cff */
[----:B------:R-:W4:Y:S01]  /*06b0*/  @P6 LDG.E R19, desc[UR8][R16.64+0x84] ;  /* 0x0000840810136981 */ /* 0x000f22000c1e1900 */
[----:B------:R-:W-:-:S03]  /*06c0*/  @P4 LOP3.LUT R6, R6, R23, RZ, 0x3c, !PT ;  /* 0x0000001706064212 */ /* 0x000fc600078e3cff */
[----:B------:R-:W4:Y:S01]  /*06d0*/  @P0 LDG.E R26, desc[UR8][R16.64+0x9c] ;  /* 0x00009c08101a0981 */ /* 0x000f22000c1e1900 */
[----:B------:R-:W-:-:S03]  /*06e0*/  @P5 LOP3.LUT R8, R8, R25, RZ, 0x3c, !PT ;  /* 0x0000001908085212 */ /* 0x000fc600078e3cff */
        /* <DEDUP_REMOVED lines=10> */
[----:B------:R-:W-:Y:S02]  /*0790*/  @P5 LOP3.LUT R6, R6, R27, RZ, 0x3c, !PT ;  /* 0x0000001b06065212 */ /* 0x000fe400078e3cff */
[----:B------:R-:W-:Y:S02]  /*07a0*/  @P6 LOP3.LUT R7, R7, R28, RZ, 0x3c, !PT ;  /* 0x0000001c07076212 */ /* 0x000fe400078e3cff */
[----:B------:R-:W-:Y:S02]  /*07b0*/  @P6 LOP3.LUT R8, R8, R15, RZ, 0x3c, !PT ;  /* 0x0000000f08086212 */ /* 0x000fe400078e3cff */
[----:B------:R-:W-:Y:S02]  /*07c0*/  @P6 LOP3.LUT R6, R6, R19, RZ, 0x3c, !PT ;  /* 0x0000001306066212 */ /* 0x000fe400078e3cff */
[----:B------:R-:W-:Y:S02]  /*07d0*/  @P0 LOP3.LUT R7, R7, R26, RZ, 0x3c, !PT ;  /* 0x0000001a07070212 */ /* 0x000fe400078e3cff */
[----:B------:R-:W-:-:S02]  /*07e0*/  @P0 LOP3.LUT R8, R8, R23, RZ, 0x3c, !PT ;  /* 0x0000001708080212 */ /* 0x000fc400078e3cff */
[----:B------:R-:W-:Y:S02]  /*07f0*/  @P0 LOP3.LUT R6, R6, R25, RZ, 0x3c, !PT ;  /* 0x0000001906060212 */ /* 0x000fe400078e3cff */
[----:B--2---:R-:W-:Y:S02]  /*0800*/  @P6 LOP3.LUT R3, R3, R18, RZ, 0x3c, !PT ;  /* 0x0000001203036212 */ /* 0x004fe400078e3cff */
[----:B---3--:R-:W-:Y:S02]  /*0810*/  @P6 LOP3.LUT R9, R9, R20, RZ, 0x3c, !PT ;  /* 0x0000001409096212 */ /* 0x008fe400078e3cff */
[----:B----4-:R-:W-:Y:S02]  /*0820*/  @P0 LOP3.LUT R3, R3, R22, RZ, 0x3c, !PT ;  /* 0x0000001603030212 */ /* 0x010fe400078e3cff */
[----:B------:R-:W-:Y:S02]  /*0830*/  @P0 LOP3.LUT R9, R9, R24, RZ, 0x3c, !PT ;  /* 0x0000001809090212 */ /* 0x000fe400078e3cff */
[----:B------:R-:W-:-:S13]  /*0840*/  R2P PR, R21.B1, 0x7f ;  /* 0x0000007f15007804 */ /* 0x000fda0000001000 */
[----:B------:R-:W2:Y:S04]  /*0850*/  @P0 LDG.E R18, desc[UR8][R16.64+0xb0] ;  /* 0x0000b00810120981 */ /* 0x000ea8000c1e1900 */
[----:B------:R-:W3:Y:S04]  /*0860*/  @P1 LDG.E R26, desc[UR8][R16.64+0xc4] ;  /* 0x0000c408101a1981 */ /* 0x000ee8000c1e1900 */
[----:B------:R-:W4:Y:S04]  /*0870*/  @P0 LDG.E R22, desc[UR8][R16.64+0xa0] ;  /* 0x0000a00810160981 */ /* 0x000f28000c1e1900 */
[----:B------:R-:W4:Y:S04]  /*0880*/  @P2 LDG.E R28, desc[UR8][R16.64+0xd8] ;  /* 0x0000d808101c2981 */ /* 0x000f28000c1e1900 */
[----:B------:R-:W4:Y:S04]  /*0890*/  @P0 LDG.E R19, desc[UR8][R16.64+0xac] ;  /* 0x0000ac0810130981 */ /* 0x000f28000c1e1900 */
[----:B------:R-:W4:Y:S04]  /*08a0*/  @P0 LDG.E R24, desc[UR8][R16.64+0xa8] ;  /* 0x0000a80810180981 */ /* 0x000f28000c1e1900 */
[----:B------:R-:W4:Y:S04]  /*08b0*/  @P3 LDG.E R23, desc[UR8][R16.64+0xec] ;  /* 0x0000ec0810173981 */ /* 0x000f28000c1e1900 */
[----:B------:R-:W4:Y:S04]  /*08c0*/  @P0 LDG.E R15, desc[UR8][R16.64+0xa4] ;  /* 0x0000a408100f0981 */ /* 0x000f28000c1e1900 */
        /* <DEDUP_REMOVED lines=9> */
[----:B------:R-:W3:Y:S01]  /*0960*/  @P6 LDG.E R28, desc[UR8][R16.64+0x128] ;  /* 0x00012808101c6981 */ /* 0x000ee2000c1e1900 */
        /* <DEDUP_REMOVED lines=10> */
[----:B------:R-:W-:-:S03]  /*0a10*/  LOP3.LUT P0, RZ, R21, 0x8000, RZ, 0xc0, !PT ;  /* 0x0000800015ff7812 */ /* 0x000fc6000780c0ff */
[----:B------:R-:W3:Y:S01]  /*0a20*/  @P3 LDG.E R21, desc[UR8][R16.64+0xe8] ;  /* 0x0000e80810153981 */ /* 0x000ee2000c1e1900 */
[----:B--2---:R-:W-:-:S03]  /*0a30*/  @P5 LOP3.LUT R7, R7, R18, RZ, 0x3c, !PT ;  /* 0x0000001207075212 */ /* 0x004fc600078e3cff */
[----:B------:R-:W2:Y:S01]  /*0a40*/  @P5 LDG.E R18, desc[UR8][R16.64+0x104] ;  /* 0x0001040810125981 */ /* 0x000ea2000c1e1900 */
[----:B----4-:R-:W-:-:S03]  /*0a50*/  @P1 LOP3.LUT R3, R3, R22, RZ, 0x3c, !PT ;  /* 0x0000001603031212 */ /* 0x010fc600078e3cff */
[----:B------:R-:W4:Y:S01]  /*0a60*/  @P3 LDG.E R22, desc[UR8][R16.64+0xdc] ;  /* 0x0000dc0810163981 */ /* 0x000f22000c1e1900 */
[----:B---3--:R-:W-:-:S03]  /*0a70*/  @P2 LOP3.LUT R3, R3, R26, RZ, 0x3c, !PT ;  /* 0x0000001a03032212 */ /* 0x008fc600078e3cff */
[----:B------:R-:W3:Y:S01]  /*0a80*/  @P4 LDG.E R26, desc[UR8][R16.64+0xf0] ;  /* 0x0000f008101a4981 */ /* 0x000ee2000c1e1900 */
[----:B------:R-:W-:-:S03]  /*0a90*/  @P1 LOP3.LUT R8, R8, R19, RZ, 0x3c, !PT ;  /* 0x0000001308081212 */ /* 0x000fc600078e3cff */
[----:B------:R-:W2:Y:S01]  /*0aa0*/  @P3 LDG.E R19, desc[UR8][R16.64+0xe0] ;  /* 0x0000e00810133981 */ /* 0x000ea2000c1e1900 */
[----:B------:R-:W-:-:S03]  /*0ab0*/  @P1 LOP3.LUT R9, R9, R24, RZ, 0x3c, !PT ;  /* 0x0000001809091212 */ /* 0x000fc600078e3cff */
[----:B------:R-:W2:Y:S01]  /*0ac0*/  @P3 LDG.E R24, desc[UR8][R16.64+0xe4] ;  /* 0x0000e40810183981 */ /* 0x000ea2000c1e1900 */
[----:B------:R-:W-:-:S03]  /*0ad0*/  @P1 LOP3.LUT R6, R6, R23, RZ, 0x3c, !PT ;  /* 0x0000001706061212 */ /* 0x000fc600078e3cff */
[----:B------:R-:W2:Y:S01]  /*0ae0*/  @P4 LDG.E R23, desc[UR8][R16.64+0xf4] ;  /* 0x0000f40810174981 */ /* 0x000ea2000c1e1900 */
[----:B------:R-:W-:Y:S02]  /*0af0*/  @P6 LOP3.LUT R7, R7, R28, RZ, 0x3c, !PT ;  /* 0x0000001c07076212 */ /* 0x000fe400078e3cff */
[----:B------:R-:W-:Y:S01]  /*0b00*/  @P2 LOP3.LUT R8, R8, R25, RZ, 0x3c, !PT ;  /* 0x0000001908082212 */ /* 0x000fe200078e3cff */
[----:B------:R-:W2:Y:S01]  /*0b10*/  @P4 LDG.E R28, desc[UR8][R16.64+0xf8] ;  /* 0x0000f808101c4981 */ /* 0x000ea2000c1e1900 */
[----:B------:R-:W-:-:S03]  /*0b20*/  @P2 LOP3.LUT R6, R6, R15, RZ, 0x3c, !PT ;  /* 0x0000000f06062212 */ /* 0x000fc600078e3cff */
[----:B------:R-:W2:Y:S04]  /*0b30*/  @P4 LDG.E R25, desc[UR8][R16.64+0xfc] ;  /* 0x0000fc0810194981 */ /* 0x000ea8000c1e1900 */
[----:B------:R-:W2:Y:S01]  /*0b40*/  @P5 LDG.E R15, desc[UR8][R16.64+0x108] ;  /* 0x00010808100f5981 */ /* 0x000ea2000c1e1900 */
[----:B------:R-:W-:-:S03]  /*0b50*/  @P2 LOP3.LUT R9, R9, R20, RZ, 0x3c, !PT ;  /* 0x0000001409092212 */ /* 0x000fc600078e3cff */
[----:B------:R-:W2:Y:S01]  /*0b60*/  @P5 LDG.E R20, desc[UR8][R16.64+0x10c] ;  /* 0x00010c0810145981 */ /* 0x000ea2000c1e1900 */
[----:B------:R-:W-:-:S03]  /*0b70*/  @P3 LOP3.LUT R6, R6, R21, RZ, 0x3c, !PT ;  /* 0x0000001506063212 */ /* 0x000fc600078e3cff */
[----:B------:R-:W2:Y:S01]  /*0b80*/  @P6 LDG.E R21, desc[UR8][R16.64+0x11c] ;  /* 0x00011c0810156981 */ /* 0x000ea2000c1e1900 */
[----:B----4-:R-:W-:-:S03]  /*0b90*/  @P3 LOP3.LUT R3, R3, R22, RZ, 0x3c, !PT ;  /* 0x0000001603033212 */ /* 0x010fc600078e3cff */
[----:B------:R-:W4:Y:S01]  /*0ba0*/  @P6 LDG.E R22, desc[UR8][R16.64+0x118] ;  /* 0x0001180810166981 */ /* 0x000f22000c1e1900 */
[----:B---3--:R-:W-:-:S03]  /*0bb0*/  @P4 LOP3.LUT R3, R3, R26, RZ, 0x3c, !PT ;  /* 0x0000001a03034212 */ /* 0x008fc600078e3cff */
[----:B------:R-:W3:Y:S01]  /*0bc0*/  @P0 LDG.E R26, desc[UR8][R16.64+0x134] ;  /* 0x00013408101a0981 */ /* 0x000ee2000c1e1900 */
[----:B--2---:R-:W-:-:S03]  /*0bd0*/  @P3 LOP3.LUT R8, R8, R19, RZ, 0x3c, !PT ;  /* 0x0000001308083212 */ /* 0x004fc600078e3cff */
[----:B------:R-:W2:Y:S01]  /*0be0*/  @P5 LDG.E R19, desc[UR8][R16.64+0x110] ;  /* 0x0001100810135981 */ /* 0x000ea2000c1e1900 */
[----:B------:R-:W-:Y:S02]  /*0bf0*/  @P5 LOP3.LUT R3, R3, R18, RZ, 0x3c, !PT ;  /* 0x0000001203035212 */ /* 0x000fe400078e3cff */
[----:B------:R-:W-:Y:S01]  /*0c00*/  @P3 LOP3.LUT R9, R9, R24, RZ, 0x3c, !PT ;  /* 0x0000001809093212 */ /* 0x000fe200078e3cff */
        /* <DEDUP_REMOVED lines=8> */
[----:B------:R-:W3:Y:S04]  /*0c90*/  @P0 LDG.E R15, desc[UR8][R16.64+0x130] ;  /* 0x00013008100f0981 */ /* 0x000ee8000c1e1900 */
[----:B------:R-:W3:Y:S01]  /*0ca0*/  @P0 LDG.E R25, desc[UR8][R16.64+0x138] ;  /* 0x0001380810190981 */ /* 0x000ee2000c1e1900 */
[----:B------:R-:W-:Y:S01]  /*0cb0*/  UIADD3 UR4, UPT, UPT, UR4, 0x10, URZ ;  /* 0x0000001004047890 */ /* 0x000fe2000fffe0ff */
[----:B------:R-:W-:-:S03]  /*0cc0*/  @P5 LOP3.LUT R9, R9, R20, RZ, 0x3c, !PT ;  /* 0x0000001409095212 */ /* 0x000fc600078e3cff */
[----:B------:R-:W-:Y:S01]  /*0cd0*/  UISETP.NE.AND UP0, UPT, UR4, 0x20, UPT ;  /* 0x000000200400788c */ /* 0x000fe2000bf05270 */
[----:B------:R-:W-:Y:S02]  /*0ce0*/  @P6 LOP3.LUT R8, R8, R21, RZ, 0x3c, !PT ;  /* 0x0000001508086212 */ /* 0x000fe400078e3cff */
[----:B----4-:R-:W-:Y:S02]  /*0cf0*/  @P6 LOP3.LUT R3, R3, R22, RZ, 0x3c, !PT ;  /* 0x0000001603036212 */ /* 0x010fe400078e3cff */
[----:B--2---:R-:W-:Y:S02]  /*0d00*/  @P5 LOP3.LUT R6, R6, R19, RZ, 0x3c, !PT ;  /* 0x0000001306065212 */ /* 0x004fe400078e3cff */
[----:B---3--:R-:W-:Y:S02]  /*0d10*/  @P6 LOP3.LUT R9, R9, R18, RZ, 0x3c, !PT ;  /* 0x0000001209096212 */ /* 0x008fe400078e3cff */
[----:B------:R-:W-:Y:S02]  /*0d20*/  @P6 LOP3.LUT R6, R6, R23, RZ, 0x3c, !PT ;  /* 0x0000001706066212 */ /* 0x000fe400078e3cff */
[----:B------:R-:W-:-:S02]  /*0d30*/  @P0 LOP3.LUT R9, R9, R26, RZ, 0x3c, !PT ;  /* 0x0000001a09090212 */ /* 0x000fc400078e3cff */
[----:B------:R-:W-:Y:S02]  /*0d40*/  @P0 LOP3.LUT R3, R3, R24, RZ, 0x3c, !PT ;  /* 0x0000001803030212 */ /* 0x000fe400078e3cff */
[----:B------:R-:W-:Y:S02]  /*0d50*/  @P0 LOP3.LUT R7, R7, R28, RZ, 0x3c, !PT ;  /* 0x0000001c07070212 */ /* 0x000fe400078e3cff */
[----:B------:R-:W-:Y:S02]  /*0d60*/  @P0 LOP3.LUT R8, R8, R15, RZ, 0x3c, !PT ;  /* 0x0000000f08080212 */ /* 0x000fe400078e3cff */
[----:B------:R-:W-:Y:S01]  /*0d70*/  @P0 LOP3.LUT R6, R6, R25, RZ, 0x3c, !PT ;  /* 0x0000001906060212 */ /* 0x000fe200078e3cff */
[----:B------:R-:W-:Y:S06]  /*0d80*/  BRA.U UP0, `(.L_x_10) ;  /* 0xfffffff500487547 */ /* 0x000fec000b83ffff */
[----:B------:R-:W-:-:S05]  /*0d90*/  VIADD R13, R13, 0x1 ;  /* 0x000000010d0d7836 */ /* 0x000fca0000000000 */
[----:B------:R-:W-:-:S13]  /*0da0*/  ISETP.NE.AND P0, PT, R13, 0x5, PT ;  /* 0x000000050d00780c */ /* 0x000fda0003f05270 */
[----:B------:R-:W-:Y:S05]  /*0db0*/  @P0 BRA `(.L_x_11) ;  /* 0xfffffff400300947 */ /* 0x000fea000383ffff */
[----:B------:R-:W-:Y:S01]  /*0dc0*/  LOP3.LUT R2, R5, 0x3, RZ, 0xc0, !PT ;  /* 0x0000000305027812 */ /* 0x000fe200078ec0ff */
[----:B------:R0:W-:Y:S03]  /*0dd0*/  STL.64 [R1+0x8], R8 ;  /* 0x0000080801007387 */ /* 0x0001e60000100a00 */
[----:B------:R-:W-:Y:S01]  /*0de0*/  ISETP.NE.U32.AND P0, PT, R2, 0x1, PT ;  /* 0x000000010200780c */ /* 0x000fe20003f05070 */
[----:B------:R0:W-:Y:S03]  /*0df0*/  STL.64 [R1+0x10], R6 ;  /* 0x0000100601007387 */ /* 0x0001e60000100a00 */
[----:B------:R-:W-:Y:S01]  /*0e00*/  ISETP.NE.AND.EX P0, PT, RZ, RZ, PT, P0 ;  /* 0x000000ffff00720c */ /* 0x000fe20003f05300 */
[----:B------:R0:W-:-:S12]  /*0e10*/  STL [R1+0x4], R3 ;  /* 0x0000040301007387 */ /* 0x0001d80000100800 */
[----:B0-----:R-:W-:Y:S05]  /*0e20*/  @!P0 BRA `(.L_x_9) ;  /* 0x0000001800088947 */ /* 0x001fea0003800000 */
[----:B------:R-:W-:Y:S01]  /*0e30*/  UMOV UR4, URZ ;  /* 0x000000ff00047c82 */ /* 0x000fe20008000000 */
[----:B------:R-:W-:Y:S01]  /*0e40*/  UMOV UR5, URZ ;  /* 0x000000ff00057c82 */ /* 0x000fe20008000000 */
[----:B------:R-:W-:Y:S02]  /*0e50*/  IMAD.MOV.U32 R13, RZ, RZ, RZ ;  /* 0x000000ffff0d7224 */ /* 0x000fe400078e00ff */
[----:B------:R-:W-:Y:S02]  /*0e60*/  IMAD.MOV.U32 R6, RZ, RZ, RZ ;  /* 0x000000ffff067224 */ /* 0x000fe400078e00ff */
[----:B------:R-:W-:Y:S02]  /*0e70*/  IMAD.MOV.U32 R9, RZ, RZ, RZ ;  /* 0x000000ffff097224 */ /* 0x000fe400078e00ff */
[----:B------:R-:W-:Y:S02]  /*0e80*/  IMAD.MOV.U32 R3, RZ, RZ, RZ ;  /* 0x000000ffff037224 */ /* 0x000fe400078e00ff */
[----:B------:R-:W-:-:S02]  /*0e90*/  IMAD.U32 R7, RZ, RZ, UR4 ;  /* 0x00000004ff077e24 */ /* 0x000fc4000f8e00ff */
[----:B------:R-:W-:-:S07]  /*0ea0*/  IMAD.U32 R8, RZ, RZ, UR5 ;  /* 0x00000005ff087e24 */ /* 0x000fce000f8e00ff */
.L_x_13:
[----:B------:R-:W-:-:S06]  /*0eb0*/  IMAD R2, R13, 0x4, R4 ;  /* 0x000000040d027824 */ /* 0x000fcc00078e0204 */
[----:B------:R-:W5:Y:S01]  /*0ec0*/  LDL R2, [R2+0x4] ;  /* 0x0000040002027983 */ /* 0x000f620000100800 */
[----:B------:R-:W-:-:S05]  /*0ed0*/  UMOV UR4, URZ ;  /* 0x000000ff00047c82 */ /* 0x000fca0008000000 */
.L_x_12:
        /* <DEDUP_REMOVED lines=178> */
[----:B------:R0:W-:Y:S03]  /*1a00*/  STL [R1+0x4], R3 ;  /* 0x0000040301007387 */ /* 0x0001e60000100800 */
[----:B------:R-:W-:Y:S01]  /*1a10*/  ISETP.NE.U32.AND P0, PT, R2, 0x3, PT ;  /* 0x000000030200780c */ /* 0x000fe20003f05070 */
[----:B------:R0:W-:Y:S03]  /*1a20*/  STL.64 [R1+0x8], R8 ;  /* 0x0000080801007387 */ /* 0x0001e60000100a00 */
[----:B------:R-:W-:Y:S01]  /*1a30*/  ISETP.NE.AND.EX P0, PT, RZ, RZ, PT, P0 ;  /* 0x000000ffff00720c */ /* 0x000fe20003f05300 */
[----:B------:R0:W-:-:S12]  /*1a40*/  STL.64 [R1+0x10], R6 ;  /* 0x0000100601007387 */ /* 0x0001d80000100a00 */
[----:B0-----:R-:W-:Y:S05]  /*1a50*/  @P0 BRA `(.L_x_9) ;  /* 0x0000000800fc0947 */ /* 0x001fea0003800000 */
        /* <DEDUP_REMOVED lines=8> */
.L_x_15:
[----:B------:R-:W-:-:S06]  /*1ae0*/  IMAD R2, R13, 0x4, R4 ;  /* 0x000000040d027824 */ /* 0x000fcc00078e0204 */
[----:B------:R-:W5:Y:S01]  /*1af0*/  LDL R2, [R2+0x4] ;  /* 0x0000040002027983 */ /* 0x000f620000100800 */
[----:B------:R-:W-:-:S05]  /*1b00*/  UMOV UR4, URZ ;  /* 0x000000ff00047c82 */ /* 0x000fca0008000000 */
.L_x_14:
        /* <DEDUP_REMOVED lines=177> */
[----:B------:R0:W-:Y:S04]  /*2620*/  STL [R1+0x4], R3 ;  /* 0x0000040301007387 */ /* 0x0001e80000100800 */
[----:B------:R0:W-:Y:S04]  /*2630*/  STL.64 [R1+0x8], R8 ;  /* 0x0000080801007387 */ /* 0x0001e80000100a00 */
[----:B------:R0:W-:Y:S02]  /*2640*/  STL.64 [R1+0x10], R6 ;  /* 0x0000100601007387 */ /* 0x0001e40000100a00 */
.L_x_9:
[----:B------:R-:W-:Y:S05]  /*2650*/  BSYNC.RECONVERGENT B1 ;  /* 0x0000000000017941 */ /* 0x000fea0003800200 */
.L_x_8:
[C---:B------:R-:W-:Y:S01]  /*2660*/  ISETP.GE.U32.AND P0, PT, R5.reuse, 0x4, PT ;  /* 0x000000040500780c */ /* 0x040fe20003f06070 */
[----:B------:R-:W-:Y:S01]  /*2670*/  VIADD R12, R12, 0x1 ;  /* 0x000000010c0c7836 */ /* 0x000fe20000000000 */
[--C-:B------:R-:W-:Y:S02]  /*2680*/  SHF.R.U64 R5, R5, 0x2, R14.reuse ;  /* 0x0000000205057819 */ /* 0x100fe4000000120e */
[----:B------:R-:W-:Y:S02]  /*2690*/  ISETP.GE.U32.AND.EX P0, PT, R14, RZ, PT, P0 ;  /* 0x000000ff0e00720c */ /* 0x000fe40003f06100 */
[----:B------:R-:W-:-:S11]  /*26a0*/  SHF.R.U32.HI R14, RZ, 0x2, R14 ;  /* 0x00000002ff0e7819 */ /* 0x000fd6000001160e */
[----:B------:R-:W-:Y:S05]  /*26b0*/  @P0 BRA `(.L_x_16) ;  /* 0xffffffd800c40947 */ /* 0x000fea000383ffff */
.L_x_7:
[----:B------:R-:W-:Y:S05]  /*26c0*/  BSYNC.RECONVERGENT B0 ;  /* 0x0000000000007941 */ /* 0x000fea0003800200 */
.L_x_6:
[----:B------:R-:W2:Y:S02]  /*26d0*/  LDCU.64 UR4, c[0x0][0x398] ;  /* 0x00007300ff0477ac */ /* 0x000ea40008000a00 */
[----:B--2---:R-:W-:-:S04]  /*26e0*/  UISETP.NE.U32.AND UP0, UPT, UR4, URZ, UPT ;  /* 0x000000ff0400728c */ /* 0x004fc8000bf05070 */
[----:B------:R-:W-:-:S09]  /*26f0*/  UISETP.NE.AND.EX UP0, UPT, UR5, URZ, UPT, UP0 ;  /* 0x000000ff0500728c */ /* 0x000fd2000bf05300 */
[----:B------:R-:W-:Y:S05]  /*2700*/  BRA.U !UP0, `(.L_x_17) ;  /* 0x0000002508587547 */ /* 0x000fea000b800000 */
[----:B-1----:R-:W-:Y:S01]  /*2710*/  IMAD.MOV.U32 R2, RZ, RZ, RZ ;  /* 0x000000ffff027224 */ /* 0x002fe200078e00ff */
[----:B------:R-:W1:Y:S01]  /*2720*/  LDCU.64 UR6, c[0x0][0x398] ;  /* 0x00007300ff0677ac */ /* 0x000e620008000a00 */
[----:B------:R-:W-:-:S05]  /*2730*/  NOP ;  /* 0x0000000000007918 */ /* 0x000fca0000000000 */
.L_x_25:
[----:B-1----:R-:W-:-:S04]  /*2740*/  ULOP3.LUT UR4, UR6, 0x3, URZ, 0xc0, !UPT ;  /* 0x0000000306047892 */ /* 0x002fc8000f8ec0ff */
[----:B------:R-:W-:-:S04]  /*2750*/  UISETP.NE.U32.AND UP0, UPT, UR4, URZ, UPT ;  /* 0x000000ff0400728c */ /* 0x000fc8000bf05070 */
[----:B------:R-:W-:-:S09]  /*2760*/  UISETP.NE.AND.EX UP0, UPT, URZ, URZ, UPT, UP0 ;  /* 0x000000ffff00728c */ /* 0x000fd2000bf05300 */
[----:B--23--:R-:W-:Y:S05]  /*2770*/  BRA.U !UP0, `(.L_x_18) ;  /* 0x00000025081c7547 */ /* 0x00cfea000b800000 */
[----:B------:R-:W1:Y:S01]  /*2780*/  LDC.64 R10, c[0x4][0x8] ;  /* 0x01000200ff0a7b82 */ /* 0x000e620000000a00 */
[----:B------:R-:W-:Y:S01]  /*2790*/  UMOV UR4, URZ ;  /* 0x000000ff00047c82 */ /* 0x000fe20008000000 */
[----:B------:R-:W-:Y:S01]  /*27a0*/  UMOV UR5, URZ ;  /* 0x000000ff00057c82 */ /* 0x000fe20008000000 */
[----:B------:R-:W-:Y:S02]  /*27b0*/  IMAD.MOV.U32 R5, RZ, RZ, RZ ;  /* 0x000000ffff057224 */ /* 0x000fe400078e00ff */
[----:B0-----:R-:W-:Y:S02]  /*27c0*/  IMAD.MOV.U32 R6, RZ, RZ, RZ ;  /* 0x000000ffff067224 */ /* 0x001fe400078e00ff */
[----:B------:R-:W-:Y:S02]  /*27d0*/  IMAD.MOV.U32 R9, RZ, RZ, RZ ;  /* 0x000000ffff097224 */ /* 0x000fe400078e00ff */
[----:B------:R-:W-:Y:S02]  /*27e0*/  IMAD.MOV.U32 R3, RZ, RZ, RZ ;  /* 0x000000ffff037224 */ /* 0x000fe400078e00ff */
[----:B------:R-:W-:-:S02]  /*27f0*/  IMAD.U32 R7, RZ, RZ, UR4 ;  /* 0x00000004ff077e24 */ /* 0x000fc4000f8e00ff */
[----:B------:R-:W-:Y:S02]  /*2800*/  IMAD.U32 R8, RZ, RZ, UR5 ;  /* 0x00000005ff087e24 */ /* 0x000fe4000f8e00ff */
[----:B-1----:R-:W-:-:S07]  /*2810*/  IMAD.WIDE.U32 R10, R2, 0xc80, R10 ;  /* 0x00000c80020a7825 */ /* 0x002fce00078e000a */
.L_x_20:
[----:B------:R-:W-:-:S06]  /*2820*/  IMAD R14, R5, 0x4, R4 ;  /* 0x00000004050e7824 */ /* 0x000fcc00078e0204 */
[----:B------:R-:W5:Y:S01]  /*2830*/  LDL R14, [R14+0x4] ;  /* 0x000004000e0e7983 */ /* 0x000f620000100800 */
[----:B------:R-:W-:-:S07]  /*2840*/  IMAD.MOV.U32 R15, RZ, RZ, RZ ;  /* 0x000000ffff0f7224 */ /* 0x000fce00078e00ff */
.L_x_19:
[----:B-----5:R-:W-:Y:S01]  /*2850*/  SHF.R.U32.HI R21, RZ, R15, R14 ;  /* 0x0000000fff157219 */ /* 0x020fe2000001160e */
[----:B------:R-:W-:-:S03]  /*2860*/  IMAD.SHL.U32 R12, R5, 0x20, RZ ;  /* 0x00000020050c7824 */ /* 0x000fc600078e00ff */
[----:B------:R-:W-:Y:S01]  /*2870*/  LOP3.LUT R13, R21, 0x1, RZ, 0xc0, !PT ;  /* 0x00000001150d7812 */ /* 0x000fe200078ec0ff */
[----:B------:R-:W-:-:S03]  /*2880*/  IMAD.IADD R12, R12, 0x1, R15 ;  /* 0x000000010c0c7824 */ /* 0x000fc600078e020f */
[----:B------:R-:W-:Y:S01]  /*2890*/  ISETP.NE.U32.AND P0, PT, R13, 0x1, PT ;  /* 0x000000010d00780c */ /* 0x000fe20003f05070 */
[----:B------:R-:W-:-:S03]  /*28a0*/  IMAD R13, R12, 0x5, RZ ;  /* 0x000000050c0d7824 */ /* 0x000fc600078e02ff */
[----:B------:R-:W-:Y:S01]  /*28b0*/  R2P PR, R21, 0x7e ;  /* 0x0000007e15007804 */ /* 0x000fe20000000000 */
[----:B------:R-:W-:-:S08]  /*28c0*/  IMAD.WIDE.U32 R12, R13, 0x4, R10 ;  /* 0x000000040d0c7825 */ /* 0x000fd000078e000a */
[----:B------:R-:W2:Y:S04]  /*28d0*/  @!P0 LDG.E R22, desc[UR8][R12.64+0x10] ;  /* 0x000010080c168981 */ /* 0x000ea8000c1e1900 */
[----:B------:R-:W3:Y:S04]  /*28e0*/  @P1 LDG.E R24, desc[UR8][R12.64+0x24] ;  /* 0x000024080c181981 */ /* 0x000ee8000c1e1900 */
[----:B------:R-:W4:Y:S04]  /*28f0*/  @P2 LDG.E R26, desc[UR8][R12.64+0x38] ;  /* 0x000038080c1a2981 */ /* 0x000f28000c1e1900 */
[----:B------:R-:W4:Y:S04]  /*2900*/  @!P0 LDG.E R18, desc[UR8][R12.64] ;  /* 0x000000080c128981 */ /* 0x000f28000c1e1900 */
[----:B------:R-:W4:Y:S04]  /*2910*/  @P3 LDG.E R28, desc[UR8][R12.64+0x4c] ;  /* 0x00004c080c1c3981 */ /* 0x000f28000c1e1900 */
[----:B------:R-:W4:Y:S04]  /*2920*/  @!P0 LDG.E R17, desc[UR8][R12.64+0x4] ;  /* 0x000004080c118981 */ /* 0x000f28000c1e1900 */
[----:B------:R-:W4:Y:S04]  /*2930*/  @P4 LDG.E R23, desc[UR8][R12.64+0x60] ;  /* 0x000060080c174981 */ /* 0x000f28000c1e1900 */
[----:B------:R-:W4:Y:S04]  /*2940*/  @!P0 LDG.E R20, desc[UR8][R12.64+0x8] ;  /* 0x000008080c148981 */ /* 0x000f28000c1e1900 */
[----:B------:R-:W4:Y:S04]  /*2950*/  @!P0 LDG.E R19, desc[UR8][R12.64+0xc] ;  /* 0x00000c080c138981 */ /* 0x000f28000c1e1900 */
[----:B------:R-:W4:Y:S04]  /*2960*/  @P5 LDG.E R16, desc[UR8][R12.64+0x74] ;  /* 0x000074080c105981 */ /* 0x000f28000c1e1900 */
[----:B------:R-:W4:Y:S04]  /*2970*/  @P2 LDG.E R25, desc[UR8][R12.64+0x34] ;  /* 0x000034080c192981 */ /* 0x000f28000c1e1900 */
[----:B------:R-:W4:Y:S01]  /*2980*/  @P5 LDG.E R27, desc[UR8][R12.64+0x68] ;  /* 0x000068080c1b5981 */ /* 0x000f22000c1e1900 */
[----:B--2---:R-:W-:-:S03]  /*2990*/  @!P0 LOP3.LUT R7, R7, R22, RZ, 0x3c, !PT ;  /* 0x0000001607078212 */ /* 0x004fc600078e3cff */
[----:B------:R-:W2:Y:S01]  /*29a0*/  @P2 LDG.E R22, desc[UR8][R12.64+0x28] ;  /* 0x000028080c162981 */ /* 0x000ea2000c1e1900 */
[----:B---3--:R-:W-:-:S03]  /*29b0*/  @P1 LOP3.LUT R7, R7, R24, RZ, 0x3c, !PT ;  /* 0x0000001807071212 */ /* 0x008fc600078e3cff */
[----:B------:R-:W3:Y:S01]  /*29c0*/  @P2 LDG.E R24, desc[UR8][R12.64+0x30] ;  /* 0x000030080c182981 */ /* 0x000ee2000c1e1900 */
[----:B----4-:R-:W-:-:S03]  /*29d0*/  @P2 LOP3.LUT R7, R7, R26, RZ, 0x3c, !PT ;  /* 0x0000001a07072212 */ /* 0x010fc600078e3cff */
[----:B------:R-:W4:Y:S01]  /*29e0*/  @P6 LDG.E R26, desc[UR8][R12.64+0x88] ;  /* 0x000088080c1a6981 */ /* 0x000f22000c1e1900 */
[----:B------:R-:W-:-:S03]  /*29f0*/  @!P0 LOP3.LUT R3, R3, R18, RZ, 0x3c, !PT ;  /* 0x0000001203038212 */ /* 0x000fc600078e3cff */
[----:B------:R-:W2:Y:S01]  /*2a00*/  @P1 LDG.E R18, desc[UR8][R12.64+0x14] ;  /* 0x000014080c121981 */ /* 0x000ea2000c1e1900 */
[----:B------:R-:W-:Y:S02]  /*2a10*/  @P3 LOP3.LUT R7, R7, R28, RZ, 0x3c, !PT ;  /* 0x0000001c07073212 */ /* 0x000fe400078e3cff */
[----:B------:R-:W-:Y:S02]  /*2a20*/  @!P0 LOP3.LUT R8, R8, R17, RZ, 0x3c, !PT ;  /* 0x0000001108088212 */ /* 0x000fe400078e3cff */
[----:B------:R-:W3:Y:S01]  /*2a30*/  @P1 LDG.E R17, desc[UR8][R12.64+0x18] ;  /* 0x000018080c111981 */ /* 0x000ee2000c1e1900 */
        /* <DEDUP_REMOVED lines=8> */
[----:B--2---:R-:W-:-:S03]  /*2ac0*/  @P1 LOP3.LUT R3, R3, R18, RZ, 0x3c, !PT ;  /* 0x0000001203031212 */ /* 0x004fc600078e3cff */
[----:B------:R-:W2:Y:S01]  /*2ad0*/  @P3 LDG.E R18, desc[UR8][R12.64+0x44] ;  /* 0x000044080c123981 */ /* 0x000ea2000c1e1900 */
[----:B------:R-:W-:-:S03]  /*2ae0*/  @P2 LOP3.LUT R3, R3, R22, RZ, 0x3c, !PT ;  /* 0x0000001603032212 */ /* 0x000fc600078e3cff */
[----:B------:R-:W2:Y:S01]  /*2af0*/  @P5 LDG.E R22, desc[UR8][R12.64+0x64] ;  /* 0x000064080c165981 */ /* 0x000ea2000c1e1900 */
[----:B---3--:R-:W-:-:S03]  /*2b00*/  @P1 LOP3.LUT R8, R8, R17, RZ, 0x3c, !PT ;  /* 0x0000001108081212 */ /* 0x008fc600078e3cff */
        /* <DEDUP_REMOVED lines=13> */
[----:B------:R-:W-:Y:S02]  /*2be0*/  LOP3.LUT P0, RZ, R21, 0x80, RZ, 0xc0, !PT ;  /* 0x0000008015ff7812 */ /* 0x000fe4000780c0ff */
[----:B--2---:R-:W-:-:S02]  /*2bf0*/  @P3 LOP3.LUT R9, R9, R18, RZ, 0x3c, !PT ;  /* 0x0000001209093212 */ /* 0x004fc400078e3cff */
[----:B------:R-:W2:Y:S01]  /*2c00*/  @P6 LDG.E R18, desc[UR8][R12.64+0x80] ;  /* 0x000080080c126981 */ /* 0x000ea2000c1e1900 */
[----:B---3--:R-:W-:-:S03]  /*2c10*/  @P3 LOP3.LUT R8, R8, R17, RZ, 0x3c, !PT ;  /* 0x0000001108083212 */ /* 0x008fc600078e3cff */
[----:B------:R-:W3:Y:S01]  /*2c20*/  @P5 LDG.E R17, desc[UR8][R12.64+0x70] ;  /* 0x000070080c115981 */ /* 0x000ee2000c1e1900 */
[----:B----4-:R-:W-:-:S03]  /*2c30*/  @P4 LOP3.LUT R8, R8, R23, RZ, 0x3c, !PT ;  /* 0x0000001708084212 */ /* 0x010fc600078e3cff */
[----:B------:R-:W4:Y:S01]  /*2c40*/  @P6 LDG.E R23, desc[UR8][R12.64+0x84] ;  /* 0x000084080c176981 */ /* 0x000f22000c1e1900 */
[----:B------:R-:W-:Y:S02]  /*2c50*/  @P4 LOP3.LUT R9, R9, R20, RZ, 0x3c, !PT ;  /* 0x0000001409094212 */ /* 0x000fe400078e3cff */
[----:B------:R-:W-:Y:S01]  /*2c60*/  @P3 LOP3.LUT R6, R6, R19, RZ, 0x3c, !PT ;  /* 0x0000001306063212 */ /* 0x000fe200078e3cff */
[----:B------:R-:W4:Y:S01]  /*2c70*/  @P0 LDG.E R20, desc[UR8][R12.64+0x8c] ;  /* 0x00008c080c140981 */ /* 0x000f22000c1e1900 */
[----:B------:R-:W-:-:S03]  /*2c80*/  @P4 LOP3.LUT R3, R3, R16, RZ, 0x3c, !PT ;  /* 0x0000001003034212 */ /* 0x000fc600078e3cff */
[----:B------:R-:W4:Y:S01]  /*2c90*/  @P6 LDG.E R19, desc[UR8][R12.64+0x7c] ;  /* 0x00007c080c136981 */ /* 0x000f22000c1e1900 */
[----:B------:R-:W-:-:S03]  /*2ca0*/  @P5 LOP3.LUT R8, R8, R27, RZ, 0x3c, !PT ;  /* 0x0000001b08085212 */ /* 0x000fc600078e3cff */
[----:B------:R-:W4:Y:S01]  /*2cb0*/  @P6 LDG.E R16, desc[UR8][R12.64+0x78] ;  /* 0x000078080c106981 */ /* 0x000f22000c1e1900 */
[----:B------:R-:W-:Y:S02]  /*2cc0*/  @P5 LOP3.LUT R3, R3, R22, RZ, 0x3c, !PT ;  /* 0x0000001603035212 */ /* 0x000fe400078e3cff */
[----:B------:R-:W-:Y:S01]  /*2cd0*/  @P4 LOP3.LUT R6, R6, R25, RZ, 0x3c, !PT ;  /* 0x0000001906064212 */ /* 0x000fe200078e3cff */
[----:B------:R-:W4:Y:S01]  /*2ce0*/  @P0 LDG.E R22, desc[UR8][R12.64+0x94] ;  /* 0x000094080c160981 */ /* 0x000f22000c1e1900 */
[----:B------:R-:W-:-:S03]  /*2cf0*/  @P5 LOP3.LUT R9, R9, R24, RZ, 0x3c, !PT ;  /* 0x0000001809095212 */ /* 0x000fc600078e3cff */
[----:B------:R-:W4:Y:S04]  /*2d00*/  @P0 LDG.E R25, desc[UR8][R12.64+0x90] ;  /* 0x000090080c190981 */ /* 0x000f28000c1e1900 */
[----:B------:R-:W4:Y:S04]  /*2d10*/  @P0 LDG.E R27, desc[UR8][R12.64+0x98] ;  /* 0x000098080c1b0981 */ /* 0x000f28000c1e1900 */
[----:B------:R-:W4:Y:S01]  /*2d20*/  @P0 LDG.E R24, desc[UR8][R12.64+0x9c] ;  /* 0x00009c080c180981 */ /* 0x000f22000c1e1900 */
[----:B------:R-:W-:Y:S02]  /*2d30*/  @P6 LOP3.LUT R7, R7, R26, RZ, 0x3c, !PT ;  /* 0x0000001a07076212 */ /* 0x000fe400078e3cff */
[----:B--2---:R-:W-:-:S02]  /*2d40*/  @P6 LOP3.LUT R9, R9, R18, RZ, 0x3c, !PT ;  /* 0x0000001209096212 */ /* 0x004fc400078e3cff */
[----:B---3--:R-:W-:-:S04]  /*2d50*/  @P5 LOP3.LUT R6, R6, R17, RZ, 0x3c, !PT ;  /* 0x0000001106065212 */ /* 0x008fc800078e3cff */
[----:B----4-:R-:W-:Y:S02]  /*2d60*/  @P6 LOP3.LUT R6, R6, R23, RZ, 0x3c, !PT ;  /* 0x0000001706066212 */ /* 0x010fe400078e3cff */
[----:B------:R-:W-:Y:S02]  /*2d70*/  @P6 LOP3.LUT R8, R8, R19, RZ, 0x3c, !PT ;  /* 0x0000001308086212 */ /* 0x000fe400078e3cff */
[----:B------:R-:W-:-:S04]  /*2d80*/  @P6 LOP3.LUT R3, R3, R16, RZ, 0x3c, !PT ;  /* 0x0000001003036212 */ /* 0x000fc800078e3cff */
[----:B------:R-:W-:Y:S02]  /*2d90*/  @P0 LOP3.LUT R3, R3, R20, RZ, 0x3c, !PT ;  /* 0x0000001403030212 */ /* 0x000fe400078e3cff */
[----:B------:R-:W-:Y:S02]  /*2da0*/  @P0 LOP3.LUT R9, R9, R22, RZ, 0x3c, !PT ;  /* 0x0000001609090212 */ /* 0x000fe400078e3cff */
[----:B------:R-:W-:Y:S02]  /*2db0*/  @P0 LOP3.LUT R8, R8, R25, RZ, 0x3c, !PT ;  /* 0x0000001908080212 */ /* 0x000fe400078e3cff */
[----:B------:R-:W-:Y:S02]  /*2dc0*/  @P0 LOP3.LUT R6, R6, R27, RZ, 0x3c, !PT ;  /* 0x0000001b06060212 */ /* 0x000fe400078e3cff */
        /* <DEDUP_REMOVED lines=36> */
[----:B--2---:R-:W-:Y:S02]  /*3010*/  @P0 LOP3.LUT R9, R9, R20, RZ, 0x3c, !PT ;  /* 0x0000001409090212 */ /* 0x004fe400078e3cff */
[----:B------:R-:W-:Y:S01]  /*3020*/  LOP3.LUT P0, RZ, R21, 0x8000, RZ, 0xc0, !PT ;  /* 0x0000800015ff7812 */ /* 0x000fe2000780c0ff */
[----:B------:R-:W2:Y:S01]  /*3030*/  @P2 LDG.E R20, desc[UR8][R12.64+0xd0] ;  /* 0x0000d0080c142981 */ /* 0x000ea2000c1e1900 */
[----:B---3--:R-:W-:-:S03]  /*3040*/  @P1 LOP3.LUT R3, R3, R22, RZ, 0x3c, !PT ;  /* 0x0000001603031212 */ /* 0x008fc600078e3cff */
[----:B------:R-:W3:Y:S04]  /*3050*/  @P2 LDG.E R21, desc[UR8][R12.64+0xd4] ;  /* 0x0000d4080c152981 */ /* 0x000ee8000c1e1900 */
[----:B------:R-:W2:Y:S01]  /*3060*/  @P3 LDG.E R22, desc[UR8][R12.64+0xdc] ;  /* 0x0000dc080c163981 */ /* 0x000ea2000c1e1900 */
[----:B----4-:R-:W-:-:S03]  /*3070*/  @P6 LOP3.LUT R7, R7, R26, RZ, 0x3c, !PT ;  /* 0x0000001a07076212 */ /* 0x010fc600078e3cff */
[----:B------:R-:W4:Y:S01]  /*3080*/  @P4 LDG.E R26, desc[UR8][R12.64+0xf0] ;  /* 0x0000f0080c1a4981 */ /* 0x000f22000c1e1900 */
[----:B------:R-:W-:-:S03]  /*3090*/  @P1 LOP3.LUT R9, R9, R24, RZ, 0x3c, !PT ;  /* 0x0000001809091212 */ /* 0x000fc600078e3cff */
[----:B------:R-:W4:Y:S01]  /*30a0*/  @P3 LDG.E R24, desc[UR8][R12.64+0xe4] ;  /* 0x0000e4080c183981 */ /* 0x000f22000c1e1900 */
[----:B------:R-:W-:Y:S02]  /*30b0*/  @P2 LOP3.LUT R3, R3, R18, RZ, 0x3c, !PT ;  /* 0x0000001203032212 */ /* 0x000fe400078e3cff */
[----:B------:R-:W-:Y:S01]  /*30c0*/  @P2 LOP3.LUT R8, R8, R17, RZ, 0x3c, !PT ;  /* 0x0000001108082212 */ /* 0x000fe200078e3cff */
[----:B------:R-:W4:Y:S04]  /*30d0*/  @P5 LDG.E R18, desc[UR8][R12.64+0x10c] ;  /* 0x00010c080c125981 */ /* 0x000f28000c1e1900 */
[----:B------:R-:W4:Y:S01]  /*30e0*/  @P5 LDG.E R17, desc[UR8][R12.64+0x108] ;  /* 0x000108080c115981 */ /* 0x000f22000c1e1900 */
[----:B------:R-:W-:-:S03]  /*30f0*/  @P3 LOP3.LUT R8, R8, R23, RZ, 0x3c, !PT ;  /* 0x0000001708083212 */ /* 0x000fc600078e3cff */
[----:B------:R-:W4:Y:S01]  /*3100*/  @P6 LDG.E R23, desc[UR8][R12.64+0x124] ;  /* 0x000124080c176981 */ /* 0x000f22000c1e1900 */
[----:B------:R-:W-:-:S03]  /*3110*/  @P4 LOP3.LUT R8, R8, R27, RZ, 0x3c, !PT ;  /* 0x0000001b08084212 */ /* 0x000fc600078e3cff */
[----:B------:R-:W4:Y:S01]  /*3120*/  @P0 LDG.E R27, desc[UR8][R12.64+0x138] ;  /* 0x000138080c1b0981 */ /* 0x000f22000c1e1900 */
[----:B---3--:R-:W-:-:S03]  /*3130*/  @P2 LOP3.LUT R6, R6, R21, RZ, 0x3c, !PT ;  /* 0x0000001506062212 */ /* 0x008fc600078e3cff */
[----:B------:R-:W3:Y:S01]  /*3140*/  @P5 LDG.E R21, desc[UR8][R12.64+0x110] ;  /* 0x000110080c155981 */ /* 0x000ee2000c1e1900 */
[----:B--2---:R-:W-:Y:S02]  /*3150*/  @P3 LOP3.LUT R3, R3, R22, RZ, 0x3c, !PT ;  /* 0x0000001603033212 */ /* 0x004fe400078e3cff */
[----:B------:R-:W-:Y:S01]  /*3160*/  @P3 LOP3.LUT R6, R6, R25, RZ, 0x3c, !PT ;  /* 0x0000001906063212 */ /* 0x000fe200078e3cff */
[----:B------:R-:W2:Y:S01]  /*3170*/  @P6 LDG.E R22, desc[UR8][R12.64+0x120] ;  /* 0x000120080c166981 */ /* 0x000ea2000c1e1900 */
[----:B------:R-:W-:Y:S02]  /*3180*/  @P2 LOP3.LUT R9, R9, R20, RZ, 0x3c, !PT ;  /* 0x0000001409092212 */ /* 0x000fe400078e3cff */
[----:B----4-:R-:W-:Y:S01]  /*3190*/  @P4 LOP3.LUT R3, R3, R26, RZ, 0x3c, !PT ;  /* 0x0000001a03034212 */ /* 0x010fe200078e3cff */
[----:B------:R-:W4:Y:S01]  /*31a0*/  @P6 LDG.E R20, desc[UR8][R12.64+0x118] ;  /* 0x000118080c146981 */ /* 0x000f22000c1e1900 */
[----:B------:R-:W-:-:S03]  /*31b0*/  @P4 LOP3.LUT R6, R6, R19, RZ, 0x3c, !PT ;  /* 0x0000001306064212 */ /* 0x000fc600078e3cff */
[----:B------:R-:W4:Y:S01]  /*31c0*/  @P6 LDG.E R19, desc[UR8][R12.64+0x11c] ;  /* 0x00011c080c136981 */ /* 0x000f22000c1e1900 */
[----:B------:R-:W-:Y:S02]  /*31d0*/  @P3 LOP3.LUT R9, R9, R24, RZ, 0x3c, !PT ;  /* 0x0000001809093212 */ /* 0x000fe400078e3cff */
[----:B------:R-:W-:Y:S01]  /*31e0*/  @P5 LOP3.LUT R3, R3, R16, RZ, 0x3c, !PT ;  /* 0x0000001003035212 */ /* 0x000fe200078e3cff */
[----:B------:R-:W4:Y:S04]  /*31f0*/  @P0 LDG.E R25, desc[UR8][R12.64+0x130] ;  /* 0x000130080c190981 */ /* 0x000f28000c1e1900 */
[----:B------:R-:W4:Y:S04]  /*3200*/  @P0 LDG.E R16, desc[UR8][R12.64+0x12c] ;  /* 0x00012c080c100981 */ /* 0x000f28000c1e1900 */
[----:B------:R-:W4:Y:S04]  /*3210*/  @P0 LDG.E R24, desc[UR8][R12.64+0x134] ;  /* 0x000134080c180981 */ /* 0x000f28000c1e1900 */
[----:B------:R-:W4:Y:S01]  /*3220*/  @P0 LDG.E R26, desc[UR8][R12.64+0x13c] ;  /* 0x00013c080c1a0981 */ /* 0x000f22000c1e1900 */
[----:B------:R-:W-:Y:S01]  /*3230*/  VIADD R15, R15, 0x10 ;  /* 0x000000100f0f7836 */ /* 0x000fe20000000000 */
[----:B------:R-:W-:-:S04]  /*3240*/  @P4 LOP3.LUT R9, R9, R28, RZ, 0x3c, !PT ;  /* 0x0000001c09094212 */ /* 0x000fc800078e3cff */
[----:B------:R-:W-:Y:S02]  /*3250*/  ISETP.NE.AND P1, PT, R15, 0x20, PT ;  /* 0x000000200f00780c */ /* 0x000fe40003f25270 */
[----:B------:R-:W-:Y:S02]  /*3260*/  @P5 LOP3.LUT R8, R8, R17, RZ, 0x3c, !PT ;  /* 0x0000001108085212 */ /* 0x000fe400078e3cff */
[----:B------:R-:W-:Y:S02]  /*3270*/  @P5 LOP3.LUT R9, R9, R18, RZ, 0x3c, !PT ;  /* 0x0000001209095212 */ /* 0x000fe400078e3cff */
[----:B---3--:R-:W-:-:S04]  /*3280*/  @P5 LOP3.LUT R6, R6, R21, RZ, 0x3c, !PT ;  /* 0x0000001506065212 */ /* 0x008fc800078e3cff */
[----:B------:R-:W-:Y:S02]  /*3290*/  @P6 LOP3.LUT R6, R6, R23, RZ, 0x3c, !PT ;  /* 0x0000001706066212 */ /* 0x000fe400078e3cff */
[----:B--2---:R-:W-:Y:S02]  /*32a0*/  @P6 LOP3.LUT R9, R9, R22, RZ, 0x3c, !PT ;  /* 0x0000001609096212 */ /* 0x004fe400078e3cff */
[----:B----4-:R-:W-:Y:S02]  /*32b0*/  @P6 LOP3.LUT R3, R3, R20, RZ, 0x3c, !PT ;  /* 0x0000001403036212 */ /* 0x010fe400078e3cff */
[----:B------:R-:W-:Y:S02]  /*32c0*/  @P6 LOP3.LUT R8, R8, R19, RZ, 0x3c, !PT ;  /* 0x0000001308086212 */ /* 0x000fe400078e3cff */
[----:B------:R-:W-:Y:S02]  /*32d0*/  @P0 LOP3.LUT R6, R6, R27, RZ, 0x3c, !PT ;  /* 0x0000001b06060212 */ /* 0x000fe400078e3cff */
[----:B------:R-:W-:-:S02]  /*32e0*/  @P0 LOP3.LUT R8, R8, R25, RZ, 0x3c, !PT ;  /* 0x0000001908080212 */ /* 0x000fc400078e3cff */
[----:B------:R-:W-:Y:S02]  /*32f0*/  @P0 LOP3.LUT R3, R3, R16, RZ, 0x3c, !PT ;  /* 0x0000001003030212 */ /* 0x000fe400078e3cff */
[----:B------:R-:W-:Y:S02]  /*3300*/  @P0 LOP3.LUT R9, R9, R24, RZ, 0x3c, !PT ;  /* 0x0000001809090212 */ /* 0x000fe400078e3cff */
[----:B------:R-:W-:Y:S01]  /*3310*/  @P0 LOP3.LUT R7, R7, R26, RZ, 0x3c, !PT ;  /* 0x0000001a07070212 */ /* 0x000fe200078e3cff */
[----:B------:R-:W-:Y:S06]  /*3320*/  @P1 BRA `(.L_x_19) ;  /* 0xfffffff400481947 */ /* 0x000fec000383ffff */
[----:B------:R-:W-:-:S05]  /*3330*/  VIADD R5, R5, 0x1 ;  /* 0x0000000105057836 */ /* 0x000fca0000000000 */
[----:B------:R-:W-:-:S13]  /*3340*/  ISETP.NE.AND P0, PT, R5, 0x5, PT ;  /* 0x000000050500780c */ /* 0x000fda0003f05270 */
[----:B------:R-:W-:Y:S05]  /*3350*/  @P0 BRA `(.L_x_20) ;  /* 0xfffffff400300947 */ /* 0x000fea000383ffff */
[----:B------:R1:W-:Y:S01]  /*3360*/  STL [R1+0x4], R3 ;  /* 0x0000040301007387 */ /* 0x0003e20000100800 */
[----:B------:R-:W-:-:S03]  /*3370*/  ULOP3.LUT UR4, UR6, 0x3, URZ, 0xc0, !UPT ;  /* 0x0000000306047892 */ /* 0x000fc6000f8ec0ff */
[----:B------:R1:W-:Y:S01]  /*3380*/  STL.64 [R1+0x8], R8 ;  /* 0x0000080801007387 */ /* 0x0003e20000100a00 */
[----:B------:R-:W-:-:S03]  /*3390*/  UISETP.NE.U32.AND UP0, UPT, UR4, 0x1, UPT ;  /* 0x000000010400788c */ /* 0x000fc6000bf05070 */
[----:B------:R1:W-:Y:S01]  /*33a0*/  STL.64 [R1+0x10], R6 ;  /* 0x0000100601007387 */ /* 0x0003e20000100a00 */
[----:B------:R-:W-:-:S09]  /*33b0*/  UISETP.NE.AND.EX UP0, UPT, URZ, URZ, UPT, UP0 ;  /* 0x000000ffff00728c */ /* 0x000fd2000bf05300 */
[----:B------:R-:W-:Y:S05]  /*33c0*/  BRA.U !UP0, `(.L_x_18) ;  /* 0x0000001908087547 */ /* 0x000fea000b800000 */
[----:B------:R-:W-:Y:S01]  /*33d0*/  UMOV UR4, URZ ;  /* 0x000000ff00047c82 */ /* 0x000fe20008000000 */
[----:B------:R-:W-:Y:S01]  /*33e0*/  UMOV UR5, URZ ;  /* 0x000000ff00057c82 */ /* 0x000fe20008000000 */
[----:B------:R-:W-:Y:S02]  /*33f0*/  IMAD.MOV.U32 R5, RZ, RZ, RZ ;  /* 0x000000ffff057224 */ /* 0x000fe400078e00ff */
[----:B-1----:R-:W-:Y:S02]  /*3400*/  IMAD.MOV.U32 R6, RZ, RZ, RZ ;  /* 0x000000ffff067224 */ /* 0x002fe400078e00ff */
[----:B------:R-:W-:Y:S02]  /*3410*/  IMAD.MOV.U32 R9, RZ, RZ, RZ ;  /* 0x000000ffff097224 */ /* 0x000fe400078e00ff */
[----:B------:R-:W-:Y:S02]  /*3420*/  IMAD.MOV.U32 R3, RZ, RZ, RZ ;  /* 0x000000ffff037224 */ /* 0x000fe400078e00ff */
[----:B------:R-:W-:-:S02]  /*3430*/  IMAD.U32 R7, RZ, RZ, UR4 ;  /* 0x00000004ff077e24 */ /* 0x000fc4000f8e00ff */
[----:B------:R-:W-:-:S07]  /*3440*/  IMAD.U32 R8, RZ, RZ, UR5 ;  /* 0x00000005ff087e24 */ /* 0x000fce000f8e00ff */
.L_x_22:
[----:B------:R-:W-:-:S06]  /*3450*/  IMAD R14, R5, 0x4, R4 ;  /* 0x00000004050e7824 */ /* 0x000fcc00078e0204 */
[----:B------:R-:W5:Y:S01]  /*3460*/  LDL R14, [R14+0x4] ;  /* 0x000004000e0e7983 */ /* 0x000f620000100800 */
[----:B------:R-:W-:-:S07]  /*3470*/  IMAD.MOV.U32 R15, RZ, RZ, RZ ;  /* 0x000000ffff0f7224 */ /* 0x000fce00078e00ff */
.L_x_21:
        /* <DEDUP_REMOVED lines=183> */
[----:B------:R-:W-:Y:S05]  /*3ff0*/  BRA.U UP0, `(.L_x_18) ;  /* 0x0000000900fc7547 */ /* 0x000fea000b800000 */
[----:B------:R-:W-:Y:S01]  /*4000*/  UMOV UR4, URZ ;  /* 0x000000ff00047c82 */ /* 0x000fe20008000000 */
[----:B------:R-:W-:Y:S01]  /*4010*/  UMOV UR5, URZ ;  /* 0x000000ff00057c82 */ /* 0x000fe20008000000 */
[----:B------:R-:W-:Y:S02]  /*4020*/  IMAD.MOV.U32 R5, RZ, RZ, RZ ;  /* 0x000000ffff057224 */ /* 0x000fe400078e00ff */
[----:B--2---:R-:W-:Y:S02]  /*4030*/  IMAD.MOV.U32 R6, RZ, RZ, RZ ;  /* 0x000000ffff067224 */ /* 0x004fe400078e00ff */
[----:B------:R-:W-:Y:S02]  /*4040*/  IMAD.MOV.U32 R9, RZ, RZ, RZ ;  /* 0x000000ffff097224 */ /* 0x000fe400078e00ff */
[----:B------:R-:W-:Y:S02]  /*4050*/  IMAD.MOV.U32 R3, RZ, RZ, RZ ;  /* 0x000000ffff037224 */ /* 0x000fe400078e00ff */
[----:B------:R-:W-:-:S02]  /*4060*/  IMAD.U32 R7, RZ, RZ, UR4 ;  /* 0x00000004ff077e24 */ /* 0x000fc4000f8e00ff */
[----:B------:R-:W-:-:S07]  /*4070*/  IMAD.U32 R8, RZ, RZ, UR5 ;  /* 0x00000005ff087e24 */ /* 0x000fce000f8e00ff */
.L_x_24:
[----:B------:R-:W-:-:S06]  /*4080*/  IMAD R14, R5, 0x4, R4 ;  /* 0x00000004050e7824 */ /* 0x000fcc00078e0204 */
[----:B------:R-:W5:Y:S01]  /*4090*/  LDL R14, [R14+0x4] ;  /* 0x000004000e0e7983 */ /* 0x000f620000100800 */
[----:B------:R-:W-:-:S07]  /*40a0*/  IMAD.MOV.U32 R15, RZ, RZ, RZ ;  /* 0x000000ffff0f7224 */ /* 0x000fce00078e00ff */
.L_x_23:
        /* <DEDUP_REMOVED lines=177> */
[----:B------:R3:W-:Y:S04]  /*4bc0*/  STL [R1+0x4], R3 ;  /* 0x0000040301007387 */ /* 0x0007e80000100800 */
[----:B------:R3:W-:Y:S04]  /*4bd0*/  STL.64 [R1+0x8], R8 ;  /* 0x0000080801007387 */ /* 0x0007e80000100a00 */
[----:B------:R3:W-:Y:S02]  /*4be0*/  STL.64 [R1+0x10], R6 ;  /* 0x0000100601007387 */ /* 0x0007e40000100a00 */
.L_x_18:
[----:B------:R-:W-:Y:S01]  /*4bf0*/  UISETP.GT.U32.AND UP0, UPT, UR6, 0x3, UPT ;  /* 0x000000030600788c */ /* 0x000fe2000bf04070 */
[----:B------:R-:W-:Y:S01]  /*4c00*/  VIADD R2, R2, 0x1 ;  /* 0x0000000102027836 */ /* 0x000fe20000000000 */
[----:B------:R-:W-:Y:S02]  /*4c10*/  USHF.R.U64 UR4, UR6, 0x2, UR7 ;  /* 0x0000000206047899 */ /* 0x000fe40008001207 */
[----:B------:R-:W-:Y:S02]  /*4c20*/  UISETP.GT.U32.AND.EX UP0, UPT, UR7, URZ, UPT, UP0 ;  /* 0x000000ff0700728c */ /* 0x000fe4000bf04100 */
[----:B------:R-:W-:-:S03]  /*4c30*/  USHF.R.U32.HI UR5, URZ, 0x2, UR7 ;  /* 0x00000002ff057899 */ /* 0x000fc60008011607 */
[----:B------:R-:W-:-:S04]  /*4c40*/  UMOV UR6, UR4 ;  /* 0x0000000400067c82 */ /* 0x000fc80008000000 */
[----:B------:R-:W-:Y:S01]  /*4c50*/  UMOV UR7, UR5 ;  /* 0x0000000500077c82 */ /* 0x000fe20008000000 */
[----:B------:R-:W-:Y:S05]  /*4c60*/  BRA.U UP0, `(.L_x_25) ;  /* 0xffffffd900b47547 */ /* 0x000fea000b83ffff */
.L_x_17:
[----:B------:R-:W4:Y:S01]  /*4c70*/  LDC.64 R12, c[0x0][0x390] ;  /* 0x0000e400ff0c7b82 */ /* 0x000f220000000a00 */
[----:B------:R-:W-:Y:S01]  /*4c80*/  SHF.R.S32.HI R5, RZ, 0x1f, R0 ;  /* 0x0000001fff057819 */ /* 0x000fe20000011400 */
[C---:B------:R-:W-:Y:S01]  /*4c90*/  IMAD.SHL.U32 R4, R0.reuse, 0x4, RZ ;  /* 0x0000000400047824 */ /* 0x040fe200078e00ff */
[----:B------:R-:W4:Y:S02]  /*4ca0*/  LDCU.64 UR4, c[0x0][0x388] ;  /* 0x00007100ff0477ac */ /* 0x000f240008000a00 */
[----:B-1----:R-:W-:-:S03]  /*4cb0*/  SHF.L.U64.HI R2, R0, 0x2, R5 ;  /* 0x0000000200027819 */ /* 0x002fc60000010205 */
[----:B0-23--:R-:W0:Y:S01]  /*4cc0*/  LDC R9, c[0x0][0x398] ;  /* 0x0000e600ff097b82 */ /* 0x00de220000000800 */
[----:B------:R-:W-:-:S04]  /*4cd0*/  SHF.R.U32.HI R0, RZ, 0x2, R3 ;  /* 0x00000002ff007819 */ /* 0x000fc80000011603 */
[----:B------:R-:W-:Y:S01]  /*4ce0*/  LOP3.LUT R0, R0, R3, RZ, 0x3c, !PT ;  /* 0x0000000300007212 */ /* 0x000fe200078e3cff */
[----:B------:R-:W-:Y:S01]  /*4cf0*/  IMAD.SHL.U32 R3, R7, 0x10, RZ ;  /* 0x0000001007037824 */ /* 0x000fe200078e00ff */
[----:B----4-:R-:W-:Y:S02]  /*4d00*/  LOP3.LUT R12, R12, 0xaad26b49, RZ, 0x3c, !PT ;  /* 0xaad26b490c0c7812 */ /* 0x010fe400078e3cff */
[----:B------:R-:W-:Y:S01]  /*4d10*/  LOP3.LUT R13, R13, 0xf7dcefdd, RZ, 0x3c, !PT ;  /* 0xf7dcefdd0d0d7812 */ /* 0x000fe200078e3cff */
[----:B------:R-:W-:Y:S01]  /*4d20*/  IMAD.SHL.U32 R6, R0, 0x2, RZ ;  /* 0x0000000200067824 */ /* 0x000fe200078e00ff */
[----:B------:R-:W-:Y:S01]  /*4d30*/  IADD3 R10, P0, PT, R4, UR4, RZ ;  /* 0x00000004040a7c10 */ /* 0x000fe2000ff1e0ff */
[----:B------:R-:W-:Y:S02]  /*4d40*/  IMAD R12, R12, 0x4182bed5, RZ ;  /* 0x4182bed50c0c7824 */ /* 0x000fe400078e02ff */
[----:B------:R-:W-:Y:S01]  /*4d50*/  IMAD R13, R13, -0x658354e5, RZ ;  /* 0x9a7cab1b0d0d7824 */ /* 0x000fe200078e02ff */
[----:B------:R-:W-:-:S02]  /*4d60*/  LOP3.LUT R6, R0, R6, R3, 0x96, !PT ;  /* 0x0000000600067212 */ /* 0x000fc400078e9603 */
[----:B------:R-:W-:Y:S02]  /*4d70*/  IADD3.X R11, PT, PT, R2, UR5, RZ, P0, !PT ;  /* 0x00000005020b7c10 */ /* 0x000fe400087fe4ff */
[----:B------:R-:W-:Y:S02]  /*4d80*/  IADD3 R12, PT, PT, R12, 0x64f0c9, R13 ;  /* 0x0064f0c90c0c7810 */ /* 0x000fe40007ffe00d */
[----:B------:R-:W-:Y:S01]  /*4d90*/  LOP3.LUT R7, R6, R7, RZ, 0x3c, !PT ;  /* 0x0000000706077212 */ /* 0x000fe200078e3cff */
[----:B------:R1:W5:Y:S01]  /*4da0*/  LDG.E R5, desc[UR8][R10.64] ;  /* 0x000000080a057981 */ /* 0x000362000c1e1900 */
[----:B------:R-:W-:Y:S01]  /*4db0*/  IMAD.MOV.U32 R6, RZ, RZ, 0x2f800000 ;  /* 0x2f800000ff067424 */ /* 0x000fe200078e00ff */
[----:B------:R-:W-:Y:S01]  /*4dc0*/  BSSY.RECONVERGENT B0, `(.L_x_26) ;  /* 0x0000036000007945 */ /* 0x000fe20003800200 */
[----:B0-----:R-:W-:Y:S02]  /*4dd0*/  IMAD R0, R9, 0x587c5, R12 ;  /* 0x000587c509007824 */ /* 0x001fe400078e020c */
[----:B------:R-:W-:-:S03]  /*4de0*/  IMAD.MOV.U32 R12, RZ, RZ, 0x3e055027 ;  /* 0x3e055027ff0c7424 */ /* 0x000fc600078e00ff */
[----:B------:R-:W-:-:S04]  /*4df0*/  IADD3 R3, PT, PT, R0, 0x587c5, R7 ;  /* 0x000587c500037810 */ /* 0x000fc80007ffe007 */
[----:B------:R-:W-:-:S05]  /*4e00*/  I2FP.F32.U32 R3, R3 ;  /* 0x0000000300037245 */ /* 0x000fca0000201000 */
[----:B------:R-:W-:-:S05]  /*4e10*/  FFMA R3, R3, R6, 1.1641532182693481445e-10 ;  /* 0x2f00000003037423 */ /* 0x000fca0000000006 */
[----:B------:R-:W-:-:S13]  /*4e20*/  FSETP.GEU.AND P0, PT, R3, 1.175494350822287508e-38, PT ;  /* 0x008000000300780b */ /* 0x000fda0003f0e000 */
[----:B------:R-:W-:-:S04]  /*4e30*/  @!P0 FMUL R3, R3, 8388608 ;  /* 0x4b00000003038820 */ /* 0x000fc80000400000 */
[----:B------:R-:W-:-:S05]  /*4e40*/  VIADD R6, R3, 0xc0d55555 ;  /* 0xc0d5555503067836 */ /* 0x000fca0000000000 */
[----:B-1----:R-:W-:-:S04]  /*4e50*/  LOP3.LUT R10, R6, 0xff800000, RZ, 0xc0, !PT ;  /* 0xff800000060a7812 */ /* 0x002fc800078ec0ff */
[----:B------:R-:W-:Y:S01]  /*4e60*/  I2FP.F32.S32 R9, R10 ;  /* 0x0000000a00097245 */ /* 0x000fe20000201400 */
[----:B------:R-:W-:Y:S02]  /*4e70*/  IMAD.IADD R6, R3, 0x1, -R10 ;  /* 0x0000000103067824 */ /* 0x000fe400078e0a0a */
[----:B------:R-:W-:Y:S02]  /*4e80*/  IMAD.MOV.U32 R10, RZ, RZ, 0x7f800000 ;  /* 0x7f800000ff0a7424 */ /* 0x000fe400078e00ff */
[----:B------:R-:W-:-:S04]  /*4e90*/  FADD R11, R6, -1 ;  /* 0xbf800000060b7421 */ /* 0x000fc80000000000 */
[----:B------:R-:W-:-:S04]  /*4ea0*/  FFMA R6, R11, -R12, 0.14084610342979431152 ;  /* 0x3e1039f60b067423 */ /* 0x000fc8000000080c */
[----:B------:R-:W-:-:S04]  /*4eb0*/  FFMA R6, R11, R6, -0.12148627638816833496 ;  /* 0xbdf8cdcc0b067423 */ /* 0x000fc80000000006 */
[----:B------:R-:W-:-:S04]  /*4ec0*/  FFMA R6, R11, R6, 0.13980610668659210205 ;  /* 0x3e0f29550b067423 */ /* 0x000fc80000000006 */
[----:B------:R-:W-:-:S04]  /*4ed0*/  FFMA R6, R11, R6, -0.16684235632419586182 ;  /* 0xbe2ad8b90b067423 */ /* 0x000fc80000000006 */
[----:B------:R-:W-:-:S04]  /*4ee0*/  FFMA R6, R11, R6, 0.20012299716472625732 ;  /* 0x3e4ced0b0b067423 */ /* 0x000fc80000000006 */
[----:B------:R-:W-:-:S04]  /*4ef0*/  FFMA R6, R11, R6, -0.24999669194221496582 ;  /* 0xbe7fff220b067423 */ /* 0x000fc80000000006 */
[----:B------:R-:W-:-:S04]  /*4f00*/  FFMA R6, R11, R6, 0.33333182334899902344 ;  /* 0x3eaaaa780b067423 */ /* 0x000fc80000000006 */
[----:B------:R-:W-:Y:S01]  /*4f10*/  FFMA R12, R11, R6, -0.5 ;  /* 0xbf0000000b0c7423 */ /* 0x000fe20000000006 */
[----:B------:R-:W-:Y:S02]  /*4f20*/  FSEL R6, RZ, -23, P0 ;  /* 0xc1b80000ff067808 */ /* 0x000fe40000000000 */
[----:B------:R-:W-:Y:S01]  /*4f30*/  ISETP.GT.U32.AND P0, PT, R3, 0x7f7fffff, PT ;  /* 0x7f7fffff0300780c */ /* 0x000fe20003f04070 */
[----:B------:R-:W-:Y:S02]  /*4f40*/  FMUL R12, R11, R12 ;  /* 0x0000000c0b0c7220 */ /* 0x000fe40000400000 */
[----:B------:R-:W-:Y:S01]  /*4f50*/  FFMA R6, R9, 1.1920928955078125e-07, R6 ;  /* 0x3400000009067823 */ /* 0x000fe20000000006 */
[----:B------:R-:W-:Y:S01]  /*4f60*/  SHF.R.U32.HI R9, RZ, 0x2, R8 ;  /* 0x00000002ff097819 */ /* 0x000fe20000011608 */
[----:B------:R-:W-:-:S03]  /*4f70*/  FFMA R11, R11, R12, R11 ;  /* 0x0000000c0b0b7223 */ /* 0x000fc6000000000b */
[----:B------:R-:W-:Y:S01]  /*4f80*/  LOP3.LUT R9, R9, R8, RZ, 0x3c, !PT ;  /* 0x0000000809097212 */ /* 0x000fe200078e3cff */
[----:B------:R-:W-:Y:S01]  /*4f90*/  FFMA R11, R6, 0.69314718246459960938, R11 ;  /* 0x3f317218060b7823 */ /* 0x000fe2000000000b */
[----:B------:R-:W-:-:S03]  /*4fa0*/  IMAD.SHL.U32 R6, R7, 0x10, RZ ;  /* 0x0000001007067824 */ /* 0x000fc600078e00ff */
[C---:B------:R-:W-:Y:S01]  /*4fb0*/  @P0 FFMA R11, R3.reuse, R10, +INF ;  /* 0x7f800000030b0423 */ /* 0x040fe2000000000a */
[----:B------:R-:W-:Y:S01]  /*4fc0*/  FSETP.NEU.AND P0, PT, R3, RZ, PT ;  /* 0x000000ff0300720b */ /* 0x000fe20003f0d000 */
[----:B------:R-:W-:Y:S02]  /*4fd0*/  IMAD.SHL.U32 R8, R9, 0x2, RZ ;  /* 0x0000000209087824 */ /* 0x000fe400078e00ff */
[----:B------:R-:W-:-:S03]  /*4fe0*/  FMUL R11, R11, -2 ;  /* 0xc00000000b0b7820 */ /* 0x000fc60000400000 */
[----:B------:R-:W-:Y:S02]  /*4ff0*/  LOP3.LUT R6, R9, R8, R6, 0x96, !PT ;  /* 0x0000000809067212 */ /* 0x000fe400078e9606 */
[----:B------:R-:W-:Y:S02]  /*5000*/  FSEL R3, R11, +INF , P0 ;  /* 0x7f8000000b037808 */ /* 0x000fe40000000000 */
[----:B------:R-:W-:Y:S02]  /*5010*/  LOP3.LUT R7, R6, R7, RZ, 0x3c, !PT ;  /* 0x0000000706077212 */ /* 0x000fe400078e3cff */
[----:B------:R0:W1:Y:S01]  /*5020*/  MUFU.RSQ R6, R3 ;  /* 0x0000000300067308 */ /* 0x0000620000001400 */
[----:B------:R-:W-:Y:S01]  /*5030*/  VIADD R8, R3, 0xf3000000 ;  /* 0xf300000003087836 */ /* 0x000fe20000000000 */
[----:B------:R-:W-:Y:S01]  /*5040*/  IADD3 R7, PT, PT, R0, 0xb0f8a, R7 ;  /* 0x000b0f8a00077810 */ /* 0x000fe20007ffe007 */
[----:B------:R-:W-:-:S03]  /*5050*/  IMAD.MOV.U32 R0, RZ, RZ, 0x30c90fdb ;  /* 0x30c90fdbff007424 */ /* 0x000fc600078e00ff */
[----:B------:R-:W-:Y:S02]  /*5060*/  ISETP.GT.U32.AND P0, PT, R8, 0x727fffff, PT ;  /* 0x727fffff0800780c */ /* 0x000fe40003f04070 */
[----:B------:R-:W-:-:S05]  /*5070*/  I2FP.F32.U32 R7, R7 ;  /* 0x0000000700077245 */ /* 0x000fca0000201000 */
[----:B------:R-:W-:-:S06]  /*5080*/  FFMA R11, R7, R0, 7.314590599882819788e-10 ;  /* 0x30490fdb070b7423 */ /* 0x000fcc0000000000 */
[----:B01----:R-:W-:Y:S05]  /*5090*/  @!P0 BRA `(.L_x_27) ;  /* 0x0000000000108947 */ /* 0x003fea0003800000 */
[----:B------:R-:W-:-:S07]  /*50a0*/  MOV R10, 0x50c0 ;  /* 0x000050c0000a7802 */ /* 0x000fce0000000f00 */
[----:B-----5:R-:W-:Y:S05]  /*50b0*/  CALL.REL.NOINC `($__internal_0_$__cuda_sm20_sqrt_rn_f32_slowpath) ;  /* 0x0000000000507944 */ /* 0x020fea0003c00000 */
[----:B------:R-:W-:Y:S01]  /*50c0*/  IMAD.MOV.U32 R0, RZ, RZ, R3 ;  /* 0x000000ffff007224 */ /* 0x000fe200078e0003 */
[----:B------:R-:W-:Y:S06]  /*50d0*/  BRA `(.L_x_28) ;  /* 0x0000000000107947 */ /* 0x000fec0003800000 */
.L_x_27:
[----:B------:R-:W-:Y:S01]  /*50e0*/  FMUL.FTZ R0, R3, R6 ;  /* 0x0000000603007220 */ /* 0x000fe20000410000 */
[----:B------:R-:W-:-:S03]  /*50f0*/  FMUL.FTZ R6, R6, 0.5 ;  /* 0x3f00000006067820 */ /* 0x000fc60000410000 */
[----:B------:R-:W-:-:S04]  /*5100*/  FFMA R3, -R0, R0, R3 ;  /* 0x0000000000037223 */ /* 0x000fc80000000103 */
[----:B------:R-:W-:-:S07]  /*5110*/  FFMA R0, R3, R6, R0 ;  /* 0x0000000603007223 */ /* 0x000fce0000000000 */
.L_x_28:
[----:B------:R-:W-:Y:S05]  /*5120*/  BSYNC.RECONVERGENT B0 ;  /* 0x0000000000007941 */ /* 0x000fea0003800200 */
.L_x_26:
[----:B------:R-:W-:Y:S01]  /*5130*/  FMUL.RZ R3, R11, 0.15915493667125701904 ;  /* 0x3e22f9830b037820 */ /* 0x000fe2000040c000 */
[----:B------:R-:W0:Y:S01]  /*5140*/  LDCU.64 UR4, c[0x0][0x380] ;  /* 0x00007000ff0477ac */ /* 0x000e220008000a00 */
[----:B-----5:R-:W-:Y:S01]  /*5150*/  ISETP.NE.AND P0, PT, R5, 0x1, PT ;  /* 0x000000010500780c */ /* 0x020fe20003f05270 */
[----:B------:R-:W-:-:S03]  /*5160*/  IMAD.MOV.U32 R5, RZ, RZ, 0x5 ;  /* 0x00000005ff057424 */ /* 0x000fc600078e00ff */
[----:B------:R-:W1:Y:S02]  /*5170*/  MUFU.SIN R3, R3 ;  /* 0x0000000300037308 */ /* 0x000e640000000400 */
[----:B------:R-:W-:-:S04]  /*5180*/  SEL R5, R5, 0x2, !P0 ;  /* 0x0000000205057807 */ /* 0x000fc80004000000 */
[----:B------:R-:W-:Y:S02]  /*5190*/  I2FP.F32.U32 R7, R5 ;  /* 0x0000000500077245 */ /* 0x000fe40000201000 */
[----:B0-----:R-:W-:Y:S01]  /*51a0*/  IADD3 R4, P0, PT, R4, UR4, RZ ;  /* 0x0000000404047c10 */ /* 0x001fe2000ff1e0ff */
[----:B-1----:R-:W-:-:S03]  /*51b0*/  FMUL R0, R3, R0 ;  /* 0x0000000003007220 */ /* 0x002fc60000400000 */
[----:B------:R-:W-:Y:S01]  /*51c0*/  IADD3.X R5, PT, PT, R2, UR5, RZ, P0, !PT ;  /* 0x0000000502057c10 */ /* 0x000fe200087fe4ff */
[----:B------:R-:W-:-:S05]  /*51d0*/  FMUL R7, R0, R7 ;  /* 0x0000000700077220 */ /* 0x000fca0000400000 */
[----:B------:R-:W-:Y:S01]  /*51e0*/  STG.E desc[UR8][R4.64], R7 ;  /* 0x0000000704007986 */ /* 0x000fe2000c101908 */
[----:B------:R-:W-:Y:S05]  /*51f0*/  EXIT ;  /* 0x000000000000794d */ /* 0x000fea0003800000 */
        .weak           $__internal_0_$__cuda_sm20_sqrt_rn_f32_slowpath
        .type           $__internal_0_$__cuda_sm20_sqrt_rn_f32_slowpath,@function
        .size           $__internal_0_$__cuda_sm20_sqrt_rn_f32_slowpath,(.L_x_122 - $__internal_0_$__cuda_sm20_sqrt_rn_f32_slowpath)
$__internal_0_$__cuda_sm20_sqrt_rn_f32_slowpath:
[----:B------:R-:W-:-:S13]  /*5200*/  LOP3.LUT P0, RZ, R3, 0x7fffffff, RZ, 0xc0, !PT ;  /* 0x7fffffff03ff7812 */ /* 0x000fda000780c0ff */
[----:B------:R-:W-:Y:S05]  /*5210*/  @!P0 BRA `(.L_x_29) ;  /* 0x0000000000448947 */ /* 0x000fea0003800000 */
[----:B------:R-:W-:Y:S01]  /*5220*/  FSETP.GEU.FTZ.AND P0, PT, R3, RZ, PT ;  /* 0x000000ff0300720b */ /* 0x000fe20003f1e000 */
[----:B------:R-:W-:-:S12]  /*5230*/  IMAD.MOV.U32 R0, RZ, RZ, R3 ;  /* 0x000000ffff007224 */ /* 0x000fd800078e0003 */
[----:B------:R-:W-:Y:S01]  /*5240*/  @!P0 IMAD.MOV.U32 R3, RZ, RZ, 0x7fffffff ;  /* 0x7fffffffff038424 */ /* 0x000fe200078e00ff */
[----:B------:R-:W-:Y:S06]  /*5250*/  @!P0 BRA `(.L_x_29) ;  /* 0x0000000000348947 */ /* 0x000fec0003800000 */
[----:B------:R-:W-:-:S13]  /*5260*/  FSETP.GTU.FTZ.AND P0, PT, |R0|, +INF , PT ;  /* 0x7f8000000000780b */ /* 0x000fda0003f1c200 */
[----:B------:R-:W-:Y:S01]  /*5270*/  @P0 FADD.FTZ R3, R0, 1 ;  /* 0x3f80000000030421 */ /* 0x000fe20000010000 */
[----:B------:R-:W-:Y:S06]  /*5280*/  @P0 BRA `(.L_x_29) ;  /* 0x0000000000280947 */ /* 0x000fec0003800000 */
[----:B------:R-:W-:-:S13]  /*5290*/  FSETP.NEU.FTZ.AND P0, PT, |R0|, +INF , PT ;  /* 0x7f8000000000780b */ /* 0x000fda0003f1d200 */
[----:B------:R-:W-:-:S04]  /*52a0*/  @P0 FFMA R6, R0, 1.84467440737095516160e+19, RZ ;  /* 0x5f80000000060823 */ /* 0x000fc800000000ff */
[----:B------:R-:W0:Y:S02]  /*52b0*/  @P0 MUFU.RSQ R3, R6 ;  /* 0x0000000600030308 */ /* 0x000e240000001400 */
[----:B0-----:R-:W-:Y:S01]  /*52c0*/  @P0 FMUL.FTZ R7, R6, R3 ;  /* 0x0000000306070220 */ /* 0x001fe20000410000 */
[----:B------:R-:W-:Y:S01]  /*52d0*/  @P0 FMUL.FTZ R9, R3, 0.5 ;  /* 0x3f00000003090820 */ /* 0x000fe20000410000 */
[----:B------:R-:W-:Y:S02]  /*52e0*/  @!P0 IMAD.MOV.U32 R3, RZ, RZ, R0 ;  /* 0x000000ffff038224 */ /* 0x000fe400078e0000 */
[----:B------:R-:W-:-:S04]  /*52f0*/  @P0 FADD.FTZ R8, -R7, -RZ ;  /* 0x800000ff07080221 */ /* 0x000fc80000010100 */
[----:B------:R-:W-:-:S04]  /*5300*/  @P0 FFMA R8, R7, R8, R6 ;  /* 0x0000000807080223 */ /* 0x000fc80000000006 */
[----:B------:R-:W-:-:S04]  /*5310*/  @P0 FFMA R8, R8, R9, R7 ;  /* 0x0000000908080223 */ /* 0x000fc80000000007 */
[----:B------:R-:W-:-:S07]  /*5320*/  @P0 FMUL.FTZ R3, R8, 2.3283064365386962891e-10 ;  /* 0x2f80000008030820 */ /* 0x000fce0000410000 */
.L_x_29:
[----:B------:R-:W-:Y:S02]  /*5330*/  IMAD.MOV.U32 R6, RZ, RZ, R10 ;  /* 0x000000ffff067224 */ /* 0x000fe400078e000a */
[----:B------:R-:W-:-:S04]  /*5340*/  IMAD.MOV.U32 R7, RZ, RZ, 0x0 ;  /* 0x00000000ff077424 */ /* 0x000fc800078e00ff */
[----:B------:R-:W-:Y:S05]  /*5350*/  RET.REL.NODEC R6 `(_Z13noisy_currentIfEvPT_Piyy) ;  /* 0xffffffac06287950 */ /* 0x000fea0003c3ffff */
.L_x_30:
        /* <DEDUP_REMOVED lines=10> */
.L_x_122:


//--------------------- .text._Z13update_neuronIfEvPT_S1_S1_S1_S1_S1_S1_S1_ --------------------------
	.section	.text._Z13update_neuronIfEvPT_S1_S1_S1_S1_S1_S1_S1_,"ax",@progbits
	.align	128
        .global         _Z13update_neuronIfEvPT_S1_S1_S1_S1_S1_S1_S1_
        .type           _Z13update_neuronIfEvPT_S1_S1_S1_S1_S1_S1_S1_,@function
        .size           _Z13update_neuronIfEvPT_S1_S1_S1_S1_S1_S1_S1_,(.L_x_125 - _Z13update_neuronIfEvPT_S1_S1_S1_S1_S1_S1_S1_)
        .other          _Z13update_neuronIfEvPT_S1_S1_S1_S1_S1_S1_S1_,@"STO_CUDA_ENTRY STV_DEFAULT"
_Z13update_neuronIfEvPT_S1_S1_S1_S1_S1_S1_S1_:
.text._Z13update_neuronIfEvPT_S1_S1_S1_S1_S1_S1_S1_:
[----:B------:R-:W-:Y:S01]  /*0000*/  LDC R1, c[0x0][0x37c] ;  /* 0x0000df00ff017b82 */ /* 0x000fe20000000800 */
[----:B------:R-:W0:Y:S07]  /*0010*/  S2R R7, SR_TID.X ;  /* 0x0000000000077919 */ /* 0x000e2e0000002100 */
[----:B------:R-:W0:Y:S01]  /*0020*/  S2UR UR6, SR_CTAID.X ;  /* 0x00000000000679c3 */ /* 0x000e220000002500 */
[----:B------:R-:W1:Y:S07]  /*0030*/  LDCU.64 UR4, c[0x0][0x358] ;  /* 0x00006b00ff0477ac */ /* 0x000e6e0008000a00 */
[----:B------:R-:W0:Y:S08]  /*0040*/  LDC R0, c[0x0][0x360] ;  /* 0x0000d800ff007b82 */ /* 0x000e300000000800 */
[----:B------:R-:W2:Y:S08]  /*0050*/  LDC.64 R2, c[0x0][0x398] ;  /* 0x0000e600ff027b82 */ /* 0x000eb00000000a00 */
[----:B------:R-:W3:Y:S01]  /*0060*/  LDC.64 R4, c[0x0][0x380] ;  /* 0x0000e000ff047b82 */ /* 0x000ee20000000a00 */
[----:B0-----:R-:W-:-:S07]  /*0070*/  IMAD R0, R0, UR6, R7 ;  /* 0x0000000600007c24 */ /* 0x001fce000f8e0207 */
[----:B------:R-:W0:Y:S01]  /*0080*/  LDC.64 R8, c[0x0][0x390] ;  /* 0x0000e400ff087b82 */ /* 0x000e220000000a00 */
[----:B--2---:R-:W-:-:S07]  /*0090*/  IMAD.WIDE R2, R0, 0x4, R2 ;  /* 0x0000000400027825 */ /* 0x004fce00078e0202 */
[----:B------:R-:W2:Y:S01]  /*00a0*/  LDC.64 R6, c[0x0][0x388] ;  /* 0x0000e200ff067b82 */ /* 0x000ea20000000a00 */
[----:B-1----:R1:W-:Y:S01]  /*00b0*/  STG.E desc[UR4][R2.64], RZ ;  /* 0x000000ff02007986 */ /* 0x0023e2000c101904 */
[----:B---3--:R-:W-:-:S05]  /*00c0*/  IMAD.WIDE R4, R0, 0x4, R4 ;  /* 0x0000000400047825 */ /* 0x008fca00078e0204 */
[----:B------:R-:W3:Y:S01]  /*00d0*/  LDG.E R18, desc[UR4][R4.64] ;  /* 0x0000000404127981 */ /* 0x000ee2000c1e1900 */
[----:B0-----:R-:W-:-:S05]  /*00e0*/  IMAD.WIDE R8, R0, 0x4, R8 ;  /* 0x0000000400087825 */ /* 0x001fca00078e0208 */
[----:B------:R-:W4:Y:S01]  /*00f0*/  LDG.E R21, desc[UR4][R8.64] ;  /* 0x0000000408157981 */ /* 0x000f22000c1e1900 */
[----:B--2---:R-:W-:-:S05]  /*0100*/  IMAD.WIDE R6, R0, 0x4, R6 ;  /* 0x0000000400067825 */ /* 0x004fca00078e0206 */
[----:B------:R-:W2:Y:S01]  /*0110*/  LDG.E R20, desc[UR4][R6.64] ;  /* 0x0000000406147981 */ /* 0x000ea2000c1e1900 */
[----:B------:R-:W-:Y:S01]  /*0120*/  UMOV UR6, 0x47ae147b ;  /* 0x47ae147b00067882 */ /* 0x000fe20000000000 */
[----:B------:R-:W-:Y:S01]  /*0130*/  UMOV UR7, 0x3fa47ae1 ;  /* 0x3fa47ae100077882 */ /* 0x000fe20000000000 */
[----:B---3--:R-:W0:Y:S01]  /*0140*/  F2F.F64.F32 R10, R18 ;  /* 0x00000012000a7310 */ /* 0x008e220000201800 */
[----:B------:R-:W-:-:S07]  /*0150*/  FMUL R19, R18, 5 ;  /* 0x40a0000012137820 */ /* 0x000fce0000400000 */
[----:B------:R-:W3:Y:S01]  /*0160*/  F2F.F64.F32 R14, R19 ;  /* 0x00000013000e7310 */ /* 0x000ee20000201800 */
[----:B0-----:R-:W-:-:S08]  /*0170*/  DMUL R12, R10, UR6 ;  /* 0x000000060a0c7c28 */ /* 0x001fd00008000000 */
[----:B---3--:R-:W-:Y:S01]  /*0180*/  DFMA R12, R10, R12, R14 ;  /* 0x0000000c0a0c722b */ /* 0x008fe2000000000e */
[----:B--2---:R-:W0:Y:S07]  /*0190*/  F2F.F64.F32 R14, R20 ;  /* 0x00000014000e7310 */ /* 0x004e2e0000201800 */
[----:B------:R-:W-:Y:S01]  /*01a0*/  DADD R12, R12, 140 ;  /* 0x406180000c0c7429 */ /* 0x000fe20000000000 */
[----:B----4-:R-:W2:Y:S07]  /*01b0*/  F2F.F64.F32 R16, R21 ;  /* 0x0000001500107310 */ /* 0x010eae0000201800 */
[----:B0-----:R-:W-:-:S08]  /*01c0*/  DADD R12, R12, -R14 ;  /* 0x000000000c0c7229 */ /* 0x001fd0000000080e */
[----:B--2---:R-:W-:-:S08]  /*01d0*/  DADD R12, R12, R16 ;  /* 0x000000000c0c7229 */ /* 0x004fd00000000010 */
[----:B------:R-:W-:-:S06]  /*01e0*/  DFMA R12, R12, 0.5, R10 ;  /* 0x3fe000000c0c782b */ /* 0x000fcc000000000a */
[----:B------:R-:W0:Y:S02]  /*01f0*/  F2F.F32.F64 R23, R12 ;  /* 0x0000000c00177310 */ /* 0x000e240000301000 */
[----:B0-----:R1:W-:Y:S04]  /*0200*/  STG.E desc[UR4][R4.64], R23 ;  /* 0x0000001704007986 */ /* 0x0013e8000c101904 */
[----:B------:R-:W2:Y:S04]  /*0210*/  LDG.E R19, desc[UR4][R6.64] ;  /* 0x0000000406137981 */ /* 0x000ea8000c1e1900 */
[----:B------:R-:W3:Y:S01]  /*0220*/  LDG.E R22, desc[UR4][R8.64] ;  /* 0x0000000408167981 */ /* 0x000ee2000c1e1900 */
[----:B------:R-:W0:Y:S01]  /*0230*/  F2F.F64.F32 R10, R23 ;  /* 0x00000017000a7310 */ /* 0x000e220000201800 */
[----:B------:R-:W-:-:S07]  /*0240*/  FMUL R18, R23, 5 ;  /* 0x40a0000017127820 */ /* 0x000fce0000400000 */
[----:B------:R-:W4:Y:S01]  /*0250*/  F2F.F64.F32 R16, R18 ;  /* 0x0000001200107310 */ /* 0x000f220000201800 */
[----:B0-----:R-:W-:-:S08]  /*0260*/  DMUL R14, R10, UR6 ;  /* 0x000000060a0e7c28 */ /* 0x001fd00008000000 */
[----:B----4-:R-:W-:-:S08]  /*0270*/  DFMA R14, R10, R14, R16 ;  /* 0x0000000e0a0e722b */ /* 0x010fd00000000010 */
[----:B------:R-:W-:Y:S01]  /*0280*/  DADD R14, R14, 140 ;  /* 0x406180000e0e7429 */ /* 0x000fe20000000000 */
[----:B--2---:R-:W0:Y:S08]  /*0290*/  F2F.F64.F32 R16, R19 ;  /* 0x0000001300107310 */ /* 0x004e300000201800 */
[----:B---3--:R-:W2:Y:S01]  /*02a0*/  F2F.F64.F32 R12, R22 ;  /* 0x00000016000c7310 */ /* 0x008ea20000201800 */
[----:B0-----:R-:W-:Y:S01]  /*02b0*/  DADD R14, R14, -R16 ;  /* 0x000000000e0e7229 */ /* 0x001fe20000000810 */
[----:B------:R-:W0:Y:S07]  /*02c0*/  LDC.64 R16, c[0x0][0x3a0] ;  /* 0x0000e800ff107b82 */ /* 0x000e2e0000000a00 */
[----:B--2---:R-:W-:-:S02]  /*02d0*/  DADD R12, R14, R12 ;  /* 0x000000000e0c7229 */ /* 0x004fc4000000000c */
[----:B------:R-:W2:Y:S06]  /*02e0*/  LDC.64 R14, c[0x0][0x3a8] ;  /* 0x0000ea00ff0e7b82 */ /* 0x000eac0000000a00 */
[----:B------:R-:W-:-:S10]  /*02f0*/  DFMA R12, R12, 0.5, R10 ;  /* 0x3fe000000c0c782b */ /* 0x000fd4000000000a */
[----:B------:R-:W3:Y:S01]  /*0300*/  F2F.F32.F64 R13, R12 ;  /* 0x0000000c000d7310 */ /* 0x000ee20000301000 */
[----:B0-----:R-:W-:-:S04]  /*0310*/  IMAD.WIDE R10, R0, 0x4, R16 ;  /* 0x00000004000a7825 */ /* 0x001fc800078e0210 */
[----:B--2---:R-:W-:Y:S01]  /*0320*/  IMAD.WIDE R14, R0, 0x4, R14 ;  /* 0x00000004000e7825 */ /* 0x004fe200078e020e */
[----:B---3--:R1:W-:Y:S05]  /*0330*/  STG.E desc[UR4][R4.64], R13 ;  /* 0x0000000d04007986 */ /* 0x0083ea000c101904 */
[----:B------:R-:W2:Y:S04]  /*0340*/  LDG.E R14, desc[UR4][R14.64] ;  /* 0x000000040e0e7981 */ /* 0x000ea8000c1e1900 */
[----:B------:R-:W2:Y:S04]  /*0350*/  LDG.E R17, desc[UR4][R6.64] ;  /* 0x0000000406117981 */ /* 0x000ea8000c1e1900 */
[----:B------:R-:W3:Y:S01]  /*0360*/  LDG.E R10, desc[UR4][R10.64] ;  /* 0x000000040a0a7981 */ /* 0x000ee2000c1e1900 */
[----:B--2---:R-:W-:-:S04]  /*0370*/  FFMA R16, R13, R14, -R17 ;  /* 0x0000000e0d107223 */ /* 0x004fc80000000811 */
[----:B---3--:R-:W-:-:S05]  /*0380*/  FFMA R17, R10, R16, R17 ;  /* 0x000000100a117223 */ /* 0x008fca0000000011 */
[----:B------:R1:W-:Y:S04]  /*0390*/  STG.E desc[UR4][R6.64], R17 ;  /* 0x0000001106007986 */ /* 0x0003e8000c101904 */
[----:B------:R1:W-:Y:S04]  /*03a0*/  STG.E desc[UR4][R8.64], RZ ;  /* 0x000000ff08007986 */ /* 0x0003e8000c101904 */
[----:B------:R-:W2:Y:S02]  /*03b0*/  LDG.E R12, desc[UR4][R4.64] ;  /* 0x00000004040c7981 */ /* 0x000ea4000c1e1900 */
[----:B--2---:R-:W-:-:S13]  /*03c0*/  FSETP.GE.AND P0, PT, R12, 30, PT ;  /* 0x41f000000c00780b */ /* 0x004fda0003f06000 */
[----:B-1----:R-:W-:Y:S05]  /*03d0*/  @!P0 EXIT ;  /* 0x000000000000894d */ /* 0x002fea0003800000 */
[----:B------:R-:W0:Y:S08]  /*03e0*/  LDC.64 R8, c[0x0][0x3b0] ;  /* 0x0000ec00ff087b82 */ /* 0x000e300000000a00 */
[----:B------:R-:W1:Y:S01]  /*03f0*/  LDC.64 R10, c[0x0][0x3b8] ;  /* 0x0000ee00ff0a7b82 */ /* 0x000e620000000a00 */
[----:B0-----:R-:W-:-:S06]  /*0400*/  IMAD.WIDE R8, R0, 0x4, R8 ;  /* 0x0000000400087825 */ /* 0x001fcc00078e0208 */
[----:B------:R-:W2:Y:S01]  /*0410*/  LDG.E R9, desc[UR4][R8.64] ;  /* 0x0000000408097981 */ /* 0x000ea2000c1e1900 */
[----:B-1----:R-:W-:-:S03]  /*0420*/  IMAD.WIDE R10, R0, 0x4, R10 ;  /* 0x00000004000a7825 */ /* 0x002fc600078e020a */
[----:B--2---:R-:W-:Y:S04]  /*0430*/  STG.E desc[UR4][R4.64], R9 ;  /* 0x0000000904007986 */ /* 0x004fe8000c101904 */
[----:B------:R-:W2:Y:S04]  /*0440*/  LDG.E R10, desc[UR4][R10.64] ;  /* 0x000000040a0a7981 */ /* 0x000ea8000c1e1900 */
[----:B------:R-:W2:Y:S01]  /*0450*/  LDG.E R13, desc[UR4][R6.64] ;  /* 0x00000004060d7981 */ /* 0x000ea2000c1e1900 */
[----:B------:R-:W-:Y:S01]  /*0460*/  MOV R15, 0x3f800000 ;  /* 0x3f800000000f7802 */ /* 0x000fe20000000f00 */
[----:B--2---:R-:W-:-:S05]  /*0470*/  FADD R13, R10, R13 ;  /* 0x0000000d0a0d7221 */ /* 0x004fca0000000000 */
[----:B------:R-:W-:Y:S04]  /*0480*/  STG.E desc[UR4][R6.64], R13 ;  /* 0x0000000d06007986 */ /* 0x000fe8000c101904 */
[----:B------:R-:W-:Y:S01]  /*0490*/  STG.E desc[UR4][R2.64], R15 ;  /* 0x0000000f02007986 */ /* 0x000fe2000c101904 */
[----:B------:R-:W-:Y:S05]  /*04a0*/  EXIT ;  /* 0x000000000000794d */ /* 0x000fea0003800000 */
.L_x_31:
        /* <DEDUP_REMOVED lines=13> */
.L_x_125:


//--------------------- .text._Z15define_synapsesIfEvPT_Piifyy --------------------------
	.section	.text._Z15define_synapsesIfEvPT_Piifyy,"ax",@progbits
	.align	128
        .global         _Z15define_synapsesIfEvPT_Piifyy
        .type           _Z15define_synapsesIfEvPT_Piifyy,@function
        .size           _Z15define_synapsesIfEvPT_Piifyy,(.L_x_126 - _Z15define_synapsesIfEvPT_Piifyy)
        .other          _Z15define_synapsesIfEvPT_Piifyy,@"STO_CUDA_ENTRY STV_DEFAULT"
_Z15define_synapsesIfEvPT_Piifyy:
.text._Z15define_synapsesIfEvPT_Piifyy:
[----:B------:R-:W0:Y:S08]  /*0000*/  LDC R1, c[0x0][0x37c] ;  /* 0x0000df00ff017b82 */ /* 0x000e300000000800 */
[----:B------:R-:W1:Y:S01]  /*0010*/  LDC.64 R2, c[0x0][0x398] ;  /* 0x0000e600ff027b82 */ /* 0x000e620000000a00 */
[----:B------:R-:W2:Y:S01]  /*0020*/  S2R R8, SR_TID.X ;  /* 0x0000000000087919 */ /* 0x000ea20000002100 */
[----:B------:R-:W3:Y:S01]  /*0030*/  LDCU UR4, c[0x0][0x360] ;  /* 0x00006c00ff0477ac */ /* 0x000ee20008000800 */
[----:B0-----:R-:W-:Y:S01]  /*0040*/  VIADD R1, R1, 0xffffffd0 ;  /* 0xffffffd001017836 */ /* 0x001fe20000000000 */
[----:B------:R-:W-:Y:S01]  /*0050*/  BSSY.RECONVERGENT B0, `(.L_x_32) ;  /* 0x0000267000007945 */ /* 0x000fe20003800200 */
[----:B------:R-:W0:Y:S03]  /*0060*/  LDCU.64 UR10, c[0x0][0x358] ;  /* 0x00006b00ff0a77ac */ /* 0x000e260008000a00 */
[----:B------:R-:W3:Y:S01]  /*0070*/  S2UR UR6, SR_CTAID.X ;  /* 0x00000000000679c3 */ /* 0x000ee20000002500 */
[----:B-1----:R-:W-:-:S02]  /*0080*/  LOP3.LUT R0, R2, 0xaad26b49, RZ, 0x3c, !PT ;  /* 0xaad26b4902007812 */ /* 0x002fc400078e3cff */
[----:B------:R-:W-:-:S03]  /*0090*/  LOP3.LUT R2, R3, 0xf7dcefdd, RZ, 0x3c, !PT ;  /* 0xf7dcefdd03027812 */ /* 0x000fc600078e3cff */
[----:B------:R-:W-:Y:S02]  /*00a0*/  IMAD R0, R0, 0x4182bed5, RZ ;  /* 0x4182bed500007824 */ /* 0x000fe400078e02ff */
[----:B------:R-:W-:Y:S01]  /*00b0*/  IMAD R3, R2, -0x658354e5, RZ ;  /* 0x9a7cab1b02037824 */ /* 0x000fe200078e02ff */
[----:B---3--:R-:W-:Y:S01]  /*00c0*/  UIMAD UR6, UR6, UR4, URZ ;  /* 0x00000004060672a4 */ /* 0x008fe2000f8e02ff */
[C---:B------:R-:W-:Y:S01]  /*00d0*/  VIADD R5, R0.reuse, 0x583f19 ;  /* 0x00583f1900057836 */ /* 0x040fe20000000000 */
[C---:B------:R-:W-:Y:S01]  /*00e0*/  LOP3.LUT R6, R0.reuse, 0x159a55e5, RZ, 0x3c, !PT ;  /* 0x159a55e500067812 */ /* 0x040fe200078e3cff */
[C---:B------:R-:W-:Y:S01]  /*00f0*/  VIADD R7, R3.reuse, 0x1f123bb5 ;  /* 0x1f123bb503077836 */ /* 0x040fe20000000000 */
[C---:B------:R-:W-:Y:S02]  /*0100*/  IADD3 R2, PT, PT, R0.reuse, 0x64f0c9, R3 ;  /* 0x0064f0c900027810 */ /* 0x040fe40007ffe003 */
[----:B------:R-:W-:Y:S01]  /*0110*/  LOP3.LUT R4, R3, 0x5491333, RZ, 0x3c, !PT ;  /* 0x0549133303047812 */ /* 0x000fe200078e3cff */
[----:B------:R-:W-:Y:S01]  /*0120*/  VIADD R3, R0, 0x75bcd15 ;  /* 0x075bcd1500037836 */ /* 0x000fe20000000000 */
[----:B------:R1:W-:Y:S01]  /*0130*/  STL.64 [R1+0x8], R6 ;  /* 0x0000080601007387 */ /* 0x0003e20000100a00 */
[----:B--2---:R-:W-:-:S02]  /*0140*/  VIADD R8, R8, UR6 ;  /* 0x0000000608087c36 */ /* 0x004fc40008000000 */
[----:B------:R-:W-:Y:S01]  /*0150*/  IMAD.MOV.U32 R0, RZ, RZ, R1 ;  /* 0x000000ffff007224 */ /* 0x000fe200078e0001 */
[----:B------:R1:W-:Y:S02]  /*0160*/  STL.64 [R1], R2 ;  /* 0x0000000201007387 */ /* 0x0003e40000100a00 */
[----:B------:R-:W-:Y:S02]  /*0170*/  ISETP.NE.AND P0, PT, R8, RZ, PT ;  /* 0x000000ff0800720c */ /* 0x000fe40003f05270 */
[----:B------:R1:W-:Y:S11]  /*0180*/  STL.64 [R1+0x10], R4 ;  /* 0x0000100401007387 */ /* 0x0003f60000100a00 */
[----:B0-----:R-:W-:Y:S05]  /*0190*/  @!P0 BRA `(.L_x_33) ;  /* 0x0000002400488947 */ /* 0x001fea0003800000 */
[--C-:B------:R-:W-:Y:S01]  /*01a0*/  SHF.R.S32.HI R12, RZ, 0x1f, R8.reuse ;  /* 0x0000001fff0c7819 */ /* 0x100fe20000011408 */
[----:B------:R-:W-:Y:S02]  /*01b0*/  IMAD.MOV.U32 R15, RZ, RZ, R8 ;  /* 0x000000ffff0f7224 */ /* 0x000fe400078e0008 */
[----:B------:R-:W-:-:S07]  /*01c0*/  IMAD.MOV.U32 R13, RZ, RZ, RZ ;  /* 0x000000ffff0d7224 */ /* 0x000fce00078e00ff */
.L_x_42:
        /* <DEDUP_REMOVED lines=11> */
.L_x_37:
[----:B------:R-:W-:-:S06]  /*0280*/  IMAD R2, R17, 0x4, R0 ;  /* 0x0000000411027824 */ /* 0x000fcc00078e0200 */
[----:B------:R-:W5:Y:S01]  /*0290*/  LDL R2, [R2+0x4] ;  /* 0x0000040002027983 */ /* 0x000f620000100800 */
[----:B------:R-:W-:-:S05]  /*02a0*/  UMOV UR4, URZ ;  /* 0x000000ff00047c82 */ /* 0x000fca0008000000 */
.L_x_36:
        /* <DEDUP_REMOVED lines=123> */
[----:B--2---:R-:W-:-:S03]  /*0a60*/  @P1 LOP3.LUT R3, R3, R20, RZ, 0x3c, !PT ;  /* 0x0000001403031212 */ /* 0x004fc600078e3cff */
[----:B------:R-:W2:Y:S01]  /*0a70*/  @P3 LDG.E R20, desc[UR10][R10.64+0xdc] ;  /* 0x0000dc0a0a143981 */ /* 0x000ea2000c1e1900 */
[----:B---3--:R-:W-:-:S03]  /*0a80*/  @P0 LOP3.LUT R7, R7, R18, RZ, 0x3c, !PT ;  /* 0x0000001207070212 */ /* 0x008fc600078e3cff */
[----:B------:R-:W3:Y:S01]  /*0a90*/  @P2 LDG.E R18, desc[UR10][R10.64+0xd0] ;  /* 0x0000d00a0a122981 */ /* 0x000ee2000c1e1900 */
[----:B----4-:R-:W-:-:S03]  /*0aa0*/  @P1 LOP3.LUT R7, R7, R24, RZ, 0x3c, !PT ;  /* 0x0000001807071212 */ /* 0x010fc600078e3cff */
[----:B------:R-:W4:Y:S01]  /*0ab0*/  @P4 LDG.E R24, desc[UR10][R10.64+0xf0] ;  /* 0x0000f00a0a184981 */ /* 0x000f22000c1e1900 */
[----:B------:R-:W-:-:S03]  /*0ac0*/  LOP3.LUT P0, RZ, R22, 0x8000, RZ, 0xc0, !PT ;  /* 0x0000800016ff7812 */ /* 0x000fc6000780c0ff */
[----:B------:R-:W4:Y:S01]  /*0ad0*/  @P3 LDG.E R22, desc[UR10][R10.64+0xe4] ;  /* 0x0000e40a0a163981 */ /* 0x000f22000c1e1900 */
[----:B------:R-:W-:-:S04]  /*0ae0*/  @P5 LOP3.LUT R5, R5, R28, RZ, 0x3c, !PT ;  /* 0x0000001c05055212 */ /* 0x000fc800078e3cff */
[----:B------:R-:W-:Y:S02]  /*0af0*/  @P6 LOP3.LUT R5, R5, R26, RZ, 0x3c, !PT ;  /* 0x0000001a05056212 */ /* 0x000fe400078e3cff */
[----:B------:R-:W-:Y:S01]  /*0b00*/  @P2 LOP3.LUT R3, R3, R16, RZ, 0x3c, !PT ;  /* 0x0000001003032212 */ /* 0x000fe200078e3cff */
        /* <DEDUP_REMOVED lines=20> */
[----:B------:R-:W-:Y:S02]  /*0c50*/  @P3 LOP3.LUT R7, R7, R22, RZ, 0x3c, !PT ;  /* 0x0000001607073212 */ /* 0x000fe400078e3cff */
[----:B------:R-:W-:Y:S01]  /*0c60*/  @P5 LOP3.LUT R3, R3, R14, RZ, 0x3c, !PT ;  /* 0x0000000e03035212 */ /* 0x000fe200078e3cff */
[----:B------:R-:W4:Y:S04]  /*0c70*/  @P0 LDG.E R22, desc[UR10][R10.64+0x12c] ;  /* 0x00012c0a0a160981 */ /* 0x000f28000c1e1900 */
[----:B------:R-:W4:Y:S01]  /*0c80*/  @P0 LDG.E R14, desc[UR10][R10.64+0x134] ;  /* 0x0001340a0a0e0981 */ /* 0x000f22000c1e1900 */
[----:B------:R-:W-:Y:S01]  /*0c90*/  UIADD3 UR4, UPT, UPT, UR4, 0x10, URZ ;  /* 0x0000001004047890 */ /* 0x000fe2000fffe0ff */
[----:B------:R-:W-:-:S03]  /*0ca0*/  @P4 LOP3.LUT R7, R7, R26, RZ, 0x3c, !PT ;  /* 0x0000001a07074212 */ /* 0x000fc600078e3cff */
[----:B------:R-:W-:Y:S01]  /*0cb0*/  UISETP.NE.AND UP0, UPT, UR4, 0x20, UPT ;  /* 0x000000200400788c */ /* 0x000fe2000bf05270 */
        /* <DEDUP_REMOVED lines=22> */
[----:B0-----:R-:W-:Y:S05]  /*0e20*/  @!P0 BRA `(.L_x_35) ;  /* 0x0000001800088947 */ /* 0x001fea0003800000 */
[----:B------:R-:W-:Y:S01]  /*0e30*/  UMOV UR4, URZ ;  /* 0x000000ff00047c82 */ /* 0x000fe20008000000 */
[----:B------:R-:W-:Y:S01]  /*0e40*/  UMOV UR5, URZ ;  /* 0x000000ff00057c82 */ /* 0x000fe20008000000 */
[----:B------:R-:W-:Y:S02]  /*0e50*/  IMAD.MOV.U32 R17, RZ, RZ, RZ ;  /* 0x000000ffff117224 */ /* 0x000fe400078e00ff */
[----:B------:R-:W-:Y:S02]  /*0e60*/  IMAD.MOV.U32 R3, RZ, RZ, RZ ;  /* 0x000000ffff037224 */ /* 0x000fe400078e00ff */
[----:B------:R-:W-:Y:S02]  /*0e70*/  IMAD.U32 R5, RZ, RZ, UR4 ;  /* 0x00000004ff057e24 */ /* 0x000fe4000f8e00ff */
[----:B------:R-:W-:Y:S02]  /*0e80*/  IMAD.U32 R4, RZ, RZ, UR5 ;  /* 0x00000005ff047e24 */ /* 0x000fe4000f8e00ff */
[----:B------:R-:W-:-:S02]  /*0e90*/  IMAD.U32 R7, RZ, RZ, UR4 ;  /* 0x00000004ff077e24 */ /* 0x000fc4000f8e00ff */
[----:B------:R-:W-:-:S07]  /*0ea0*/  IMAD.U32 R6, RZ, RZ, UR5 ;  /* 0x00000005ff067e24 */ /* 0x000fce000f8e00ff */
.L_x_39:
[----:B------:R-:W-:-:S06]  /*0eb0*/  IMAD R2, R17, 0x4, R0 ;  /* 0x0000000411027824 */ /* 0x000fcc00078e0200 */
[----:B------:R-:W5:Y:S01]  /*0ec0*/  LDL R2, [R2+0x4] ;  /* 0x0000040002027983 */ /* 0x000f620000100800 */
[----:B------:R-:W-:-:S05]  /*0ed0*/  UMOV UR4, URZ ;  /* 0x000000ff00047c82 */ /* 0x000fca0008000000 */
.L_x_38:
        /* <DEDUP_REMOVED lines=192> */
.L_x_41:
[----:B------:R-:W-:-:S06]  /*1ae0*/  IMAD R2, R17, 0x4, R0 ;  /* 0x0000000411027824 */ /* 0x000fcc00078e0200 */
[----:B------:R-:W5:Y:S01]  /*1af0*/  LDL R2, [R2+0x4] ;  /* 0x0000040002027983 */ /* 0x000f620000100800 */
[----:B------:R-:W-:-:S05]  /*1b00*/  UMOV UR4, URZ ;  /* 0x000000ff00047c82 */ /* 0x000fca0008000000 */
.L_x_40:
        /* <DEDUP_REMOVED lines=180> */
.L_x_35:
[----:B------:R-:W-:Y:S05]  /*2650*/  BSYNC.RECONVERGENT B1 ;  /* 0x0000000000017941 */ /* 0x000fea0003800200 */
.L_x_34:
[----:B------:R-:W-:Y:S01]  /*2660*/  ISETP.GE.U32.AND P0, PT, R15, 0x4, PT ;  /* 0x000000040f00780c */ /* 0x000fe20003f06070 */
[----:B------:R-:W-:Y:S01]  /*2670*/  VIADD R13, R13, 0x1 ;  /* 0x000000010d0d7836 */ /* 0x000fe20000000000 */
[--C-:B------:R-:W-:Y:S02]  /*2680*/  SHF.R.U64 R15, R15, 0x2, R12.reuse ;  /* 0x000000020f0f7819 */ /* 0x100fe4000000120c */
[----:B------:R-:W-:Y:S02]  /*2690*/  ISETP.GE.U32.AND.EX P0, PT, R12, RZ, PT, P0 ;  /* 0x000000ff0c00720c */ /* 0x000fe40003f06100 */
[----:B------:R-:W-:-:S11]  /*26a0*/  SHF.R.U32.HI R12, RZ, 0x2, R12 ;  /* 0x00000002ff0c7819 */ /* 0x000fd6000001160c */
[----:B------:R-:W-:Y:S05]  /*26b0*/  @P0 BRA `(.L_x_42) ;  /* 0xffffffd800c40947 */ /* 0x000fea000383ffff */
.L_x_33:
[----:B------:R-:W-:Y:S05]  /*26c0*/  BSYNC.RECONVERGENT B0 ;  /* 0x0000000000007941 */ /* 0x000fea0003800200 */
.L_x_32:
[----:B------:R-:W2:Y:S02]  /*26d0*/  LDCU.64 UR4, c[0x0][0x3a0] ;  /* 0x00007400ff0477ac */ /* 0x000ea40008000a00 */
[----:B--2---:R-:W-:-:S04]  /*26e0*/  UISETP.NE.U32.AND UP0, UPT, UR4, URZ, UPT ;  /* 0x000000ff0400728c */ /* 0x004fc8000bf05070 */
[----:B------:R-:W-:-:S09]  /*26f0*/  UISETP.NE.AND.EX UP0, UPT, UR5, URZ, UPT, UP0 ;  /* 0x000000ff0500728c */ /* 0x000fd2000bf05300 */
[----:B------:R-:W-:Y:S05]  /*2700*/  BRA.U !UP0, `(.L_x_43) ;  /* 0x0000002508587547 */ /* 0x000fea000b800000 */
[----:B-1----:R-:W-:Y:S01]  /*2710*/  IMAD.MOV.U32 R2, RZ, RZ, RZ ;  /* 0x000000ffff027224 */ /* 0x002fe200078e00ff */
[----:B------:R-:W1:Y:S01]  /*2720*/  LDCU.64 UR8, c[0x0][0x3a0] ;  /* 0x00007400ff0877ac */ /* 0x000e620008000a00 */
[----:B------:R-:W-:-:S05]  /*2730*/  NOP ;  /* 0x0000000000007918 */ /* 0x000fca0000000000 */
.L_x_51:
        /* <DEDUP_REMOVED lines=9> */
[----:B------:R-:W-:Y:S02]  /*27d0*/  IMAD.U32 R5, RZ, RZ, UR4 ;  /* 0x00000004ff057e24 */ /* 0x000fe4000f8e00ff */
[----:B------:R-:W-:Y:S02]  /*27e0*/  IMAD.U32 R4, RZ, RZ, UR5 ;  /* 0x00000005ff047e24 */ /* 0x000fe4000f8e00ff */
[----:B------:R-:W-:-:S02]  /*27f0*/  IMAD.U32 R7, RZ, RZ, UR4 ;  /* 0x00000004ff077e24 */ /* 0x000fc4000f8e00ff */
[----:B------:R-:W-:Y:S02]  /*2800*/  IMAD.U32 R6, RZ, RZ, UR5 ;  /* 0x00000005ff067e24 */ /* 0x000fe4000f8e00ff */
[----:B-1----:R-:W-:-:S07]  /*2810*/  IMAD.WIDE.U32 R8, R2, 0xc80, R8 ;  /* 0x00000c8002087825 */ /* 0x002fce00078e0008 */
.L_x_46:
[----:B------:R-:W-:-:S06]  /*2820*/  IMAD R12, R13, 0x4, R0 ;  /* 0x000000040d0c7824 */ /* 0x000fcc00078e0200 */
[----:B------:R-:W5:Y:S01]  /*2830*/  LDL R12, [R12+0x4] ;  /* 0x000004000c0c7983 */ /* 0x000f620000100800 */
[----:B------:R-:W-:-:S07]  /*2840*/  IMAD.MOV.U32 R15, RZ, RZ, RZ ;  /* 0x000000ffff0f7224 */ /* 0x000fce00078e00ff */
.L_x_45:
        /* <DEDUP_REMOVED lines=12> */
[----:B------:R-:W4:Y:S04]  /*2910*/  @!P0 LDG.E R16, desc[UR10][R10.64] ;  /* 0x0000000a0a108981 */ /* 0x000f28000c1e1900 */
        /* <DEDUP_REMOVED lines=14> */
[----:B------:R-:W-:-:S03]  /*2a00*/  @P3 LOP3.LUT R5, R5, R26, RZ, 0x3c, !PT ;  /* 0x0000001a05053212 */ /* 0x000fc600078e3cff */
[----:B------:R-:W4:Y:S01]  /*2a10*/  @P6 LDG.E R26, desc[UR10][R10.64+0x88] ;  /* 0x0000880a0a1a6981 */ /* 0x000f22000c1e1900 */
[----:B------:R-:W-:-:S03]  /*2a20*/  @!P0 LOP3.LUT R3, R3, R16, RZ, 0x3c, !PT ;  /* 0x0000001003038212 */ /* 0x000fc600078e3cff */
[----:B------:R-:W3:Y:S01]  /*2a30*/  @!P0 LDG.E R16, desc[UR10][R10.64+0x8] ;  /* 0x0000080a0a108981 */ /* 0x000ee2000c1e1900 */
[----:B------:R-:W-:-:S04]  /*2a40*/  @P4 LOP3.LUT R5, R5, R28, RZ, 0x3c, !PT ;  /* 0x0000001c05054212 */ /* 0x000fc800078e3cff */
[----:B------:R-:W-:Y:S02]  /*2a50*/  @P5 LOP3.LUT R5, R5, R14, RZ, 0x3c, !PT ;  /* 0x0000000e05055212 */ /* 0x000fe400078e3cff */
[----:B------:R-:W4:Y:S01]  /*2a60*/  @P2 LDG.E R14, desc[UR10][R10.64+0x30] ;  /* 0x0000300a0a0e2981 */ /* 0x000f22000c1e1900 */
[----:B------:R-:W-:-:S03]  /*2a70*/  @!P0 LOP3.LUT R6, R6, R17, RZ, 0x3c, !PT ;  /* 0x0000001106068212 */ /* 0x000fc600078e3cff */
[----:B------:R-:W4:Y:S01]  /*2a80*/  @P2 LDG.E R17, desc[UR10][R10.64+0x34] ;  /* 0x0000340a0a112981 */ /* 0x000f22000c1e1900 */
[----:B------:R-:W-:-:S03]  /*2a90*/  @!P0 LOP3.LUT R4, R4, R19, RZ, 0x3c, !PT ;  /* 0x0000001304048212 */ /* 0x000fc600078e3cff */
        /* <DEDUP_REMOVED lines=9> */
[----:B---3--:R-:W-:-:S03]  /*2b30*/  @!P0 LOP3.LUT R7, R7, R16, RZ, 0x3c, !PT ;  /* 0x0000001007078212 */ /* 0x008fc600078e3cff */
[----:B------:R-:W3:Y:S01]  /*2b40*/  @P3 LDG.E R16, desc[UR10][R10.64+0x3c] ;  /* 0x00003c0a0a103981 */ /* 0x000ee2000c1e1900 */
[----:B------:R-:W-:Y:S02]  /*2b50*/  @P1 LOP3.LUT R7, R7, R22, RZ, 0x3c, !PT ;  /* 0x0000001607071212 */ /* 0x000fe400078e3cff */
[----:B----4-:R-:W-:Y:S01]  /*2b60*/  @P2 LOP3.LUT R3, R3, R24, RZ, 0x3c, !PT ;  /* 0x0000001803032212 */ /* 0x010fe200078e3cff */
[----:B------:R-:W4:Y:S01]  /*2b70*/  @P4 LDG.E R22, desc[UR10][R10.64+0x58] ;  /* 0x0000580a0a164981 */ /* 0x000f22000c1e1900 */
[----:B------:R-:W-:-:S03]  /*2b80*/  @P2 LOP3.LUT R7, R7, R14, RZ, 0x3c, !PT ;  /* 0x0000000e07072212 */ /* 0x000fc600078e3cff */
[----:B------:R-:W4:Y:S04]  /*2b90*/  @P4 LDG.E R14, desc[UR10][R10.64+0x50] ;  /* 0x0000500a0a0e4981 */ /* 0x000f28000c1e1900 */
[----:B------:R-:W4:Y:S01]  /*2ba0*/  @P5 LDG.E R24, desc[UR10][R10.64+0x64] ;  /* 0x0000640a0a185981 */ /* 0x000f22000c1e1900 */
[----:B------:R-:W-:Y:S02]  /*2bb0*/  LOP3.LUT P0, RZ, R20, 0x80, RZ, 0xc0, !PT ;  /* 0x0000008014ff7812 */ /* 0x000fe4000780c0ff */
[----:B------:R-:W-:Y:S02]  /*2bc0*/  @P2 LOP3.LUT R4, R4, R17, RZ, 0x3c, !PT ;  /* 0x0000001104042212 */ /* 0x000fe400078e3cff */
[----:B------:R-:W4:Y:S01]  /*2bd0*/  @P5 LDG.E R17, desc[UR10][R10.64+0x70] ;  /* 0x0000700a0a115981 */ /* 0x000f22000c1e1900 */
[----:B------:R-:W-:-:S02]  /*2be0*/  @P3 LOP3.LUT R6, R6, R19, RZ, 0x3c, !PT ;  /* 0x0000001306063212 */ /* 0x000fc400078e3cff */
[----:B------:R-:W-:Y:S01]  /*2bf0*/  @P3 LOP3.LUT R4, R4, R21, RZ, 0x3c, !PT ;  /* 0x0000001504043212 */ /* 0x000fe200078e3cff */
[----:B------:R-:W4:Y:S01]  /*2c00*/  @P6 LDG.E R19, desc[UR10][R10.64+0x7c] ;  /* 0x00007c0a0a136981 */ /* 0x000f22000c1e1900 */
[----:B------:R-:W-:-:S03]  /*2c10*/  @P6 LOP3.LUT R5, R5, R26, RZ, 0x3c, !PT ;  /* 0x0000001a05056212 */ /* 0x000fc600078e3cff */
[----:B------:R-:W4:Y:S01]  /*2c20*/  @P6 LDG.E R21, desc[UR10][R10.64+0x84] ;  /* 0x0000840a0a156981 */ /* 0x000f22000c1e1900 */
[----:B------:R-:W-:Y:S02]  /*2c30*/  @P4 LOP3.LUT R6, R6, R23, RZ, 0x3c, !PT ;  /* 0x0000001706064212 */ /* 0x000fe400078e3cff */
[----:B------:R-:W-:Y:S01]  /*2c40*/  @P4 LOP3.LUT R4, R4, R25, RZ, 0x3c, !PT ;  /* 0x0000001904044212 */ /* 0x000fe200078e3cff */
        /* <DEDUP_REMOVED lines=11> */
[----:B------:R-:W2:Y:S04]  /*2d00*/  @P0 LDG.E R22, desc[UR10][R10.64+0x8c] ;  /* 0x00008c0a0a160981 */ /* 0x000ea8000c1e1900 */
[----:B------:R-:W2:Y:S01]  /*2d10*/  @P0 LDG.E R24, desc[UR10][R10.64+0x94] ;  /* 0x0000940a0a180981 */ /* 0x000ea2000c1e1900 */
[----:B------:R-:W-:Y:S02]  /*2d20*/  @P5 LOP3.LUT R6, R6, R27, RZ, 0x3c, !PT ;  /* 0x0000001b06065212 */ /* 0x000fe400078e3cff */
[----:B------:R-:W-:-:S02]  /*2d30*/  @P5 LOP3.LUT R4, R4, R17, RZ, 0x3c, !PT ;  /* 0x0000001104045212 */ /* 0x000fc400078e3cff */
[----:B------:R-:W-:Y:S02]  /*2d40*/  @P6 LOP3.LUT R6, R6, R19, RZ, 0x3c, !PT ;  /* 0x0000001306066212 */ /* 0x000fe400078e3cff */
[----:B------:R-:W-:Y:S02]  /*2d50*/  @P6 LOP3.LUT R4, R4, R21, RZ, 0x3c, !PT ;  /* 0x0000001504046212 */ /* 0x000fe400078e3cff */
[----:B------:R-:W-:Y:S02]  /*2d60*/  @P0 LOP3.LUT R6, R6, R23, RZ, 0x3c, !PT ;  /* 0x0000001706060212 */ /* 0x000fe400078e3cff */
[----:B------:R-:W-:Y:S02]  /*2d70*/  @P0 LOP3.LUT R4, R4, R25, RZ, 0x3c, !PT ;  /* 0x0000001904040212 */ /* 0x000fe400078e3cff */
[----:B------:R-:W-:Y:S02]  /*2d80*/  @P0 LOP3.LUT R5, R5, R26, RZ, 0x3c, !PT ;  /* 0x0000001a05050212 */ /* 0x000fe400078e3cff */
[----:B---3--:R-:W-:-:S02]  /*2d90*/  @P6 LOP3.LUT R3, R3, R16, RZ, 0x3c, !PT ;  /* 0x0000001003036212 */ /* 0x008fc400078e3cff */
[----:B----4-:R-:W-:-:S04]  /*2da0*/  @P5 LOP3.LUT R7, R7, R14, RZ, 0x3c, !PT ;  /* 0x0000000e07075212 */ /* 0x010fc800078e3cff */
[----:B--2---:R-:W-:Y:S02]  /*2db0*/  @P6 LOP3.LUT R7, R7, R18, RZ, 0x3c, !PT ;  /* 0x0000001207076212 */ /* 0x004fe400078e3cff */
        /* <DEDUP_REMOVED lines=20> */
[----:B----4-:R-:W-:-:S04]  /*2f00*/  @P2 LOP3.LUT R5, R5, R26, RZ, 0x3c, !PT ;  /* 0x0000001a05052212 */ /* 0x010fc800078e3cff */
[----:B------:R-:W-:-:S04]  /*2f10*/  @P3 LOP3.LUT R5, R5, R28, RZ, 0x3c, !PT ;  /* 0x0000001c05053212 */ /* 0x000fc800078e3cff */
[----:B------:R-:W-:Y:S02]  /*2f20*/  @P4 LOP3.LUT R5, R5, R16, RZ, 0x3c, !PT ;  /* 0x0000001005054212 */ /* 0x000fe400078e3cff */
        /* <DEDUP_REMOVED lines=11> */
[----:B------:R-:W-:Y:S02]  /*2fe0*/  LOP3.LUT P0, RZ, R20, 0x8000, RZ, 0xc0, !PT ;  /* 0x0000800014ff7812 */ /* 0x000fe4000780c0ff */
[----:B------:R-:W-:Y:S01]  /*2ff0*/  @P1 LOP3.LUT R6, R6, R23, RZ, 0x3c, !PT ;  /* 0x0000001706061212 */ /* 0x000fe200078e3cff */
[----:B------:R-:W4:Y:S01]  /*3000*/  @P3 LDG.E R20, desc[UR10][R10.64+0xdc] ;  /* 0x0000dc0a0a143981 */ /* 0x000f22000c1e1900 */
[----:B------:R-:W-:-:S03]  /*3010*/  @P1 LOP3.LUT R4, R4, R17, RZ, 0x3c, !PT ;  /* 0x0000001104041212 */ /* 0x000fc600078e3cff */
[----:B------:R-:W4:Y:S04]  /*3020*/  @P3 LDG.E R23, desc[UR10][R10.64+0xe0] ;  /* 0x0000e00a0a173981 */ /* 0x000f28000c1e1900 */
        /* <DEDUP_REMOVED lines=32> */
[----:B------:R-:W-:-:S05]  /*3230*/  VIADD R15, R15, 0x10 ;  /* 0x000000100f0f7836 */ /* 0x000fca0000000000 */
[----:B------:R-:W-:Y:S02]  /*3240*/  ISETP.NE.AND P1, PT, R15, 0x20, PT ;  /* 0x000000200f00780c */ /* 0x000fe40003f25270 */
[----:B----4-:R-:W-:Y:S02]  /*3250*/  @P5 LOP3.LUT R3, R3, R16, RZ, 0x3c, !PT ;  /* 0x0000001003035212 */ /* 0x010fe400078e3cff */
[----:B------:R-:W-:Y:S02]  /*3260*/  @P5 LOP3.LUT R7, R7, R18, RZ, 0x3c, !PT ;  /* 0x0000001207075212 */ /* 0x000fe400078e3cff */
[----:B------:R-:W-:Y:S02]  /*3270*/  @P5 LOP3.LUT R4, R4, R21, RZ, 0x3c, !PT ;  /* 0x0000001504045212 */ /* 0x000fe400078e3cff */
[----:B------:R-:W-:Y:S02]  /*3280*/  @P5 LOP3.LUT R6, R6, R19, RZ, 0x3c, !PT ;  /* 0x0000001306065212 */ /* 0x000fe400078e3cff */
[----:B------:R-:W-:-:S02]  /*3290*/  @P0 LOP3.LUT R5, R5, R26, RZ, 0x3c, !PT ;  /* 0x0000001a05050212 */ /* 0x000fc400078e3cff */
[----:B------:R-:W-:Y:S02]  /*32a0*/  @P6 LOP3.LUT R7, R7, R20, RZ, 0x3c, !PT ;  /* 0x0000001407076212 */ /* 0x000fe400078e3cff */
[----:B------:R-:W-:Y:S02]  /*32b0*/  @P6 LOP3.LUT R6, R6, R23, RZ, 0x3c, !PT ;  /* 0x0000001706066212 */ /* 0x000fe400078e3cff */
[----:B------:R-:W-:Y:S02]  /*32c0*/  @P6 LOP3.LUT R4, R4, R17, RZ, 0x3c, !PT ;  /* 0x0000001104046212 */ /* 0x000fe400078e3cff */
[----:B------:R-:W-:Y:S02]  /*32d0*/  @P0 LOP3.LUT R6, R6, R25, RZ, 0x3c, !PT ;  /* 0x0000001906060212 */ /* 0x000fe400078e3cff */
[----:B------:R-:W-:Y:S02]  /*32e0*/  @P0 LOP3.LUT R4, R4, R27, RZ, 0x3c, !PT ;  /* 0x0000001b04040212 */ /* 0x000fe400078e3cff */
[----:B--2---:R-:W-:-:S04]  /*32f0*/  @P6 LOP3.LUT R3, R3, R14, RZ, 0x3c, !PT ;  /* 0x0000000e03036212 */ /* 0x004fc800078e3cff */
[----:B------:R-:W-:Y:S02]  /*3300*/  @P0 LOP3.LUT R3, R3, R22, RZ, 0x3c, !PT ;  /* 0x0000001603030212 */ /* 0x000fe400078e3cff */
[----:B---3--:R-:W-:Y:S01]  /*3310*/  @P0 LOP3.LUT R7, R7, R24, RZ, 0x3c, !PT ;  /* 0x0000001807070212 */ /* 0x008fe200078e3cff */
        /* <DEDUP_REMOVED lines=15> */
[----:B------:R-:W-:Y:S02]  /*3410*/  IMAD.U32 R5, RZ, RZ, UR4 ;  /* 0x00000004ff057e24 */ /* 0x000fe4000f8e00ff */
[----:B------:R-:W-:Y:S02]  /*3420*/  IMAD.U32 R4, RZ, RZ, UR5 ;  /* 0x00000005ff047e24 */ /* 0x000fe4000f8e00ff */
[----:B------:R-:W-:-:S02]  /*3430*/  IMAD.U32 R7, RZ, RZ, UR4 ;  /* 0x00000004ff077e24 */ /* 0x000fc4000f8e00ff */
[----:B------:R-:W-:-:S07]  /*3440*/  IMAD.U32 R6, RZ, RZ, UR5 ;  /* 0x00000005ff067e24 */ /* 0x000fce000f8e00ff */
.L_x_48:
[----:B------:R-:W-:-:S06]  /*3450*/  IMAD R12, R13, 0x4, R0 ;  /* 0x000000040d0c7824 */ /* 0x000fcc00078e0200 */
[----:B------:R-:W5:Y:S01]  /*3460*/  LDL R12, [R12+0x4] ;  /* 0x000004000c0c7983 */ /* 0x000f620000100800 */
[----:B------:R-:W-:-:S07]  /*3470*/  IMAD.MOV.U32 R15, RZ, RZ, RZ ;  /* 0x000000ffff0f7224 */ /* 0x000fce00078e00ff */
.L_x_47:
        /* <DEDUP_REMOVED lines=188> */
[----:B------:R-:W-:Y:S02]  /*4040*/  IMAD.U32 R5, RZ, RZ, UR4 ;  /* 0x00000004ff057e24 */ /* 0x000fe4000f8e00ff */
[----:B------:R-:W-:Y:S02]  /*4050*/  IMAD.U32 R4, RZ, RZ, UR5 ;  /* 0x00000005ff047e24 */ /* 0x000fe4000f8e00ff */
[----:B------:R-:W-:-:S02]  /*4060*/  IMAD.U32 R7, RZ, RZ, UR4 ;  /* 0x00000004ff077e24 */ /* 0x000fc4000f8e00ff */
[----:B------:R-:W-:-:S07]  /*4070*/  IMAD.U32 R6, RZ, RZ, UR5 ;  /* 0x00000005ff067e24 */ /* 0x000fce000f8e00ff */
.L_x_50:
[----:B------:R-:W-:-:S06]  /*4080*/  IMAD R12, R13, 0x4, R0 ;  /* 0x000000040d0c7824 */ /* 0x000fcc00078e0200 */
[----:B------:R-:W5:Y:S01]  /*4090*/  LDL R12, [R12+0x4] ;  /* 0x000004000c0c7983 */ /* 0x000f620000100800 */
[----:B------:R-:W-:-:S07]  /*40a0*/  IMAD.MOV.U32 R15, RZ, RZ, RZ ;  /* 0x000000ffff0f7224 */ /* 0x000fce00078e00ff */
.L_x_49:
        /* <DEDUP_REMOVED lines=177> */
[----:B------:R3:W-:Y:S04]  /*4bc0*/  STL [R1+0x4], R3 ;  /* 0x0000040301007387 */ /* 0x0007e80000100800 */
[----:B------:R3:W-:Y:S04]  /*4bd0*/  STL.64 [R1+0x8], R6 ;  /* 0x0000080601007387 */ /* 0x0007e80000100a00 */
[----:B------:R3:W-:Y:S02]  /*4be0*/  STL.64 [R1+0x10], R4 ;  /* 0x0000100401007387 */ /* 0x0007e40000100a00 */
.L_x_44:
        /* <DEDUP_REMOVED lines=8> */
.L_x_43:
[----:B------:R-:W4:Y:S01]  /*4c70*/  LDC R11, c[0x0][0x390] ;  /* 0x0000e400ff0b7b82 */ /* 0x000f220000000800 */
[----:B------:R-:W0:Y:S01]  /*4c80*/  LDCU.64 UR8, c[0x0][0x398] ;  /* 0x00007300ff0877ac */ /* 0x000e220008000a00 */
[----:B----4-:R-:W-:-:S13]  /*4c90*/  ISETP.GE.AND P0, PT, R11, 0x1, PT ;  /* 0x000000010b00780c */ /* 0x010fda0003f06270 */
[----:B0-----:R-:W-:Y:S05]  /*4ca0*/  @!P0 EXIT ;  /* 0x000000000000894d */ /* 0x001fea0003800000 */
[----:B------:R-:W0:Y:S01]  /*4cb0*/  S2R R0, SR_TID.X ;  /* 0x0000000000007919 */ /* 0x000e220000002100 */
[----:B------:R-:W4:Y:S01]  /*4cc0*/  LDCU UR4, c[0x0][0x3a0] ;  /* 0x00007400ff0477ac */ /* 0x000f220008000800 */
[C---:B------:R-:W-:Y:S01]  /*4cd0*/  ISETP.GE.U32.AND P0, PT, R11.reuse, 0x4, PT ;  /* 0x000000040b00780c */ /* 0x040fe20003f06070 */
[----:B------:R-:W-:Y:S01]  /*4ce0*/  IMAD.MOV.U32 R8, RZ, RZ, RZ ;  /* 0x000000ffff087224 */ /* 0x000fe200078e00ff */
[----:B-1----:R-:W-:Y:S01]  /*4cf0*/  LOP3.LUT R2, R11, 0x3, RZ, 0xc0, !PT ;  /* 0x000000030b027812 */ /* 0x002fe200078ec0ff */
[----:B------:R-:W-:Y:S02]  /*4d00*/  ULOP3.LUT UR8, UR8, 0xaad26b49, URZ, 0x3c, !UPT ;  /* 0xaad26b4908087892 */ /* 0x000fe4000f8e3cff */
[----:B------:R-:W-:Y:S02]  /*4d10*/  ULOP3.LUT UR9, UR9, 0xf7dcefdd, URZ, 0x3c, !UPT ;  /* 0xf7dcefdd09097892 */ /* 0x000fe4000f8e3cff */
[----:B------:R-:W-:Y:S02]  /*4d20*/  UIMAD UR8, UR8, 0x4182bed5, URZ ;  /* 0x4182bed5080878a4 */ /* 0x000fe4000f8e02ff */
[----:B------:R-:W-:-:S04]  /*4d30*/  UIMAD UR9, UR9, -0x658354e5, URZ ;  /* 0x9a7cab1b090978a4 */ /* 0x000fc8000f8e02ff */
[----:B------:R-:W-:-:S04]  /*4d40*/  UIADD3 UR8, UPT, UPT, UR8, 0x64f0c9, UR9 ;  /* 0x0064f0c908087890 */ /* 0x000fc8000fffe009 */
[----:B----4-:R-:W-:-:S06]  /*4d50*/  UIMAD UR4, UR4, 0x587c5, UR8 ;  /* 0x000587c5040478a4 */ /* 0x010fcc000f8e0208 */
[----:B------:R-:W-:Y:S02]  /*4d60*/  IMAD.U32 R28, RZ, RZ, UR4 ;  /* 0x00000004ff1c7e24 */ /* 0x000fe4000f8e00ff */
[----:B0-----:R-:W-:-:S04]  /*4d70*/  VIADD R0, R0, UR6 ;  /* 0x0000000600007c36 */ /* 0x001fc80008000000 */
[----:B------:R-:W-:Y:S01]  /*4d80*/  IMAD R9, R0, R11, RZ ;  /* 0x0000000b00097224 */ /* 0x000fe200078e02ff */
[----:B------:R-:W-:Y:S06]  /*4d90*/  @!P0 BRA `(.L_x_52) ;  /* 0x0000000c00b48947 */ /* 0x000fec0003800000 */
[----:B------:R-:W0:Y:S01]  /*4da0*/  LDCU.64 UR4, c[0x0][0x388] ;  /* 0x00007100ff0477ac */ /* 0x000e220008000a00 */
[----:B------:R-:W1:Y:S01]  /*4db0*/  LDC.64 R14, c[0x0][0x380] ;  /* 0x0000e000ff0e7b82 */ /* 0x000e620000000a00 */
[----:B------:R-:W-:Y:S01]  /*4dc0*/  LOP3.LUT R8, R11, 0x7ffffffc, RZ, 0xc0, !PT ;  /* 0x7ffffffc0b087812 */ /* 0x000fe200078ec0ff */
[----:B------:R-:W-:Y:S01]  /*4dd0*/  IMAD.MOV R10, RZ, RZ, -R0 ;  /* 0x000000ffff0a7224 */ /* 0x000fe200078e0a00 */
[----:B------:R-:W4:Y:S01]  /*4de0*/  LDCU UR7, c[0x0][0x394] ;  /* 0x00007280ff0777ac */ /* 0x000f220008000800 */
[----:B------:R-:W-:Y:S01]  /*4df0*/  IMAD.MOV.U32 R11, RZ, RZ, R9 ;  /* 0x000000ffff0b7224 */ /* 0x000fe200078e0009 */
[----:B0-----:R-:W-:-:S04]  /*4e00*/  UIADD3 UR4, UP0, UPT, UR4, 0x8, URZ ;  /* 0x0000000804047890 */ /* 0x001fc8000ff1e0ff */
[----:B------:R-:W-:Y:S02]  /*4e10*/  UIADD3.X UR5, UPT, UPT, URZ, UR5, URZ, UP0, !UPT ;  /* 0x00000005ff057290 */ /* 0x000fe400087fe4ff */
[----:B------:R-:W-:Y:S01]  /*4e20*/  IMAD.U32 R16, RZ, RZ, UR4 ;  /* 0x00000004ff107e24 */ /* 0x000fe2000f8e00ff */
[----:B------:R-:W-:-:S03]  /*4e30*/  UMOV UR4, URZ ;  /* 0x000000ff00047c82 */ /* 0x000fc60008000000 */
[----:B----4-:R-:W-:-:S07]  /*4e40*/  IMAD.U32 R17, RZ, RZ, UR5 ;  /* 0x00000005ff117e24 */ /* 0x010fce000f8e00ff */
.L_x_69:
[----:B----4-:R-:W4:Y:S01]  /*4e50*/  LDG.E R19, desc[UR10][R16.64+-0x8] ;  /* 0xfffff80a10137981 */ /* 0x010f22000c1e1900 */
[----:B------:R-:W-:Y:S01]  /*4e60*/  SHF.R.U32.HI R12, RZ, 0x2, R3 ;  /* 0x00000002ff0c7819 */ /* 0x000fe20000011603 */
[----:B------:R-:W-:Y:S01]  /*4e70*/  VIADD R26, R28, 0x587c5 ;  /* 0x000587c51c1a7836 */ /* 0x000fe20000000000 */
[----:B------:R-:W-:Y:S01]  /*4e80*/  BSSY.RECONVERGENT B0, `(.L_x_53) ;  /* 0x0000033000007945 */ /* 0x000fe20003800200 */
[----:B0123--:R-:W-:Y:S01]  /*4e90*/  IMAD.MOV.U32 R20, RZ, RZ, RZ ;  /* 0x000000ffff147224 */ /* 0x00ffe200078e00ff */
[----:B------:R-:W-:Y:S01]  /*4ea0*/  LOP3.LUT R12, R12, R3, RZ, 0x3c, !PT ;  /* 0x000000030c0c7212 */ /* 0x000fe200078e3cff */
[----:B--23--:R-:W-:Y:S01]  /*4eb0*/  IMAD.SHL.U32 R3, R5, 0x10, RZ ;  /* 0x0000001005037824 */ /* 0x00cfe200078e00ff */
[----:B------:R-:W-:Y:S01]  /*4ec0*/  BSSY.RELIABLE B1, `(.L_x_54) ;  /* 0x000002a000017945 */ /* 0x000fe20003800100 */
[----:B------:R-:W-:Y:S02]  /*4ed0*/  IMAD.MOV.U32 R24, RZ, RZ, R4 ;  /* 0x000000ffff187224 */ /* 0x000fe400078e0004 */
[----:B------:R-:W-:-:S05]  /*4ee0*/  IMAD.SHL.U32 R13, R12, 0x2, RZ ;  /* 0x000000020c0d7824 */ /* 0x000fca00078e00ff */
[----:B------:R-:W-:-:S04]  /*4ef0*/  LOP3.LUT R12, R12, R13, R3, 0x96, !PT ;  /* 0x0000000d0c0c7212 */ /* 0x000fc800078e9603 */
[----:B------:R-:W-:Y:S01]  /*4f00*/  LOP3.LUT R13, R12, R5, RZ, 0x3c, !PT ;  /* 0x000000050c0d7212 */ /* 0x000fe200078e3cff */
[----:B------:R-:W-:-:S04]  /*4f10*/  IMAD.MOV.U32 R12, RZ, RZ, 0x2f800000 ;  /* 0x2f800000ff0c7424 */ /* 0x000fc800078e00ff */
[----:B------:R-:W-:-:S05]  /*4f20*/  IMAD.IADD R3, R13, 0x1, R26 ;  /* 0x000000010d037824 */ /* 0x000fca00078e021a */
[----:B------:R-:W-:-:S05]  /*4f30*/  I2FP.F32.U32 R3, R3 ;  /* 0x0000000300037245 */ /* 0x000fca0000201000 */
[----:B------:R-:W-:Y:S01]  /*4f40*/  FFMA R3, R3, R12, 1.1641532182693481445e-10 ;  /* 0x2f00000003037423 */ /* 0x000fe2000000000c */
[----:B----4-:R-:W-:Y:S02]  /*4f50*/  I2FP.F32.S32 R18, R19 ;  /* 0x0000001300127245 */ /* 0x010fe40000201400 */
[----:B------:R-:W-:Y:S01]  /*4f60*/  ISETP.NE.AND P0, PT, R19, 0x1, PT ;  /* 0x000000011300780c */ /* 0x000fe20003f05270 */
[----:B------:R-:W-:Y:S02]  /*4f70*/  IMAD.MOV.U32 R19, RZ, RZ, 0x3fe00000 ;  /* 0x3fe00000ff137424 */ /* 0x000fe400078e00ff */
[----:B------:R-:W-:Y:S01]  /*4f80*/  FMUL R3, R3, R18 ;  /* 0x0000001203037220 */ /* 0x000fe20000400000 */
[----:B------:R-:W-:Y:S01]  /*4f90*/  IMAD.MOV.U32 R18, RZ, RZ, 0x0 ;  /* 0x00000000ff127424 */ /* 0x000fe200078e00ff */
[----:B------:R-:W-:Y:S02]  /*4fa0*/  FSEL R21, RZ, 1.875, P0 ;  /* 0x3ff00000ff157808 */ /* 0x000fe40000000000 */
[----:B------:R0:W2:Y:S01]  /*4fb0*/  F2F.F64.F32 R22, R3 ;  /* 0x0000000300167310 */ /* 0x0000a20000201800 */
[----:B------:R-:W-:-:S03]  /*4fc0*/  ISETP.NE.AND P0, PT, R10, RZ, PT ;  /* 0x000000ff0a00720c */ /* 0x000fc60003f05270 */
[----:B------:R-:W-:Y:S01]  /*4fd0*/  DFMA R20, R20, -R18, 1 ;  /* 0x3ff000001414742b */ /* 0x000fe20000000812 */
[----:B0-----:R-:W-:-:S07]  /*4fe0*/  IMAD.MOV.U32 R3, RZ, RZ, R7 ;  /* 0x000000ffff037224 */ /* 0x001fce00078e0007 */
[----:B--2---:R-:W-:Y:S01]  /*4ff0*/  DMUL R22, R22, R20 ;  /* 0x0000001416167228 */ /* 0x004fe20000000000 */
[----:B-1----:R-:W-:-:S09]  /*5000*/  IMAD.WIDE R20, R11, 0x4, R14 ;  /* 0x000000040b147825 */ /* 0x002fd200078e020e */
[----:B------:R0:W1:Y:S02]  /*5010*/  F2F.F32.F64 R23, R22 ;  /* 0x0000001600177310 */ /* 0x0000640000301000 */
[----:B0-----:R-:W-:Y:S01]  /*5020*/  IMAD.MOV.U32 R22, RZ, RZ, R5 ;  /* 0x000000ffff167224 */ /* 0x001fe200078e0005 */
[----:B-1----:R0:W-:Y:S01]  /*5030*/  STG.E desc[UR10][R20.64], R23 ;  /* 0x0000001714007986 */ /* 0x0021e2000c10190a */
[----:B------:R-:W-:Y:S05]  /*5040*/  @!P0 BRA `(.L_x_55) ;  /* 0x0000000000448947 */ /* 0x000fea0003800000 */
[----:B------:R-:W-:Y:S01]  /*5050*/  SHF.R.U32.HI R3, RZ, 0x2, R6 ;  /* 0x00000002ff037819 */ /* 0x000fe20000011606 */
[----:B------:R-:W-:Y:S02]  /*5060*/  IMAD.MOV.U32 R22, RZ, RZ, R13 ;  /* 0x000000ffff167224 */ /* 0x000fe400078e000d */
[----:B------:R-:W-:Y:S01]  /*5070*/  VIADD R26, R28, 0xb0f8a ;  /* 0x000b0f8a1c1a7836 */ /* 0x000fe20000000000 */
[----:B------:R-:W-:Y:S01]  /*5080*/  LOP3.LUT R3, R3, R6, RZ, 0x3c, !PT ;  /* 0x0000000603037212 */ /* 0x000fe200078e3cff */
[----:B------:R-:W-:-:S04]  /*5090*/  IMAD.SHL.U32 R6, R22, 0x10, RZ ;  /* 0x0000001016067824 */ /* 0x000fc800078e00ff */
[----:B------:R-:W-:-:S05]  /*50a0*/  IMAD.SHL.U32 R13, R3, 0x2, RZ ;  /* 0x00000002030d7824 */ /* 0x000fca00078e00ff */
[----:B------:R-:W-:-:S04]  /*50b0*/  LOP3.LUT R13, R3, R13, R6, 0x96, !PT ;  /* 0x0000000d030d7212 */ /* 0x000fc800078e9606 */
[----:B------:R-:W-:-:S05]  /*50c0*/  LOP3.LUT R13, R13, R22, RZ, 0x3c, !PT ;  /* 0x000000160d0d7212 */ /* 0x000fca00078e3cff */
[----:B------:R-:W-:-:S05]  /*50d0*/  IMAD.IADD R3, R13, 0x1, R26 ;  /* 0x000000010d037824 */ /* 0x000fca00078e021a */
[----:B------:R-:W-:-:S05]  /*50e0*/  I2FP.F32.U32 R3, R3 ;  /* 0x0000000300037245 */ /* 0x000fca0000201000 */
[----:B------:R-:W-:-:S05]  /*50f0*/  FFMA R3, R3, R12, 1.1641532182693481445e-10 ;  /* 0x2f00000003037423 */ /* 0x000fca000000000c */
[----:B------:R-:W-:-:S13]  /*5100*/  FSETP.GT.AND P0, PT, R3, UR7, PT ;  /* 0x0000000703007c0b */ /* 0x000fda000bf04000 */
[----:B------:R-:W-:Y:S05]  /*5110*/  @!P0 BREAK.RELIABLE B1 ;  /* 0x0000000000018942 */ /* 0x000fea0003800100 */
[----:B------:R-:W-:Y:S05]  /*5120*/  @!P0 BRA `(.L_x_56) ;  /* 0x0000000000208947 */ /* 0x000fea0003800000 */
[----:B------:R-:W-:Y:S02]  /*5130*/  IMAD.MOV.U32 R24, RZ, RZ, R5 ;  /* 0x000000ffff187224 */ /* 0x000fe400078e0005 */
[----:B------:R-:W-:Y:S02]  /*5140*/  IMAD.MOV.U32 R3, RZ, RZ, R4 ;  /* 0x000000ffff037224 */ /* 0x000fe400078e0004 */
[----:B------:R-:W-:-:S07]  /*5150*/  IMAD.MOV.U32 R6, RZ, RZ, R7 ;  /* 0x000000ffff067224 */ /* 0x000fce00078e0007 */
.L_x_55:
[----:B------:R-:W-:Y:S05]  /*5160*/  BSYNC.RELIABLE B1 ;  /* 0x0000000000017941 */ /* 0x000fea0003800100 */
.L_x_54:
[----:B------:R1:W-:Y:S01]  /*5170*/  STG.E desc[UR10][R20.64], RZ ;  /* 0x000000ff14007986 */ /* 0x0003e2000c10190a */
[----:B------:R-:W-:Y:S02]  /*5180*/  IMAD.MOV.U32 R5, RZ, RZ, R24 ;  /* 0x000000ffff057224 */ /* 0x000fe400078e0018 */
[----:B------:R-:W-:Y:S02]  /*5190*/  IMAD.MOV.U32 R4, RZ, RZ, R3 ;  /* 0x000000ffff047224 */ /* 0x000fe400078e0003 */
[----:B------:R-:W-:-:S07]  /*51a0*/  IMAD.MOV.U32 R7, RZ, RZ, R6 ;  /* 0x000000ffff077224 */ /* 0x000fce00078e0006 */
.L_x_56:
[----:B------:R-:W-:Y:S05]  /*51b0*/  BSYNC.RECONVERGENT B0 ;  /* 0x0000000000007941 */ /* 0x000fea0003800200 */
.L_x_53:
[----:B------:R-:W-:Y:S05]  /*51c0*/  WARPSYNC.ALL ;  /* 0x0000000000007948 */ /* 0x000fea0003800000 */
[----:B------:R-:W2:Y:S01]  /*51d0*/  LDG.E R25, desc[UR10][R16.64+-0x4] ;  /* 0xfffffc0a10197981 */ /* 0x000ea2000c1e1900 */
[----:B------:R-:W-:Y:S01]  /*51e0*/  SHF.R.U32.HI R6, RZ, 0x2, R7 ;  /* 0x00000002ff067819 */ /* 0x000fe20000011607 */
[----:B------:R-:W-:Y:S01]  /*51f0*/  IMAD.SHL.U32 R3, R13, 0x10, RZ ;  /* 0x000000100d037824 */ /* 0x000fe200078e00ff */
[----:B------:R-:W-:Y:S01]  /*5200*/  UIADD3 UR5, UPT, UPT, UR4, 0x1, URZ ;  /* 0x0000000104057890 */ /* 0x000fe2000fffe0ff */
[----:B------:R-:W-:Y:S01]  /*5210*/  VIADD R24, R26, 0x587c5 ;  /* 0x000587c51a187836 */ /* 0x000fe20000000000 */
[----:B------:R-:W-:Y:S01]  /*5220*/  LOP3.LUT R6, R6, R7, RZ, 0x3c, !PT ;  /* 0x0000000706067212 */ /* 0x000fe200078e3cff */
[----:B------:R-:W-:Y:S04]  /*5230*/  BSSY.RECONVERGENT B0, `(.L_x_57) ;  /* 0x000002f000007945 */ /* 0x000fe80003800200 */
[----:B------:R-:W-:Y:S01]  /*5240*/  BSSY.RELIABLE B1, `(.L_x_58) ;  /* 0x0000028000017945 */ /* 0x000fe20003800100 */
[----:B------:R-:W-:-:S02]  /*5250*/  IMAD.MOV.U32 R27, RZ, RZ, R22 ;  /* 0x000000ffff1b7224 */ /* 0x000fc400078e0016 */
[----:B------:R-:W-:-:S05]  /*5260*/  IMAD.SHL.U32 R7, R6, 0x2, RZ ;  /* 0x0000000206077824 */ /* 0x000fca00078e00ff */
[----:B------:R-:W-:-:S04]  /*5270*/  LOP3.LUT R6, R6, R7, R3, 0x96, !PT ;  /* 0x0000000706067212 */ /* 0x000fc800078e9603 */
[----:B0-----:R-:W-:-:S05]  /*5280*/  LOP3.LUT R23, R6, R13, RZ, 0x3c, !PT ;  /* 0x0000000d06177212 */ /* 0x001fca00078e3cff */
[----:B------:R-:W-:-:S05]  /*5290*/  IMAD.IADD R3, R23, 0x1, R24 ;  /* 0x0000000117037824 */ /* 0x000fca00078e0218 */
[----:B------:R-:W-:-:S05]  /*52a0*/  I2FP.F32.U32 R3, R3 ;  /* 0x0000000300037245 */ /* 0x000fca0000201000 */
[----:B------:R-:W-:Y:S01]  /*52b0*/  FFMA R3, R3, R12, 1.1641532182693481445e-10 ;  /* 0x2f00000003037423 */ /* 0x000fe2000000000c */
[----:B--2---:R-:W-:Y:S02]  /*52c0*/  I2FP.F32.S32 R6, R25 ;  /* 0x0000001900067245 */ /* 0x004fe40000201400 */
[----:B------:R-:W-:Y:S01]  /*52d0*/  ISETP.NE.AND P0, PT, R25, 0x1, PT ;  /* 0x000000011900780c */ /* 0x000fe20003f05270 */
[----:B------:R-:W-:Y:S02]  /*52e0*/  IMAD.MOV.U32 R25, RZ, RZ, R13 ;  /* 0x000000ffff197224 */ /* 0x000fe400078e000d */
[----:B------:R-:W-:Y:S01]  /*52f0*/  FMUL R3, R3, R6 ;  /* 0x0000000603037220 */ /* 0x000fe20000400000 */
[----:B------:R-:W-:Y:S01]  /*5300*/  FSEL R7, RZ, 1.875, P0 ;  /* 0x3ff00000ff077808 */ /* 0x000fe20000000000 */
[----:B------:R-:W-:Y:S01]  /*5310*/  IMAD.MOV.U32 R6, RZ, RZ, RZ ;  /* 0x000000ffff067224 */ /* 0x000fe200078e00ff */
[----:B------:R-:W-:Y:S01]  /*5320*/  ISETP.NE.AND P0, PT, R0, UR5, PT ;  /* 0x0000000500007c0c */ /* 0x000fe2000bf05270 */
[----:B------:R0:W2:Y:S04]  /*5330*/  F2F.F64.F32 R28, R3 ;  /* 0x00000003001c7310 */ /* 0x0000a80000201800 */
[----:B------:R-:W-:Y:S01]  /*5340*/  DFMA R6, R6, -R18, 1 ;  /* 0x3ff000000606742b */ /* 0x000fe20000000812 */
[----:B0-----:R-:W-:-:S07]  /*5350*/  IMAD.MOV.U32 R3, RZ, RZ, R23 ;  /* 0x000000ffff037224 */ /* 0x001fce00078e0017 */
[----:B--2---:R-:W-:Y:S01]  /*5360*/  DMUL R6, R28, R6 ;  /* 0x000000061c067228 */ /* 0x004fe20000000000 */
[----:B------:R-:W-:-:S09]  /*5370*/  IMAD.MOV.U32 R28, RZ, RZ, R5 ;  /* 0x000000ffff1c7224 */ /* 0x000fd200078e0005 */
[----:B------:R-:W0:Y:S02]  /*5380*/  F2F.F32.F64 R7, R6 ;  /* 0x0000000600077310 */ /* 0x000e240000301000 */
[----:B0-----:R0:W-:Y:S01]  /*5390*/  STG.E desc[UR10][R20.64+0x4], R7 ;  /* 0x0000040714007986 */ /* 0x0011e2000c10190a */
[----:B------:R-:W-:Y:S05]  /*53a0*/  @!P0 BRA `(.L_x_59) ;  /* 0x0000000000448947 */ /* 0x000fea0003800000 */
[----:B------:R-:W-:Y:S01]  /*53b0*/  SHF.R.U32.HI R3, RZ, 0x2, R4 ;  /* 0x00000002ff037819 */ /* 0x000fe20000011604 */
[----:B------:R-:W-:-:S03]  /*53c0*/  VIADD R24, R26, 0xb0f8a ;  /* 0x000b0f8a1a187836 */ /* 0x000fc60000000000 */
[----:B------:R-:W-:Y:S01]  /*53d0*/  LOP3.LUT R3, R3, R4, RZ, 0x3c, !PT ;  /* 0x0000000403037212 */ /* 0x000fe200078e3cff */
[----:B------:R-:W-:-:S04]  /*53e0*/  IMAD.SHL.U32 R4, R23, 0x10, RZ ;  /* 0x0000001017047824 */ /* 0x000fc800078e00ff */
[----:B------:R-:W-:-:S05]  /*53f0*/  IMAD.SHL.U32 R6, R3, 0x2, RZ ;  /* 0x0000000203067824 */ /* 0x000fca00078e00ff */
[----:B------:R-:W-:-:S04]  /*5400*/  LOP3.LUT R4, R3, R6, R4, 0x96, !PT ;  /* 0x0000000603047212 */ /* 0x000fc800078e9604 */
[----:B------:R-:W-:-:S05]  /*5410*/  LOP3.LUT R3, R4, R23, RZ, 0x3c, !PT ;  /* 0x0000001704037212 */ /* 0x000fca00078e3cff */
[----:B------:R-:W-:-:S05]  /*5420*/  IMAD.IADD R4, R3, 0x1, R24 ;  /* 0x0000000103047824 */ /* 0x000fca00078e0218 */
[----:B0-----:R-:W-:-:S05]  /*5430*/  I2FP.F32.U32 R7, R4 ;  /* 0x0000000400077245 */ /* 0x001fca0000201000 */
[----:B------:R-:W-:-:S05]  /*5440*/  FFMA R7, R7, R12, 1.1641532182693481445e-10 ;  /* 0x2f00000007077423 */ /* 0x000fca000000000c */
[----:B------:R-:W-:-:S13]  /*5450*/  FSETP.GT.AND P0, PT, R7, UR7, PT ;  /* 0x0000000707007c0b */ /* 0x000fda000bf04000 */
[----:B------:R-:W-:Y:S05]  /*5460*/  @!P0 BREAK.RELIABLE B1 ;  /* 0x0000000000018942 */ /* 0x000fea0003800100 */
[----:B------:R-:W-:Y:S05]  /*5470*/  @!P0 BRA `(.L_x_60) ;  /* 0x0000000000288947 */ /* 0x000fea0003800000 */
[----:B------:R-:W-:Y:S02]  /*5480*/  IMAD.MOV.U32 R25, RZ, RZ, R23 ;  /* 0x000000ffff197224 */ /* 0x000fe400078e0017 */
[----:B------:R-:W-:Y:S02]  /*5490*/  IMAD.MOV.U32 R27, RZ, RZ, R13 ;  /* 0x000000ffff1b7224 */ /* 0x000fe400078e000d */
[----:B------:R-:W-:Y:S02]  /*54a0*/  IMAD.MOV.U32 R28, RZ, RZ, R22 ;  /* 0x000000ffff1c7224 */ /* 0x000fe400078e0016 */
[----:B------:R-:W-:-:S07]  /*54b0*/  IMAD.MOV.U32 R4, RZ, RZ, R5 ;  /* 0x000000ffff047224 */ /* 0x000fce00078e0005 */
.L_x_59:
[----:B------:R-:W-:Y:S05]  /*54c0*/  BSYNC.RELIABLE B1 ;  /* 0x0000000000017941 */ /* 0x000fea0003800100 */
.L_x_58:
[----:B------:R2:W-:Y:S01]  /*54d0*/  STG.E desc[UR10][R20.64+0x4], RZ ;  /* 0x000004ff14007986 */ /* 0x0005e2000c10190a */
[----:B------:R-:W-:Y:S02]  /*54e0*/  IMAD.MOV.U32 R23, RZ, RZ, R25 ;  /* 0x000000ffff177224 */ /* 0x000fe400078e0019 */
[----:B------:R-:W-:Y:S02]  /*54f0*/  IMAD.MOV.U32 R13, RZ, RZ, R27 ;  /* 0x000000ffff0d7224 */ /* 0x000fe400078e001b */
[----:B------:R-:W-:Y:S02]  /*5500*/  IMAD.MOV.U32 R22, RZ, RZ, R28 ;  /* 0x000000ffff167224 */ /* 0x000fe400078e001c */
[----:B------:R-:W-:-:S07]  /*5510*/  IMAD.MOV.U32 R5, RZ, RZ, R4 ;  /* 0x000000ffff057224 */ /* 0x000fce00078e0004 */
.L_x_60:
[----:B------:R-:W-:Y:S05]  /*5520*/  BSYNC.RECONVERGENT B0 ;  /* 0x0000000000007941 */ /* 0x000fea0003800200 */
.L_x_57:
[----:B------:R-:W-:Y:S05]  /*5530*/  WARPSYNC.ALL ;  /* 0x0000000000007948 */ /* 0x000fea0003800000 */
[----:B0-----:R-:W3:Y:S01]  /*5540*/  LDG.E R7, desc[UR10][R16.64] ;  /* 0x0000000a10077981 */ /* 0x001ee2000c1e1900 */
[----:B------:R-:W-:Y:S01]  /*5550*/  SHF.R.U32.HI R4, RZ, 0x2, R5 ;  /* 0x00000002ff047819 */ /* 0x000fe20000011605 */
[----:B------:R-:W-:Y:S01]  /*5560*/  VIADD R26, R24, 0x587c5 ;  /* 0x000587c5181a7836 */ /* 0x000fe20000000000 */
[----:B------:R-:W-:Y:S01]  /*5570*/  UIADD3 UR5, UPT, UPT, UR4, 0x2, URZ ;  /* 0x0000000204057890 */ /* 0x000fe2000fffe0ff */
[----:B------:R-:W-:Y:S01]  /*5580*/  BSSY.RECONVERGENT B0, `(.L_x_61) ;  /* 0x0000030000007945 */ /* 0x000fe20003800200 */
[----:B------:R-:W-:Y:S01]  /*5590*/  LOP3.LUT R4, R4, R5, RZ, 0x3c, !PT ;  /* 0x0000000504047212 */ /* 0x000fe200078e3cff */
[----:B------:R-:W-:-:S02]  /*55a0*/  IMAD.SHL.U32 R5, R3, 0x10, RZ ;  /* 0x0000001003057824 */ /* 0x000fc400078e00ff */
[----:B------:R-:W-:Y:S01]  /*55b0*/  BSSY.RELIABLE B1, `(.L_x_62) ;  /* 0x0000028000017945 */ /* 0x000fe20003800100 */
[----:B------:R-:W-:Y:S02]  /*55c0*/  IMAD.MOV.U32 R28, RZ, RZ, R23 ;  /* 0x000000ffff1c7224 */ /* 0x000fe400078e0017 */
[----:B------:R-:W-:-:S05]  /*55d0*/  IMAD.SHL.U32 R6, R4, 0x2, RZ ;  /* 0x0000000204067824 */ /* 0x000fca00078e00ff */
[----:B------:R-:W-:-:S04]  /*55e0*/  LOP3.LUT R6, R4, R6, R5, 0x96, !PT ;  /* 0x0000000604067212 */ /* 0x000fc800078e9605 */
[----:B------:R-:W-:Y:S01]  /*55f0*/  LOP3.LUT R25, R6, R3, RZ, 0x3c, !PT ;  /* 0x0000000306197212 */ /* 0x000fe200078e3cff */
[----:B------:R-:W-:-:S04]  /*5600*/  IMAD.MOV.U32 R6, RZ, RZ, RZ ;  /* 0x000000ffff067224 */ /* 0x000fc800078e00ff */
[----:B------:R-:W-:-:S05]  /*5610*/  IMAD.IADD R4, R25, 0x1, R26 ;  /* 0x0000000119047824 */ /* 0x000fca00078e021a */
[----:B------:R-:W-:-:S05]  /*5620*/  I2FP.F32.U32 R5, R4 ;  /* 0x0000000400057245 */ /* 0x000fca0000201000 */
[----:B------:R-:W-:Y:S01]  /*5630*/  FFMA R5, R5, R12, 1.1641532182693481445e-10 ;  /* 0x2f00000005057423 */ /* 0x000fe2000000000c */
[----:B---3--:R-:W-:Y:S02]  /*5640*/  I2FP.F32.S32 R4, R7 ;  /* 0x0000000700047245 */ /* 0x008fe40000201400 */
[----:B------:R-:W-:-:S03]  /*5650*/  ISETP.NE.AND P0, PT, R7, 0x1, PT ;  /* 0x000000010700780c */ /* 0x000fc60003f05270 */
[----:B------:R-:W-:Y:S01]  /*5660*/  FMUL R27, R5, R4 ;  /* 0x00000004051b7220 */ /* 0x000fe20000400000 */
[----:B------:R-:W-:Y:S02]  /*5670*/  FSEL R7, RZ, 1.875, P0 ;  /* 0x3ff00000ff077808 */ /* 0x000fe40000000000 */
[----:B------:R-:W-:Y:S01]  /*5680*/  ISETP.NE.AND P0, PT, R0, UR5, PT ;  /* 0x0000000500007c0c */ /* 0x000fe2000bf05270 */
[----:B------:R0:W3:Y:S03]  /*5690*/  F2F.F64.F32 R4, R27 ;  /* 0x0000001b00047310 */ /* 0x0000e60000201800 */
[----:B------:R-:W-:Y:S01]  /*56a0*/  DFMA R6, R6, -R18, 1 ;  /* 0x3ff000000606742b */ /* 0x000fe20000000812 */
[----:B0-----:R-:W-:-:S07]  /*56b0*/  IMAD.MOV.U32 R27, RZ, RZ, R13 ;  /* 0x000000ffff1b7224 */ /* 0x001fce00078e000d */
[----:B---3--:R-:W-:Y:S01]  /*56c0*/  DMUL R4, R4, R6 ;  /* 0x0000000604047228 */ /* 0x008fe20000000000 */
[----:B------:R-:W-:Y:S02]  /*56d0*/  IMAD.MOV.U32 R6, RZ, RZ, R3 ;  /* 0x000000ffff067224 */ /* 0x000fe400078e0003 */
[----:B------:R-:W-:-:S07]  /*56e0*/  IMAD.MOV.U32 R7, RZ, RZ, R25 ;  /* 0x000000ffff077224 */ /* 0x000fce00078e0019 */
[----:B------:R-:W0:Y:S02]  /*56f0*/  F2F.F32.F64 R5, R4 ;  /* 0x0000000400057310 */ /* 0x000e240000301000 */
[----:B0-----:R0:W-:Y:S01]  /*5700*/  STG.E desc[UR10][R20.64+0x8], R5 ;  /* 0x0000080514007986 */ /* 0x0011e2000c10190a */
[----:B------:R-:W-:Y:S05]  /*5710*/  @!P0 BRA `(.L_x_63) ;  /* 0x0000000000448947 */ /* 0x000fea0003800000 */
[----:B0-----:R-:W-:Y:S01]  /*5720*/  SHF.R.U32.HI R5, RZ, 0x2, R22 ;  /* 0x00000002ff057819 */ /* 0x001fe20000011616 */
        /* <DEDUP_REMOVED lines=16> */
.L_x_63:
[----:B------:R-:W-:Y:S05]  /*5830*/  BSYNC.RELIABLE B1 ;  /* 0x0000000000017941 */ /* 0x000fea0003800100 */
.L_x_62:
[----:B------:R3:W-:Y:S01]  /*5840*/  STG.E desc[UR10][R20.64+0x8], RZ ;  /* 0x000008ff14007986 */ /* 0x0007e2000c10190a */
[----:B------:R-:W-:Y:S02]  /*5850*/  IMAD.MOV.U32 R23, RZ, RZ, R27 ;  /* 0x000000ffff177224 */ /* 0x000fe400078e001b */
[----:B------:R-:W-:Y:S02]  /*5860*/  IMAD.MOV.U32 R13, RZ, RZ, R22 ;  /* 0x000000ffff0d7224 */ /* 0x000fe400078e0016 */
[----:B------:R-:W-:-:S07]  /*5870*/  IMAD.MOV.U32 R3, RZ, RZ, R28 ;  /* 0x000000ffff037224 */ /* 0x000fce00078e001c */
.L_x_64:
[----:B------:R-:W-:Y:S05]  /*5880*/  BSYNC.RECONVERGENT B0 ;  /* 0x0000000000007941 */ /* 0x000fea0003800200 */
.L_x_61:
[----:B------:R-:W-:Y:S05]  /*5890*/  WARPSYNC.ALL ;  /* 0x0000000000007948 */ /* 0x000fea0003800000 */
[----:B------:R-:W4:Y:S01]  /*58a0*/  LDG.E R22, desc[UR10][R16.64+0x4] ;  /* 0x0000040a10167981 */ /* 0x000f22000c1e1900 */
[----:B------:R-:W-:Y:S01]  /*58b0*/  SHF.R.U32.HI R4, RZ, 0x2, R13 ;  /* 0x00000002ff047819 */ /* 0x000fe2000001160d */
[----:B0-----:R-:W-:Y:S01]  /*58c0*/  IMAD.SHL.U32 R5, R7, 0x10, RZ ;  /* 0x0000001007057824 */ /* 0x001fe200078e00ff */
[----:B------:R-:W-:Y:S01]  /*58d0*/  UIADD3 UR5, UPT, UPT, UR4, 0x3, URZ ;  /* 0x0000000304057890 */ /* 0x000fe2000fffe0ff */
[----:B------:R-:W-:Y:S01]  /*58e0*/  VIADD R28, R26, 0x587c5 ;  /* 0x000587c51a1c7836 */ /* 0x000fe20000000000 */
[----:B------:R-:W-:Y:S01]  /*58f0*/  LOP3.LUT R4, R4, R13, RZ, 0x3c, !PT ;  /* 0x0000000d04047212 */ /* 0x000fe200078e3cff */
[----:B------:R-:W-:Y:S04]  /*5900*/  BSSY.RECONVERGENT B0, `(.L_x_65) ;  /* 0x000002e000007945 */ /* 0x000fe80003800200 */
[----:B------:R-:W-:Y:S01]  /*5910*/  BSSY.RELIABLE B1, `(.L_x_66) ;  /* 0x0000028000017945 */ /* 0x000fe20003800100 */
[----:B------:R-:W-:-:S05]  /*5920*/  IMAD.SHL.U32 R13, R4, 0x2, RZ ;  /* 0x00000002040d7824 */ /* 0x000fca00078e00ff */
[----:B------:R-:W-:-:S04]  /*5930*/  LOP3.LUT R4, R4, R13, R5, 0x96, !PT ;  /* 0x0000000d04047212 */ /* 0x000fc800078e9605 */
[----:B------:R-:W-:-:S05]  /*5940*/  LOP3.LUT R13, R4, R7, RZ, 0x3c, !PT ;  /* 0x00000007040d7212 */ /* 0x000fca00078e3cff */
[----:B------:R-:W-:-:S05]  /*5950*/  IMAD.IADD R4, R13, 0x1, R28 ;  /* 0x000000010d047824 */ /* 0x000fca00078e021c */
[----:B------:R-:W-:-:S05]  /*5960*/  I2FP.F32.U32 R5, R4 ;  /* 0x0000000400057245 */ /* 0x000fca0000201000 */
[----:B------:R-:W-:Y:S01]  /*5970*/  FFMA R5, R5, R12, 1.1641532182693481445e-10 ;  /* 0x2f00000005057423 */ /* 0x000fe2000000000c */
[----:B----4-:R-:W-:Y:S02]  /*5980*/  I2FP.F32.S32 R4, R22 ;  /* 0x0000001600047245 */ /* 0x010fe40000201400 */
[----:B------:R-:W-:-:S03]  /*5990*/  ISETP.NE.AND P0, PT, R22, 0x1, PT ;  /* 0x000000011600780c */ /* 0x000fc60003f05270 */
[----:B------:R-:W-:Y:S01]  /*59a0*/  FMUL R27, R5, R4 ;  /* 0x00000004051b7220 */ /* 0x000fe20000400000 */
[----:B------:R-:W-:Y:S01]  /*59b0*/  FSEL R5, RZ, 1.875, P0 ;  /* 0x3ff00000ff057808 */ /* 0x000fe20000000000 */
[----:B------:R-:W-:Y:S01]  /*59c0*/  IMAD.MOV.U32 R4, RZ, RZ, RZ ;  /* 0x000000ffff047224 */ /* 0x000fe200078e00ff */
[----:B------:R-:W-:Y:S01]  /*59d0*/  ISETP.NE.AND P0, PT, R0, UR5, PT ;  /* 0x0000000500007c0c */ /* 0x000fe2000bf05270 */
[----:B------:R-:W0:Y:S04]  /*59e0*/  F2F.F64.F32 R24, R27 ;  /* 0x0000001b00187310 */ /* 0x000e280000201800 */
[----:B------:R-:W-:Y:S01]  /*59f0*/  DFMA R4, R4, -R18, 1 ;  /* 0x3ff000000404742b */ /* 0x000fe20000000812 */
[----:B------:R-:W-:Y:S02]  /*5a00*/  IMAD.MOV.U32 R18, RZ, RZ, R6 ;  /* 0x000000ffff127224 */ /* 0x000fe400078e0006 */
[----:B------:R-:W-:-:S05]  /*5a10*/  IMAD.MOV.U32 R19, RZ, RZ, R3 ;  /* 0x000000ffff137224 */ /* 0x000fca00078e0003 */
[----:B0-----:R-:W-:Y:S01]  /*5a20*/  DMUL R24, R24, R4 ;  /* 0x0000000418187228 */ /* 0x001fe20000000000 */
[----:B------:R-:W-:Y:S02]  /*5a30*/  IMAD.MOV.U32 R4, RZ, RZ, R7 ;  /* 0x000000ffff047224 */ /* 0x000fe400078e0007 */
[----:B------:R-:W-:-:S07]  /*5a40*/  IMAD.MOV.U32 R5, RZ, RZ, R13 ;  /* 0x000000ffff057224 */ /* 0x000fce00078e000d */
[----:B------:R-:W0:Y:S02]  /*5a50*/  F2F.F32.F64 R25, R24 ;  /* 0x0000001800197310 */ /* 0x000e240000301000 */
[----:B0-----:R0:W-:Y:S01]  /*5a60*/  STG.E desc[UR10][R20.64+0xc], R25 ;  /* 0x00000c1914007986 */ /* 0x0011e2000c10190a */
        /* <DEDUP_REMOVED lines=18> */
.L_x_67:
[----:B------:R-:W-:Y:S05]  /*5b90*/  BSYNC.RELIABLE B1 ;  /* 0x0000000000017941 */ /* 0x000fea0003800100 */
.L_x_66:
[----:B------:R4:W-:Y:S01]  /*5ba0*/  STG.E desc[UR10][R20.64+0xc], RZ ;  /* 0x00000cff14007986 */ /* 0x0009e2000c10190a */
[----:B------:R-:W-:Y:S02]  /*5bb0*/  IMAD.MOV.U32 R7, RZ, RZ, R18 ;  /* 0x000000ffff077224 */ /* 0x000fe400078e0012 */
[----:B------:R-:W-:Y:S02]  /*5bc0*/  IMAD.MOV.U32 R6, RZ, RZ, R19 ;  /* 0x000000ffff067224 */ /* 0x000fe400078e0013 */
[----:B------:R-:W-:-:S07]  /*5bd0*/  IMAD.MOV.U32 R3, RZ, RZ, R23 ;  /* 0x000000ffff037224 */ /* 0x000fce00078e0017 */
.L_x_68:
[----:B------:R-:W-:Y:S05]  /*5be0*/  BSYNC.RECONVERGENT B0 ;  /* 0x0000000000007941 */ /* 0x000fea0003800200 */
.L_x_65:
[----:B------:R-:W-:Y:S05]  /*5bf0*/  WARPSYNC.ALL ;  /* 0x0000000000007948 */ /* 0x000fea0003800000 */
[----:B------:R-:W-:Y:S01]  /*5c00*/  UIADD3 UR4, UPT, UPT, UR4, 0x4, URZ ;  /* 0x0000000404047890 */ /* 0x000fe2000fffe0ff */
[----:B------:R-:W-:Y:S01]  /*5c10*/  IADD3 R16, P1, PT, R16, 0x10, RZ ;  /* 0x0000001010107810 */ /* 0x000fe20007f3e0ff */
[----:B------:R-:W-:Y:S02]  /*5c20*/  VIADD R10, R10, 0x4 ;  /* 0x000000040a0a7836 */ /* 0x000fe40000000000 */
[----:B------:R-:W-:Y:S02]  /*5c30*/  VIADD R11, R11, 0x4 ;  /* 0x000000040b0b7836 */ /* 0x000fe40000000000 */
[----:B------:R-:W-:Y:S01]  /*5c40*/  ISETP.NE.AND P0, PT, R8, UR4, PT ;  /* 0x0000000408007c0c */ /* 0x000fe2000bf05270 */
[----:B------:R-:W-:-:S12]  /*5c50*/  IMAD.X R17, RZ, RZ, R17, P1 ;  /* 0x000000ffff117224 */ /* 0x000fd800008e0611 */
[----:B------:R-:W-:Y:S05]  /*5c60*/  @P0 BRA `(.L_x_69) ;  /* 0xfffffff000780947 */ /* 0x000fea000383ffff */
.L_x_52:
[----:B------:R-:W-:-:S13]  /*5c70*/  ISETP.NE.AND P0, PT, R2, RZ, PT ;  /* 0x000000ff0200720c */ /* 0x000fda0003f05270 */
[----:B------:R-:W-:Y:S05]  /*5c80*/  @!P0 EXIT ;  /* 0x000000000000894d */ /* 0x000fea0003800000 */
[----:B------:R-:W5:Y:S01]  /*5c90*/  S2R R13, SR_TID.X ;  /* 0x00000000000d7919 */ /* 0x000f620000002100 */
[----:B------:R-:W0:Y:S01]  /*5ca0*/  LDC.64 R16, c[0x0][0x388] ;  /* 0x0000e200ff107b82 */ /* 0x000e220000000a00 */
[----:B------:R-:W-:Y:S01]  /*5cb0*/  IMAD.IADD R15, R9, 0x1, R8 ;  /* 0x00000001090f7824 */ /* 0x000fe200078e0208 */
[----:B------:R-:W0:Y:S06]  /*5cc0*/  LDCU UR4, c[0x0][0x394] ;  /* 0x00007280ff0477ac */ /* 0x000e2c0008000800 */
[----:B------:R-:W1:Y:S01]  /*5cd0*/  LDC.64 R10, c[0x0][0x380] ;  /* 0x0000e000ff0a7b82 */ /* 0x000e620000000a00 */
[----:B0-----:R-:W-:-:S04]  /*5ce0*/  IMAD.WIDE.U32 R16, R8, 0x4, R16 ;  /* 0x0000000408107825 */ /* 0x001fc800078e0010 */
[----:B------:R-:W-:Y:S02]  /*5cf0*/  IMAD.MOV.U32 R14, RZ, RZ, R16 ;  /* 0x000000ffff0e7224 */ /* 0x000fe400078e0010 */
[----:B------:R-:W-:Y:S01]  /*5d00*/  IMAD.MOV R16, RZ, RZ, -R2 ;  /* 0x000000ffff107224 */ /* 0x000fe200078e0a02 */
[----:B-----5:R-:W-:-:S07]  /*5d10*/  IADD3 R0, PT, PT, R8, -UR6, -R13 ;  /* 0x8000000608007c10 */ /* 0x020fce000fffe80d */
.L_x_74:
[----:B-1----:R-:W-:Y:S02]  /*5d20*/  IMAD.MOV.U32 R8, RZ, RZ, R14 ;  /* 0x000000ffff087224 */ /* 0x002fe400078e000e */
[----:B------:R-:W-:-:S05]  /*5d30*/  IMAD.MOV.U32 R9, RZ, RZ, R17 ;  /* 0x000000ffff097224 */ /* 0x000fca00078e0011 */
[----:B------:R-:W5:Y:S01]  /*5d40*/  LDG.E R8, desc[UR10][R8.64] ;  /* 0x0000000a08087981 */ /* 0x000f62000c1e1900 */
[----:B------:R-:W-:Y:S01]  /*5d50*/  SHF.R.U32.HI R2, RZ, 0x2, R3 ;  /* 0x00000002ff027819 */ /* 0x000fe20000011603 */
[----:B------:R-:W-:Y:S01]  /*5d60*/  VIADD R18, R28, 0x587c5 ;  /* 0x000587c51c127836 */ /* 0x000fe20000000000 */
[----:B------:R-:W-:Y:S01]  /*5d70*/  BSSY.RECONVERGENT B0, `(.L_x_70) ;  /* 0x0000035000007945 */ /* 0x000fe20003800200 */
[----:B------:R-:W-:Y:S01]  /*5d80*/  IMAD.MOV.U32 R19, RZ, RZ, 0x2f800000 ;  /* 0x2f800000ff137424 */ /* 0x000fe200078e00ff */
[----:B--23--:R-:W-:Y:S01]  /*5d90*/  LOP3.LUT R3, R2, R3, RZ, 0x3c, !PT ;  /* 0x0000000302037212 */ /* 0x00cfe200078e3cff */
[----:B------:R-:W-:Y:S01]  /*5da0*/  IMAD.SHL.U32 R2, R5, 0x10, RZ ;  /* 0x0000001005027824 */ /* 0x000fe200078e00ff */
[----:B------:R-:W-:Y:S03]  /*5db0*/  BSSY.RELIABLE B1, `(.L_x_71) ;  /* 0x000002c000017945 */ /* 0x000fe60003800100 */
[----:B------:R-:W-:-:S05]  /*5dc0*/  IMAD.SHL.U32 R12, R3, 0x2, RZ ;  /* 0x00000002030c7824 */ /* 0x000fca00078e00ff */
[----:B------:R-:W-:Y:S01]  /*5dd0*/  LOP3.LUT R2, R3, R12, R2, 0x96, !PT ;  /* 0x0000000c03027212 */ /* 0x000fe200078e9602 */
[----:B------:R-:W-:-:S03]  /*5de0*/  IMAD.MOV.U32 R12, RZ, RZ, RZ ;  /* 0x000000ffff0c7224 */ /* 0x000fc600078e00ff */
[----:B-1--4-:R-:W-:-:S05]  /*5df0*/  LOP3.LUT R21, R2, R5, RZ, 0x3c, !PT ;  /* 0x0000000502157212 */ /* 0x012fca00078e3cff */
[----:B------:R-:W-:-:S05]  /*5e00*/  IMAD.IADD R2, R21, 0x1, R18 ;  /* 0x0000000115027824 */ /* 0x000fca00078e0212 */
[----:B------:R-:W-:-:S05]  /*5e10*/  I2FP.F32.U32 R2, R2 ;  /* 0x0000000200027245 */ /* 0x000fca0000201000 */
[----:B------:R-:W-:Y:S01]  /*5e20*/  FFMA R2, R2, R19, 1.1641532182693481445e-10 ;  /* 0x2f00000002027423 */ /* 0x000fe20000000013 */
[----:B-----5:R-:W-:Y:S02]  /*5e30*/  I2FP.F32.S32 R3, R8 ;  /* 0x0000000800037245 */ /* 0x020fe40000201400 */
[----:B------:R-:W-:-:S03]  /*5e40*/  ISETP.NE.AND P0, PT, R8, 0x1, PT ;  /* 0x000000010800780c */ /* 0x000fc60003f05270 */
[----:B------:R-:W-:Y:S01]  /*5e50*/  FMUL R20, R2, R3 ;  /* 0x0000000302147220 */ /* 0x000fe20000400000 */
[----:B------:R-:W-:Y:S01]  /*5e60*/  IMAD.MOV.U32 R2, RZ, RZ, 0x0 ;  /* 0x00000000ff027424 */ /* 0x000fe200078e00ff */
[----:B------:R-:W-:Y:S01]  /*5e70*/  FSEL R13, RZ, 1.875, P0 ;  /* 0x3ff00000ff0d7808 */ /* 0x000fe20000000000 */
[----:B------:R-:W-:Y:S01]  /*5e80*/  IMAD.MOV.U32 R3, RZ, RZ, 0x3fe00000 ;  /* 0x3fe00000ff037424 */ /* 0x000fe200078e00ff */
[----:B------:R0:W1:Y:S01]  /*5e90*/  F2F.F64.F32 R8, R20 ;  /* 0x0000001400087310 */ /* 0x0000620000201800 */
[----:B------:R-:W-:-:S04]  /*5ea0*/  ISETP.NE.AND P0, PT, R0, RZ, PT ;  /* 0x000000ff0000720c */ /* 0x000fc80003f05270 */
[----:B------:R-:W-:Y:S01]  /*5eb0*/  DFMA R2, R12, -R2, 1 ;  /* 0x3ff000000c02742b */ /* 0x000fe20000000802 */
[----:B------:R-:W-:Y:S02]  /*5ec0*/  IMAD.MOV.U32 R13, RZ, RZ, R4 ;  /* 0x000000ffff0d7224 */ /* 0x000fe400078e0004 */
[----:B0-----:R-:W-:Y:S02]  /*5ed0*/  IMAD.MOV.U32 R20, RZ, RZ, R7 ;  /* 0x000000ffff147224 */ /* 0x001fe400078e0007 */
[----:B------:R-:W-:-:S03]  /*5ee0*/  IMAD.MOV.U32 R12, RZ, RZ, R21 ;  /* 0x000000ffff0c7224 */ /* 0x000fc600078e0015 */
[----:B-1----:R-:W-:Y:S01]  /*5ef0*/  DMUL R2, R8, R2 ;  /* 0x0000000208027228 */ /* 0x002fe20000000000 */
[----:B------:R-:W-:-:S09]  /*5f00*/  IMAD.WIDE R8, R15, 0x4, R10 ;  /* 0x000000040f087825 */ /* 0x000fd200078e020a */
[----:B------:R-:W0:Y:S02]  /*5f10*/  F2F.F32.F64 R3, R2 ;  /* 0x0000000200037310 */ /* 0x000e240000301000 */
[----:B0-----:R0:W-:Y:S01]  /*5f20*/  STG.E desc[UR10][R8.64], R3 ;  /* 0x0000000308007986 */ /* 0x0011e2000c10190a */
[----:B------:R-:W-:Y:S05]  /*5f30*/  @!P0 BRA `(.L_x_72) ;  /* 0x00000000004c8947 */ /* 0x000fea0003800000 */
[----:B0-----:R-:W-:Y:S01]  /*5f40*/  SHF.R.U32.HI R3, RZ, 0x2, R6 ;  /* 0x00000002ff037819 */ /* 0x001fe20000011606 */
[----:B------:R-:W-:Y:S02]  /*5f50*/  IMAD.SHL.U32 R2, R21, 0x10, RZ ;  /* 0x0000001015027824 */ /* 0x000fe400078e00ff */
[----:B------:R-:W-:Y:S01]  /*5f60*/  VIADD R18, R28, 0xb0f8a ;  /* 0x000b0f8a1c127836 */ /* 0x000fe20000000000 */
[----:B------:R-:W-:Y:S01]  /*5f70*/  LOP3.LUT R3, R3, R6, RZ, 0x3c, !PT ;  /* 0x0000000603037212 */ /* 0x000fe200078e3cff */
[----:B------:R-:W-:Y:S02]  /*5f80*/  IMAD.MOV.U32 R13, RZ, RZ, R5 ;  /* 0x000000ffff0d7224 */ /* 0x000fe400078e0005 */
[----:B------:R-:W-:Y:S02]  /*5f90*/  IMAD.MOV.U32 R20, RZ, RZ, R4 ;  /* 0x000000ffff147224 */ /* 0x000fe400078e0004 */
[----:B------:R-:W-:Y:S02]  /*5fa0*/  IMAD.SHL.U32 R6, R3, 0x2, RZ ;  /* 0x0000000203067824 */ /* 0x000fe400078e00ff */
[----:B------:R-:W-:-:S03]  /*5fb0*/  IMAD.MOV.U32 R28, RZ, RZ, R18 ;  /* 0x000000ffff1c7224 */ /* 0x000fc600078e0012 */
[----:B------:R-:W-:Y:S01]  /*5fc0*/  LOP3.LUT R2, R3, R6, R2, 0x96, !PT ;  /* 0x0000000603027212 */ /* 0x000fe200078e9602 */
[----:B------:R-:W-:-:S03]  /*5fd0*/  IMAD.MOV.U32 R3, RZ, RZ, R7 ;  /* 0x000000ffff037224 */ /* 0x000fc600078e0007 */
        /* <DEDUP_REMOVED lines=8> */
[----:B------:R-:W-:-:S07]  /*6060*/  IMAD.MOV.U32 R6, RZ, RZ, R7 ;  /* 0x000000ffff067224 */ /* 0x000fce00078e0007 */
.L_x_72:
[----:B------:R-:W-:Y:S05]  /*6070*/  BSYNC.RELIABLE B1 ;  /* 0x0000000000017941 */ /* 0x000fea0003800100 */
.L_x_71:
[----:B------:R1:W-:Y:S01]  /*6080*/  STG.E desc[UR10][R8.64], RZ ;  /* 0x000000ff08007986 */ /* 0x0003e2000c10190a */
[----:B------:R-:W-:Y:S02]  /*6090*/  IMAD.MOV.U32 R28, RZ, RZ, R18 ;  /* 0x000000ffff1c7224 */ /* 0x000fe400078e0012 */
[----:B------:R-:W-:Y:S02]  /*60a0*/  IMAD.MOV.U32 R21, RZ, RZ, R5 ;  /* 0x000000ffff157224 */ /* 0x000fe400078e0005 */
[----:B0-----:R-:W-:-:S07]  /*60b0*/  IMAD.MOV.U32 R3, RZ, RZ, R6 ;  /* 0x000000ffff037224 */ /* 0x001fce00078e0006 */
.L_x_73:
[----:B------:R-:W-:Y:S05]  /*60c0*/  BSYNC.RECONVERGENT B0 ;  /* 0x0000000000007941 */ /* 0x000fea0003800200 */
.L_x_70:
[----:B------:R-:W-:Y:S05]  /*60d0*/  WARPSYNC.ALL ;  /* 0x0000000000007948 */ /* 0x000fea0003800000 */
[----:B------:R-:W-:Y:S01]  /*60e0*/  VIADD R16, R16, 0x1 ;  /* 0x0000000110107836 */ /* 0x000fe20000000000 */
[----:B------:R-:W-:Y:S01]  /*60f0*/  IADD3 R14, P1, PT, R14, 0x4, RZ ;  /* 0x000000040e0e7810 */ /* 0x000fe20007f3e0ff */
[----:B------:R-:W-:Y:S02]  /*6100*/  VIADD R0, R0, 0x1 ;  /* 0x0000000100007836 */ /* 0x000fe40000000000 */
[----:B------:R-:W-:Y:S01]  /*6110*/  VIADD R15, R15, 0x1 ;  /* 0x000000010f0f7836 */ /* 0x000fe20000000000 */
[----:B------:R-:W-:Y:S01]  /*6120*/  ISETP.NE.AND P0, PT, R16, RZ, PT ;  /* 0x000000ff1000720c */ /* 0x000fe20003f05270 */
[----:B------:R-:W-:-:S02]  /*6130*/  IMAD.MOV.U32 R5, RZ, RZ, R12 ;  /* 0x000000ffff057224 */ /* 0x000fc400078e000c */
[----:B------:R-:W-:Y:S02]  /*6140*/  IMAD.MOV.U32 R4, RZ, RZ, R21 ;  /* 0x000000ffff047224 */ /* 0x000fe400078e0015 */
[----:B------:R-:W-:Y:S02]  /*6150*/  IMAD.MOV.U32 R7, RZ, RZ, R13 ;  /* 0x000000ffff077224 */ /* 0x000fe400078e000d */
[----:B------:R-:W-:Y:S02]  /*6160*/  IMAD.MOV.U32 R6, RZ, RZ, R20 ;  /* 0x000000ffff067224 */ /* 0x000fe400078e0014 */
[----:B------:R-:W-:-:S04]  /*6170*/  IMAD.X R17, RZ, RZ, R17, P1 ;  /* 0x000000ffff117224 */ /* 0x000fc800008e0611 */
[----:B------:R-:W-:Y:S05]  /*6180*/  @P0 BRA `(.L_x_74) ;  /* 0xfffffff800e40947 */ /* 0x000fea000383ffff */
[----:B------:R-:W-:Y:S05]  /*6190*/  EXIT ;  /* 0x000000000000794d */ /* 0x000fea0003800000 */
.L_x_75:
        /* <DEDUP_REMOVED lines=14> */
.L_x_126:


//--------------------- .text._Z18initialize_neuronsIfEvPT_S1_S1_S1_S1_ --------------------------
	.section	.text._Z18initialize_neuronsIfEvPT_S1_S1_S1_S1_,"ax",@progbits
	.align	128
        .global         _Z18initialize_neuronsIfEvPT_S1_S1_S1_S1_
        .type           _Z18initialize_neuronsIfEvPT_S1_S1_S1_S1_,@function
        .size           _Z18initialize_neuronsIfEvPT_S1_S1_S1_S1_,(.L_x_127 - _Z18initialize_neuronsIfEvPT_S1_S1_S1_S1_)
        .other          _Z18initialize_neuronsIfEvPT_S1_S1_S1_S1_,@"STO_CUDA_ENTRY STV_DEFAULT"
_Z18initialize_neuronsIfEvPT_S1_S1_S1_S1_:
.text._Z18initialize_neuronsIfEvPT_S1_S1_S1_S1_:
        /* <DEDUP_REMOVED lines=11> */
[----:B-1----:R-:W4:Y:S01]  /*00b0*/  LDG.E R2, desc[UR4][R2.64] ;  /* 0x0000000402027981 */ /* 0x002f22000c1e1900 */
[----:B------:R-:W-:Y:S02]  /*00c0*/  HFMA2 R17, -RZ, RZ, -3.25390625, 0 ;  /* 0xc2820000ff117431 */ /* 0x000fe400000001ff */
[----:B---3--:R-:W-:-:S04]  /*00d0*/  IMAD.WIDE R4, R13, 0x4, R4 ;  /* 0x000000040d047825 */ /* 0x008fc800078e0204 */
[----:B------:R-:W1:Y:S01]  /*00e0*/  LDC.64 R10, c[0x0][0x398] ;  /* 0x0000e600ff0a7b82 */ /* 0x000e620000000a00 */
[----:B------:R-:W-:Y:S01]  /*00f0*/  STG.E desc[UR4][R4.64], R17 ;  /* 0x0000001104007986 */ /* 0x000fe2000c101904 */
[----:B0-----:R-:W-:-:S04]  /*0100*/  IMAD.WIDE R6, R13, 0x4, R6 ;  /* 0x000000040d067825 */ /* 0x001fc800078e0206 */
[----:B--2---:R-:W-:-:S04]  /*0110*/  IMAD.WIDE R8, R13, 0x4, R8 ;  /* 0x000000040d087825 */ /* 0x004fc800078e0208 */
[----:B-1----:R-:W-:-:S04]  /*0120*/  IMAD.WIDE R10, R13, 0x4, R10 ;  /* 0x000000040d0a7825 */ /* 0x002fc800078e020a */
[----:B----4-:R-:W-:-:S05]  /*0130*/  FMUL R15, R2, -65 ;  /* 0xc2820000020f7820 */ /* 0x010fca0000400000 */
[----:B------:R-:W-:Y:S04]  /*0140*/  STG.E desc[UR4][R6.64], R15 ;  /* 0x0000000f06007986 */ /* 0x000fe8000c101904 */
[----:B------:R-:W-:Y:S04]  /*0150*/  STG.E desc[UR4][R8.64], RZ ;  /* 0x000000ff08007986 */ /* 0x000fe8000c101904 */
[----:B------:R-:W-:Y:S01]  /*0160*/  STG.E desc[UR4][R10.64], RZ ;  /* 0x000000ff0a007986 */ /* 0x000fe2000c101904 */
[----:B------:R-:W-:Y:S05]  /*0170*/  EXIT ;  /* 0x000000000000794d */ /* 0x000fea0003800000 */
.L_x_76:
        /* <DEDUP_REMOVED lines=16> */
.L_x_127:


//--------------------- .text._Z17define_fit_paramsIfEvPT_S1_S1_S1_Piyy --------------------------
	.section	.text._Z17define_fit_paramsIfEvPT_S1_S1_S1_Piyy,"ax",@progbits
	.align	128
        .global         _Z17define_fit_paramsIfEvPT_S1_S1_S1_Piyy
        .type           _Z17define_fit_paramsIfEvPT_S1_S1_S1_Piyy,@function
        .size           _Z17define_fit_paramsIfEvPT_S1_S1_S1_Piyy,(.L_x_128 - _Z17define_fit_paramsIfEvPT_S1_S1_S1_Piyy)
        .other          _Z17define_fit_paramsIfEvPT_S1_S1_S1_Piyy,@"STO_CUDA_ENTRY STV_DEFAULT"
_Z17define_fit_paramsIfEvPT_S1_S1_S1_Piyy:
.text._Z17define_fit_paramsIfEvPT_S1_S1_S1_Piyy:
        /* <DEDUP_REMOVED lines=29> */
.L_x_87:
        /* <DEDUP_REMOVED lines=11> */
.L_x_82:
[----:B------:R-:W-:-:S06]  /*0280*/  IMAD R2, R13, 0x4, R4 ;  /* 0x000000040d027824 */ /* 0x000fcc00078e0204 */
[----:B------:R-:W5:Y:S01]  /*0290*/  LDL R2, [R2+0x4] ;  /* 0x0000040002027983 */ /* 0x000f620000100800 */
[----:B------:R-:W-:-:S05]  /*02a0*/  UMOV UR4, URZ ;  /* 0x000000ff00047c82 */ /* 0x000fca0008000000 */
.L_x_81:
        /* <DEDUP_REMOVED lines=185> */
[----:B------:R-:W-:Y:S01]  /*0e40*/  IMAD.MOV.U32 R13, RZ, RZ, RZ ;  /* 0x000000ffff0d7224 */ /* 0x000fe200078e00ff */
[----:B------:R-:W-:Y:S01]  /*0e50*/  CS2R R8, SRZ ;  /* 0x0000000000087805 */ /* 0x000fe2000001ff00 */
[----:B------:R-:W-:Y:S02]  /*0e60*/  IMAD.MOV.U32 R6, RZ, RZ, RZ ;  /* 0x000000ffff067224 */ /* 0x000fe400078e00ff */
[----:B------:R-:W-:Y:S02]  /*0e70*/  IMAD.MOV.U32 R3, RZ, RZ, RZ ;  /* 0x000000ffff037224 */ /* 0x000fe400078e00ff */
[----:B------:R-:W-:-:S07]  /*0e80*/  IMAD.U32 R7, RZ, RZ, UR4 ;  /* 0x00000004ff077e24 */ /* 0x000fce000f8e00ff */
.L_x_84:
[----:B------:R-:W-:-:S06]  /*0e90*/  IMAD R2, R13, 0x4, R4 ;  /* 0x000000040d027824 */ /* 0x000fcc00078e0204 */
[----:B------:R-:W5:Y:S01]  /*0ea0*/  LDL R2, [R2+0x4] ;  /* 0x0000040002027983 */ /* 0x000f620000100800 */
[----:B------:R-:W-:-:S05]  /*0eb0*/  UMOV UR4, URZ ;  /* 0x000000ff00047c82 */ /* 0x000fca0008000000 */
.L_x_83:
        /* <DEDUP_REMOVED lines=180> */
[----:B------:R0:W-:Y:S03]  /*1a00*/  STL [R1+0x4], R3 ;  /* 0x0000040301007387 */ /* 0x0001e60000100800 */
[----:B------:R-:W-:Y:S01]  /*1a10*/  ISETP.NE.AND.EX P0, PT, RZ, RZ, PT, P0 ;  /* 0x000000ffff00720c */ /* 0x000fe20003f05300 */
[----:B------:R0:W-:-:S12]  /*1a20*/  STL.64 [R1+0x10], R6 ;  /* 0x0000100601007387 */ /* 0x0001d80000100a00 */
[----:B0-----:R-:W-:Y:S05]  /*1a30*/  @P0 BRA `(.L_x_80) ;  /* 0x0000000800f40947 */ /* 0x001fea0003800000 */
[----:B------:R-:W-:Y:S01]  /*1a40*/  UMOV UR4, URZ ;  /* 0x000000ff00047c82 */ /* 0x000fe20008000000 */
[----:B------:R-:W-:Y:S01]  /*1a50*/  IMAD.MOV.U32 R13, RZ, RZ, RZ ;  /* 0x000000ffff0d7224 */ /* 0x000fe200078e00ff */
[----:B------:R-:W-:Y:S01]  /*1a60*/  CS2R R8, SRZ ;  /* 0x0000000000087805 */ /* 0x000fe2000001ff00 */
[----:B------:R-:W-:Y:S02]  /*1a70*/  IMAD.MOV.U32 R6, RZ, RZ, RZ ;  /* 0x000000ffff067224 */ /* 0x000fe400078e00ff */
[----:B------:R-:W-:Y:S02]  /*1a80*/  IMAD.MOV.U32 R3, RZ, RZ, RZ ;  /* 0x000000ffff037224 */ /* 0x000fe400078e00ff */
[----:B------:R-:W-:-:S07]  /*1a90*/  IMAD.U32 R7, RZ, RZ, UR4 ;  /* 0x00000004ff077e24 */ /* 0x000fce000f8e00ff */
.L_x_86:
[----:B------:R-:W-:-:S06]  /*1aa0*/  IMAD R2, R13, 0x4, R4 ;  /* 0x000000040d027824 */ /* 0x000fcc00078e0204 */
[----:B------:R-:W5:Y:S01]  /*1ab0*/  LDL R2, [R2+0x4] ;  /* 0x0000040002027983 */ /* 0x000f620000100800 */
[----:B------:R-:W-:-:S05]  /*1ac0*/  UMOV UR4, URZ ;  /* 0x000000ff00047c82 */ /* 0x000fca0008000000 */
.L_x_85:
        /* <DEDUP_REMOVED lines=177> */
[----:B------:R0:W-:Y:S04]  /*25e0*/  STL.64 [R1+0x8], R8 ;  /* 0x0000080801007387 */ /* 0x0001e80000100a00 */
[----:B------:R0:W-:Y:S04]  /*25f0*/  STL [R1+0x4], R3 ;  /* 0x0000040301007387 */ /* 0x0001e80000100800 */
[----:B------:R0:W-:Y:S02]  /*2600*/  STL.64 [R1+0x10], R6 ;  /* 0x0000100601007387 */ /* 0x0001e40000100a00 */
.L_x_80:
[----:B------:R-:W-:Y:S05]  /*2610*/  BSYNC.RECONVERGENT B1 ;  /* 0x0000000000017941 */ /* 0x000fea0003800200 */
.L_x_79:
[C---:B------:R-:W-:Y:S01]  /*2620*/  ISETP.GE.U32.AND P0, PT, R5.reuse, 0x4, PT ;  /* 0x000000040500780c */ /* 0x040fe20003f06070 */
[----:B------:R-:W-:Y:S01]  /*2630*/  VIADD R12, R12, 0x1 ;  /* 0x000000010c0c7836 */ /* 0x000fe20000000000 */
[--C-:B------:R-:W-:Y:S02]  /*2640*/  SHF.R.U64 R5, R5, 0x2, R14.reuse ;  /* 0x0000000205057819 */ /* 0x100fe4000000120e */
[----:B------:R-:W-:Y:S02]  /*2650*/  ISETP.GE.U32.AND.EX P0, PT, R14, RZ, PT, P0 ;  /* 0x000000ff0e00720c */ /* 0x000fe40003f06100 */
[----:B------:R-:W-:-:S11]  /*2660*/  SHF.R.U32.HI R14, RZ, 0x2, R14 ;  /* 0x00000002ff0e7819 */ /* 0x000fd6000001160e */
[----:B------:R-:W-:Y:S05]  /*2670*/  @P0 BRA `(.L_x_87) ;  /* 0xffffffd800d40947 */ /* 0x000fea000383ffff */
.L_x_78:
[----:B------:R-:W-:Y:S05]  /*2680*/  BSYNC.RECONVERGENT B0 ;  /* 0x0000000000007941 */ /* 0x000fea0003800200 */
.L_x_77:
[----:B------:R-:W2:Y:S02]  /*2690*/  LDCU.64 UR4, c[0x0][0x3b0] ;  /* 0x00007600ff0477ac */ /* 0x000ea40008000a00 */
[----:B--2---:R-:W-:-:S04]  /*26a0*/  UISETP.NE.U32.AND UP0, UPT, UR4, URZ, UPT ;  /* 0x000000ff0400728c */ /* 0x004fc8000bf05070 */
[----:B------:R-:W-:-:S09]  /*26b0*/  UISETP.NE.AND.EX UP0, UPT, UR5, URZ, UPT, UP0 ;  /* 0x000000ff0500728c */ /* 0x000fd2000bf05300 */
[----:B------:R-:W-:Y:S05]  /*26c0*/  BRA.U !UP0, `(.L_x_88) ;  /* 0x0000002508407547 */ /* 0x000fea000b800000 */
[----:B-1----:R-:W-:Y:S01]  /*26d0*/  IMAD.MOV.U32 R2, RZ, RZ, RZ ;  /* 0x000000ffff027224 */ /* 0x002fe200078e00ff */
[----:B------:R-:W1:Y:S01]  /*26e0*/  LDCU.64 UR6, c[0x0][0x3b0] ;  /* 0x00007600ff0677ac */ /* 0x000e620008000a00 */
[----:B------:R-:W-:-:S05]  /*26f0*/  NOP ;  /* 0x0000000000007918 */ /* 0x000fca0000000000 */
.L_x_96:
[----:B-1----:R-:W-:-:S04]  /*2700*/  ULOP3.LUT UR4, UR6, 0x3, URZ, 0xc0, !UPT ;  /* 0x0000000306047892 */ /* 0x002fc8000f8ec0ff */
[----:B------:R-:W-:-:S04]  /*2710*/  UISETP.NE.U32.AND UP0, UPT, UR4, URZ, UPT ;  /* 0x000000ff0400728c */ /* 0x000fc8000bf05070 */
[----:B------:R-:W-:-:S09]  /*2720*/  UISETP.NE.AND.EX UP0, UPT, URZ, URZ, UPT, UP0 ;  /* 0x000000ffff00728c */ /* 0x000fd2000bf05300 */
[----:B--23--:R-:W-:Y:S05]  /*2730*/  BRA.U !UP0, `(.L_x_89) ;  /* 0x0000002508047547 */ /* 0x00cfea000b800000 */
[----:B------:R-:W1:Y:S01]  /*2740*/  LDC.64 R10, c[0x4][0x8] ;  /* 0x01000200ff0a7b82 */ /* 0x000e620000000a00 */
[----:B------:R-:W-:Y:S01]  /*2750*/  UMOV UR4, URZ ;  /* 0x000000ff00047c82 */ /* 0x000fe20008000000 */
[----:B------:R-:W-:Y:S01]  /*2760*/  IMAD.MOV.U32 R5, RZ, RZ, RZ ;  /* 0x000000ffff057224 */ /* 0x000fe200078e00ff */
[----:B0-----:R-:W-:Y:S01]  /*2770*/  CS2R R8, SRZ ;  /* 0x0000000000087805 */ /* 0x001fe2000001ff00 */
[----:B------:R-:W-:Y:S02]  /*2780*/  IMAD.MOV.U32 R6, RZ, RZ, RZ ;  /* 0x000000ffff067224 */ /* 0x000fe400078e00ff */
[----:B------:R-:W-:Y:S02]  /*2790*/  IMAD.MOV.U32 R3, RZ, RZ, RZ ;  /* 0x000000ffff037224 */ /* 0x000fe400078e00ff */
[----:B------:R-:W-:Y:S02]  /*27a0*/  IMAD.U32 R7, RZ, RZ, UR4 ;  /* 0x00000004ff077e24 */ /* 0x000fe4000f8e00ff */
[----:B-1----:R-:W-:-:S07]  /*27b0*/  IMAD.WIDE.U32 R10, R2, 0xc80, R10 ;  /* 0x00000c80020a7825 */ /* 0x002fce00078e000a */
.L_x_91:
[----:B------:R-:W-:-:S06]  /*27c0*/  IMAD R14, R5, 0x4, R4 ;  /* 0x00000004050e7824 */ /* 0x000fcc00078e0204 */
[----:B------:R-:W5:Y:S01]  /*27d0*/  LDL R14, [R14+0x4] ;  /* 0x000004000e0e7983 */ /* 0x000f620000100800 */
[----:B------:R-:W-:-:S07]  /*27e0*/  IMAD.MOV.U32 R15, RZ, RZ, RZ ;  /* 0x000000ffff0f7224 */ /* 0x000fce00078e00ff */
.L_x_90:
        /* <DEDUP_REMOVED lines=177> */
[----:B------:R1:W-:Y:S01]  /*3300*/  STL.64 [R1+0x8], R8 ;  /* 0x0000080801007387 */ /* 0x0003e20000100a00 */
[----:B------:R-:W-:-:S03]  /*3310*/  ULOP3.LUT UR4, UR6, 0x3, URZ, 0xc0, !UPT ;  /* 0x0000000306047892 */ /* 0x000fc6000f8ec0ff */
[----:B------:R1:W-:Y:S01]  /*3320*/  STL [R1+0x4], R3 ;  /* 0x0000040301007387 */ /* 0x0003e20000100800 */
[----:B------:R-:W-:-:S03]  /*3330*/  UISETP.NE.U32.AND UP0, UPT, UR4, 0x1, UPT ;  /* 0x000000010400788c */ /* 0x000fc6000bf05070 */
[----:B------:R1:W-:Y:S01]  /*3340*/  STL.64 [R1+0x10], R6 ;  /* 0x0000100601007387 */ /* 0x0003e20000100a00 */
[----:B------:R-:W-:-:S09]  /*3350*/  UISETP.NE.AND.EX UP0, UPT, URZ, URZ, UPT, UP0 ;  /* 0x000000ffff00728c */ /* 0x000fd2000bf05300 */
[----:B------:R-:W-:Y:S05]  /*3360*/  BRA.U !UP0, `(.L_x_89) ;  /* 0x0000001508f87547 */ /* 0x000fea000b800000 */
[----:B------:R-:W-:Y:S01]  /*3370*/  UMOV UR4, URZ ;  /* 0x000000ff00047c82 */ /* 0x000fe20008000000 */
[----:B------:R-:W-:Y:S01]  /*3380*/  IMAD.MOV.U32 R5, RZ, RZ, RZ ;  /* 0x000000ffff057224 */ /* 0x000fe200078e00ff */
[----:B-1----:R-:W-:Y:S01]  /*3390*/  CS2R R8, SRZ ;  /* 0x0000000000087805 */ /* 0x002fe2000001ff00 */
[----:B------:R-:W-:Y:S02]  /*33a0*/  IMAD.MOV.U32 R6, RZ, RZ, RZ ;  /* 0x000000ffff067224 */ /* 0x000fe400078e00ff */
[----:B------:R-:W-:Y:S02]  /*33b0*/  IMAD.MOV.U32 R3, RZ, RZ, RZ ;  /* 0x000000ffff037224 */ /* 0x000fe400078e00ff */
[----:B------:R-:W-:-:S07]  /*33c0*/  IMAD.U32 R7, RZ, RZ, UR4 ;  /* 0x00000004ff077e24 */ /* 0x000fce000f8e00ff */
.L_x_93:
[----:B------:R-:W-:-:S06]  /*33d0*/  IMAD R14, R5, 0x4, R4 ;  /* 0x00000004050e7824 */ /* 0x000fcc00078e0204 */
[----:B------:R-:W5:Y:S01]  /*33e0*/  LDL R14, [R14+0x4] ;  /* 0x000004000e0e7983 */ /* 0x000f620000100800 */
[----:B------:R-:W-:-:S07]  /*33f0*/  IMAD.MOV.U32 R15, RZ, RZ, RZ ;  /* 0x000000ffff0f7224 */ /* 0x000fce00078e00ff */
.L_x_92:
        /* <DEDUP_REMOVED lines=183> */
[----:B------:R-:W-:Y:S05]  /*3f70*/  BRA.U UP0, `(.L_x_89) ;  /* 0x0000000900f47547 */ /* 0x000fea000b800000 */
[----:B------:R-:W-:Y:S01]  /*3f80*/  UMOV UR4, URZ ;  /* 0x000000ff00047c82 */ /* 0x000fe20008000000 */
[----:B------:R-:W-:Y:S01]  /*3f90*/  IMAD.MOV.U32 R5, RZ, RZ, RZ ;  /* 0x000000ffff057224 */ /* 0x000fe200078e00ff */
[----:B--2---:R-:W-:Y:S01]  /*3fa0*/  CS2R R8, SRZ ;  /* 0x0000000000087805 */ /* 0x004fe2000001ff00 */
[----:B------:R-:W-:Y:S02]  /*3fb0*/  IMAD.MOV.U32 R6, RZ, RZ, RZ ;  /* 0x000000ffff067224 */ /* 0x000fe400078e00ff */
[----:B------:R-:W-:Y:S02]  /*3fc0*/  IMAD.MOV.U32 R3, RZ, RZ, RZ ;  /* 0x000000ffff037224 */ /* 0x000fe400078e00ff */
[----:B------:R-:W-:-:S07]  /*3fd0*/  IMAD.U32 R7, RZ, RZ, UR4 ;  /* 0x00000004ff077e24 */ /* 0x000fce000f8e00ff */
.L_x_95:
[----:B------:R-:W-:-:S06]  /*3fe0*/  IMAD R14, R5, 0x4, R4 ;  /* 0x00000004050e7824 */ /* 0x000fcc00078e0204 */
[----:B------:R-:W5:Y:S01]  /*3ff0*/  LDL R14, [R14+0x4] ;  /* 0x000004000e0e7983 */ /* 0x000f620000100800 */
[----:B------:R-:W-:-:S07]  /*4000*/  IMAD.MOV.U32 R15, RZ, RZ, RZ ;  /* 0x000000ffff0f7224 */ /* 0x000fce00078e00ff */
.L_x_94:
        /* <DEDUP_REMOVED lines=177> */
[----:B------:R3:W-:Y:S04]  /*4b20*/  STL.64 [R1+0x8], R8 ;  /* 0x0000080801007387 */ /* 0x0007e80000100a00 */
[----:B------:R3:W-:Y:S04]  /*4b30*/  STL [R1+0x4], R3 ;  /* 0x0000040301007387 */ /* 0x0007e80000100800 */
[----:B------:R3:W-:Y:S02]  /*4b40*/  STL.64 [R1+0x10], R6 ;  /* 0x0000100601007387 */ /* 0x0007e40000100a00 */
.L_x_89:
        /* <DEDUP_REMOVED lines=8> */
.L_x_88:
[----:B------:R-:W4:Y:S01]  /*4bd0*/  LDCU.64 UR4, c[0x0][0x3a0] ;  /* 0x00007400ff0477ac */ /* 0x000f220008000a00 */
[C---:B-1----:R-:W-:Y:S01]  /*4be0*/  IMAD.SHL.U32 R2, R0.reuse, 0x4, RZ ;  /* 0x0000000400027824 */ /* 0x042fe200078e00ff */
[----:B------:R-:W-:Y:S01]  /*4bf0*/  SHF.R.S32.HI R5, RZ, 0x1f, R0 ;  /* 0x0000001fff057819 */ /* 0x000fe20000011400 */
[----:B0-23--:R-:W0:Y:S03]  /*4c00*/  LDC.64 R8, c[0x0][0x3a8] ;  /* 0x0000ea00ff087b82 */ /* 0x00de260000000a00 */
[----:B------:R-:W-:-:S05]  /*4c10*/  SHF.L.U64.HI R0, R0, 0x2, R5 ;  /* 0x0000000200007819 */ /* 0x000fca0000010205 */
[----:B------:R-:W1:Y:S01]  /*4c20*/  LDC R6, c[0x0][0x3b0] ;  /* 0x0000ec00ff067b82 */ /* 0x000e620000000800 */
[----:B----4-:R-:W-:-:S04]  /*4c30*/  IADD3 R4, P0, PT, R2, UR4, RZ ;  /* 0x0000000402047c10 */ /* 0x010fc8000ff1e0ff */
[----:B------:R-:W-:-:S05]  /*4c40*/  IADD3.X R5, PT, PT, R0, UR5, RZ, P0, !PT ;  /* 0x0000000500057c10 */ /* 0x000fca00087fe4ff */
[----:B------:R-:W2:Y:S01]  /*4c50*/  LDG.E R4, desc[UR8][R4.64] ;  /* 0x0000000804047981 */ /* 0x000ea2000c1e1900 */
[----:B0-----:R-:W-:Y:S01]  /*4c60*/  LOP3.LUT R8, R8, 0xaad26b49, RZ, 0x3c, !PT ;  /* 0xaad26b4908087812 */ /* 0x001fe200078e3cff */
[----:B------:R-:W-:Y:S01]  /*4c70*/  BSSY.RECONVERGENT B0, `(.L_x_97) ;  /* 0x0000046000007945 */ /* 0x000fe20003800200 */
[----:B------:R-:W-:-:S03]  /*4c80*/  LOP3.LUT R9, R9, 0xf7dcefdd, RZ, 0x3c, !PT ;  /* 0xf7dcefdd09097812 */ /* 0x000fc600078e3cff */
[----:B------:R-:W-:Y:S02]  /*4c90*/  IMAD R8, R8, 0x4182bed5, RZ ;  /* 0x4182bed508087824 */ /* 0x000fe400078e02ff */
[----:B------:R-:W-:-:S05]  /*4ca0*/  IMAD R9, R9, -0x658354e5, RZ ;  /* 0x9a7cab1b09097824 */ /* 0x000fca00078e02ff */
[----:B------:R-:W-:-:S05]  /*4cb0*/  IADD3 R9, PT, PT, R8, 0x64f0c9, R9 ;  /* 0x0064f0c908097810 */ /* 0x000fca0007ffe009 */
[----:B-1----:R-:W-:Y:S01]  /*4cc0*/  IMAD R6, R6, 0x587c5, R9 ;  /* 0x000587c506067824 */ /* 0x002fe200078e0209 */
[----:B--2---:R-:W-:-:S13]  /*4cd0*/  ISETP.NE.AND P0, PT, R4, -0x1, PT ;  /* 0xffffffff0400780c */ /* 0x004fda0003f05270 */
[----:B------:R-:W-:Y:S05]  /*4ce0*/  @P0 BRA `(.L_x_98) ;  /* 0x00000000008c0947 */ /* 0x000fea0003800000 */
[----:B------:R-:W-:Y:S01]  /*4cf0*/  SHF.R.U32.HI R4, RZ, 0x2, R3 ;  /* 0x00000002ff047819 */ /* 0x000fe20000011603 */
[----:B------:R-:W-:Y:S01]  /*4d00*/  IMAD.MOV.U32 R8, RZ, RZ, -0x66666666 ;  /* 0x9999999aff087424 */ /* 0x000fe200078e00ff */
[----:B------:R-:W-:Y:S01]  /*4d10*/  UMOV UR4, 0x47ae147b ;  /* 0x47ae147b00047882 */ /* 0x000fe20000000000 */
[----:B------:R-:W-:Y:S01]  /*4d20*/  IMAD.MOV.U32 R9, RZ, RZ, 0x3fa99999 ;  /* 0x3fa99999ff097424 */ /* 0x000fe200078e00ff */
[----:B------:R-:W-:Y:S01]  /*4d30*/  LOP3.LUT R4, R4, R3, RZ, 0x3c, !PT ;  /* 0x0000000304047212 */ /* 0x000fe200078e3cff */
[----:B------:R-:W-:Y:S01]  /*4d40*/  IMAD.SHL.U32 R3, R7, 0x10, RZ ;  /* 0x0000001007037824 */ /* 0x000fe200078e00ff */
[----:B------:R-:W-:Y:S01]  /*4d50*/  UMOV UR5, 0x3fb47ae1 ;  /* 0x3fb47ae100057882 */ /* 0x000fe20000000000 */
[----:B------:R-:W0:Y:S01]  /*4d60*/  LDCU.128 UR12, c[0x0][0x380] ;  /* 0x00007000ff0c77ac */ /* 0x000e220008000c00 */
[----:B------:R-:W-:Y:S02]  /*4d70*/  IMAD.MOV.U32 R15, RZ, RZ, 0x40000000 ;  /* 0x40000000ff0f7424 */ /* 0x000fe400078e00ff */
[C---:B------:R-:W-:Y:S01]  /*4d80*/  IMAD.SHL.U32 R5, R4.reuse, 0x2, RZ ;  /* 0x0000000204057824 */ /* 0x040fe200078e00ff */
[----:B------:R-:W1:Y:S04]  /*4d90*/  LDCU.64 UR6, c[0x0][0x390] ;  /* 0x00007200ff0677ac */ /* 0x000e680008000a00 */
[----:B------:R-:W-:-:S04]  /*4da0*/  LOP3.LUT R4, R4, R5, R3, 0x96, !PT ;  /* 0x0000000504047212 */ /* 0x000fc800078e9603 */
[----:B------:R-:W-:Y:S01]  /*4db0*/  LOP3.LUT R7, R4, R7, RZ, 0x3c, !PT ;  /* 0x0000000704077212 */ /* 0x000fe200078e3cff */
[----:B------:R-:W-:-:S03]  /*4dc0*/  IMAD.MOV.U32 R4, RZ, RZ, 0x2f800000 ;  /* 0x2f800000ff047424 */ /* 0x000fc600078e00ff */
[----:B------:R-:W-:Y:S01]  /*4dd0*/  IADD3 R7, PT, PT, R6, 0x587c5, R7 ;  /* 0x000587c506077810 */ /* 0x000fe20007ffe007 */
[----:B------:R-:W-:Y:S01]  /*4de0*/  IMAD.MOV.U32 R6, RZ, RZ, 0x47ae147b ;  /* 0x47ae147bff067424 */ /* 0x000fe200078e00ff */
[C---:B0-----:R-:W-:Y:S02]  /*4df0*/  IADD3 R10, P1, PT, R2.reuse, UR14, RZ ;  /* 0x0000000e020a7c10 */ /* 0x041fe4000ff3e0ff */
[----:B------:R-:W-:Y:S02]  /*4e00*/  I2FP.F32.U32 R7, R7 ;  /* 0x0000000700077245 */ /* 0x000fe40000201000 */
[----:B-1----:R-:W-:Y:S02]  /*4e10*/  IADD3 R12, P2, PT, R2, UR6, RZ ;  /* 0x00000006020c7c10 */ /* 0x002fe4000ff5e0ff */
[C---:B------:R-:W-:Y:S01]  /*4e20*/  IADD3.X R11, PT, PT, R0.reuse, UR15, RZ, P1, !PT ;  /* 0x0000000f000b7c10 */ /* 0x040fe20008ffe4ff */
[----:B------:R-:W-:Y:S01]  /*4e30*/  FFMA R3, R7, R4, 1.1641532182693481445e-10 ;  /* 0x2f00000007037423 */ /* 0x000fe20000000004 */
[----:B------:R-:W-:Y:S01]  /*4e40*/  IMAD.MOV.U32 R7, RZ, RZ, 0x3f947ae1 ;  /* 0x3f947ae1ff077424 */ /* 0x000fe200078e00ff */
[----:B------:R-:W-:-:S02]  /*4e50*/  IADD3.X R13, PT, PT, R0, UR7, RZ, P2, !PT ;  /* 0x00000007000d7c10 */ /* 0x000fc400097fe4ff */
[----:B------:R0:W1:Y:S02]  /*4e60*/  F2F.F64.F32 R4, R3 ;  /* 0x0000000300047310 */ /* 0x0000640000201800 */
[----:B0-----:R-:W-:Y:S01]  /*4e70*/  IMAD.MOV.U32 R3, RZ, RZ, -0x3d7e0000 ;  /* 0xc2820000ff037424 */ /* 0x001fe200078e00ff */
[C---:B-1----:R-:W-:Y:S02]  /*4e80*/  DFMA R6, R4.reuse, UR4, R6 ;  /* 0x0000000404067c2b */ /* 0x042fe40008000006 */
[----:B------:R-:W-:Y:S01]  /*4e90*/  DFMA R4, R4, -R8, 0.25 ;  /* 0x3fd000000404742b */ /* 0x000fe20000000808 */
[----:B------:R-:W-:-:S04]  /*4ea0*/  IADD3 R8, P0, PT, R2, UR12, RZ ;  /* 0x0000000c02087c10 */ /* 0x000fc8000ff1e0ff */
[----:B------:R-:W-:-:S03]  /*4eb0*/  IADD3.X R9, PT, PT, R0, UR13, RZ, P0, !PT ;  /* 0x0000000d00097c10 */ /* 0x000fc600087fe4ff */
[----:B------:R-:W0:Y:S08]  /*4ec0*/  F2F.F32.F64 R7, R6 ;  /* 0x0000000600077310 */ /* 0x000e300000301000 */
[----:B------:R-:W1:Y:S01]  /*4ed0*/  F2F.F32.F64 R5, R4 ;  /* 0x0000000400057310 */ /* 0x000e620000301000 */
[----:B0-----:R2:W-:Y:S04]  /*4ee0*/  STG.E desc[UR8][R8.64], R7 ;  /* 0x0000000708007986 */ /* 0x0015e8000c101908 */
[----:B-1----:R2:W-:Y:S04]  /*4ef0*/  STG.E desc[UR8][R10.64], R5 ;  /* 0x000000050a007986 */ /* 0x0025e8000c101908 */
[----:B------:R2:W-:Y:S01]  /*4f00*/  STG.E desc[UR8][R12.64], R3 ;  /* 0x000000030c007986 */ /* 0x0005e2000c101908 */
[----:B------:R-:W-:Y:S05]  /*4f10*/  BRA `(.L_x_99) ;  /* 0x00000000006c7947 */ /* 0x000fea0003800000 */
.L_x_98:
[----:B------:R-:W-:Y:S01]  /*4f20*/  SHF.R.U32.HI R4, RZ, 0x2, R3 ;  /* 0x00000002ff047819 */ /* 0x000fe20000011603 */
[----:B------:R-:W0:Y:S01]  /*4f30*/  LDCU.128 UR4, c[0x0][0x380] ;  /* 0x00007000ff0477ac */ /* 0x000e220008000c00 */
[----:B------:R-:W-:Y:S02]  /*4f40*/  IMAD.MOV.U32 R8, RZ, RZ, 0x2f800000 ;  /* 0x2f800000ff087424 */ /* 0x000fe400078e00ff */
[----:B------:R-:W-:Y:S01]  /*4f50*/  LOP3.LUT R4, R4, R3, RZ, 0x3c, !PT ;  /* 0x0000000304047212 */ /* 0x000fe200078e3cff */
[----:B------:R-:W-:Y:S01]  /*4f60*/  IMAD.SHL.U32 R3, R7, 0x10, RZ ;  /* 0x0000001007037824 */ /* 0x000fe200078e00ff */
[----:B------:R-:W1:Y:S01]  /*4f70*/  LDCU.64 UR10, c[0x0][0x390] ;  /* 0x00007200ff0a77ac */ /* 0x000e620008000a00 */
[----:B------:R-:W-:Y:S02]  /*4f80*/  IMAD.MOV.U32 R11, RZ, RZ, 0x3ca3d70a ;  /* 0x3ca3d70aff0b7424 */ /* 0x000fe400078e00ff */
[----:B------:R-:W-:Y:S02]  /*4f90*/  IMAD.SHL.U32 R5, R4, 0x2, RZ ;  /* 0x0000000204057824 */ /* 0x000fe400078e00ff */
[----:B------:R-:W-:-:S03]  /*4fa0*/  IMAD.MOV.U32 R13, RZ, RZ, 0x3e4ccccd ;  /* 0x3e4ccccdff0d7424 */ /* 0x000fc600078e00ff */
[----:B------:R-:W-:-:S04]  /*4fb0*/  LOP3.LUT R4, R4, R5, R3, 0x96, !PT ;  /* 0x0000000504047212 */ /* 0x000fc800078e9603 */
[----:B------:R-:W-:Y:S02]  /*4fc0*/  LOP3.LUT R7, R4, R7, RZ, 0x3c, !PT ;  /* 0x0000000704077212 */ /* 0x000fe400078e3cff */
[----:B0-----:R-:W-:Y:S02]  /*4fd0*/  IADD3 R4, P0, PT, R2, UR4, RZ ;  /* 0x0000000402047c10 */ /* 0x001fe4000ff1e0ff */
[----:B------:R-:W-:Y:S02]  /*4fe0*/  IADD3 R7, PT, PT, R6, 0x587c5, R7 ;  /* 0x000587c506077810 */ /* 0x000fe40007ffe007 */
[----:B------:R-:W-:Y:S02]  /*4ff0*/  IADD3 R6, P1, PT, R2, UR6, RZ ;  /* 0x0000000602067c10 */ /* 0x000fe4000ff3e0ff */
[----:B------:R-:W-:Y:S02]  /*5000*/  I2FP.F32.U32 R7, R7 ;  /* 0x0000000700077245 */ /* 0x000fe40000201000 */
[----:B------:R-:W-:-:S03]  /*5010*/  IADD3.X R5, PT, PT, R0, UR5, RZ, P0, !PT ;  /* 0x0000000500057c10 */ /* 0x000fc600087fe4ff */
[----:B------:R-:W-:Y:S01]  /*5020*/  FFMA R10, R7, R8, 1.1641532182693481445e-10 ;  /* 0x2f000000070a7423 */ /* 0x000fe20000000008 */
[----:B-1----:R-:W-:Y:S01]  /*5030*/  IADD3 R8, P2, PT, R2, UR10, RZ ;  /* 0x0000000a02087c10 */ /* 0x002fe2000ff5e0ff */
[----:B------:R0:W-:Y:S01]  /*5040*/  STG.E desc[UR8][R4.64], R11 ;  /* 0x0000000b04007986 */ /* 0x0001e2000c101908 */
[----:B------:R-:W-:Y:S01]  /*5050*/  IADD3.X R7, PT, PT, R0, UR7, RZ, P1, !PT ;  /* 0x0000000700077c10 */ /* 0x000fe20008ffe4ff */
[----:B------:R-:W-:Y:S01]  /*5060*/  FMUL R3, R10, 15 ;  /* 0x417000000a037820 */ /* 0x000fe20000400000 */
[----:B------:R-:W-:Y:S01]  /*5070*/  IADD3.X R9, PT, PT, R0, UR11, RZ, P2, !PT ;  /* 0x0000000b00097c10 */ /* 0x000fe200097fe4ff */
[C---:B------:R-:W-:Y:S02]  /*5080*/  FMUL R15, R10.reuse, -6 ;  /* 0xc0c000000a0f7820 */ /* 0x040fe40000400000 */
[C---:B------:R-:W-:Y:S01]  /*5090*/  FFMA R3, R10.reuse, R3, -65 ;  /* 0xc28200000a037423 */ /* 0x040fe20000000003 */
[----:B------:R0:W-:Y:S01]  /*50a0*/  STG.E desc[UR8][R6.64], R13 ;  /* 0x0000000d06007986 */ /* 0x0001e2000c101908 */
[----:B------:R-:W-:-:S03]  /*50b0*/  FFMA R15, R10, R15, 8 ;  /* 0x410000000a0f7423 */ /* 0x000fc6000000000f */
[----:B------:R0:W-:Y:S04]  /*50c0*/  STG.E desc[UR8][R8.64], R3 ;  /* 0x0000000308007986 */ /* 0x0001e8000c101908 */
.L_x_99:
[----:B------:R-:W-:Y:S05]  /*50d0*/  BSYNC.RECONVERGENT B0 ;  /* 0x0000000000007941 */ /* 0x000fea0003800200 */
.L_x_97:
[----:B------:R-:W1:Y:S02]  /*50e0*/  LDCU.64 UR4, c[0x0][0x398] ;  /* 0x00007300ff0477ac */ /* 0x000e640008000a00 */
[----:B-1----:R-:W-:-:S04]  /*50f0*/  IADD3 R2, P0, PT, R2, UR4, RZ ;  /* 0x0000000402027c10 */ /* 0x002fc8000ff1e0ff */
[----:B0-2---:R-:W-:-:S05]  /*5100*/  IADD3.X R3, PT, PT, R0, UR5, RZ, P0, !PT ;  /* 0x0000000500037c10 */ /* 0x005fca00087fe4ff */
[----:B------:R-:W-:Y:S01]  /*5110*/  STG.E desc[UR8][R2.64], R15 ;  /* 0x0000000f02007986 */ /* 0x000fe2000c101908 */
[----:B------:R-:W-:Y:S05]  /*5120*/  EXIT ;  /* 0x000000000000794d */ /* 0x000fea0003800000 */
.L_x_100:
        /* <DEDUP_REMOVED lines=13> */
.L_x_128:


//--------------------- .text._Z17define_exin_arrayIiEvPT_yy --------------------------
	.section	.text._Z17define_exin_arrayIiEvPT_yy,"ax",@progbits
	.align	128
        .global         _Z17define_exin_arrayIiEvPT_yy
        .type           _Z17define_exin_arrayIiEvPT_yy,@function
        .size           _Z17define_exin_arrayIiEvPT_yy,(.L_x_129 - _Z17define_exin_arrayIiEvPT_yy)
        .other          _Z17define_exin_arrayIiEvPT_yy,@"STO_CUDA_ENTRY STV_DEFAULT"
_Z17define_exin_arrayIiEvPT_yy:
.text._Z17define_exin_arrayIiEvPT_yy:
        /* <DEDUP_REMOVED lines=29> */
.L_x_111:
        /* <DEDUP_REMOVED lines=11> */
.L_x_106:
[----:B------:R-:W-:-:S06]  /*0280*/  IMAD R2, R13, 0x4, R4 ;  /* 0x000000040d027824 */ /* 0x000fcc00078e0204 */
[----:B------:R-:W5:Y:S01]  /*0290*/  LDL R2, [R2+0x4] ;  /* 0x0000040002027983 */ /* 0x000f620000100800 */
[----:B------:R-:W-:-:S05]  /*02a0*/  UMOV UR4, URZ ;  /* 0x000000ff00047c82 */ /* 0x000fca0008000000 */
.L_x_105:
        /* <DEDUP_REMOVED lines=190> */
.L_x_108:
[----:B------:R-:W-:-:S06]  /*0e90*/  IMAD R2, R13, 0x4, R4 ;  /* 0x000000040d027824 */ /* 0x000fcc00078e0204 */
[----:B------:R-:W5:Y:S01]  /*0ea0*/  LDL R2, [R2+0x4] ;  /* 0x0000040002027983 */ /* 0x000f620000100800 */
[----:B------:R-:W-:-:S05]  /*0eb0*/  UMOV UR4, URZ ;  /* 0x000000ff00047c82 */ /* 0x000fca0008000000 */
.L_x_107:
        /* <DEDUP_REMOVED lines=190> */
.L_x_110:
[----:B------:R-:W-:-:S06]  /*1aa0*/  IMAD R2, R13, 0x4, R4 ;  /* 0x000000040d027824 */ /* 0x000fcc00078e0204 */
[----:B------:R-:W5:Y:S01]  /*1ab0*/  LDL R2, [R2+0x4] ;  /* 0x0000040002027983 */ /* 0x000f620000100800 */
[----:B------:R-:W-:-:S05]  /*1ac0*/  UMOV UR4, URZ ;  /* 0x000000ff00047c82 */ /* 0x000fca0008000000 */
.L_x_109:
        /* <DEDUP_REMOVED lines=180> */
.L_x_104:
[----:B------:R-:W-:Y:S05]  /*2610*/  BSYNC.RECONVERGENT B1 ;  /* 0x0000000000017941 */ /* 0x000fea0003800200 */
.L_x_103:
[C---:B------:R-:W-:Y:S01]  /*2620*/  ISETP.GE.U32.AND P0, PT, R5.reuse, 0x4, PT ;  /* 0x000000040500780c */ /* 0x040fe20003f06070 */
[----:B------:R-:W-:Y:S01]  /*2630*/  VIADD R12, R12, 0x1 ;  /* 0x000000010c0c7836 */ /* 0x000fe20000000000 */
[--C-:B------:R-:W-:Y:S02]  /*2640*/  SHF.R.U64 R5, R5, 0x2, R14.reuse ;  /* 0x0000000205057819 */ /* 0x100fe4000000120e */
[----:B------:R-:W-:Y:S02]  /*2650*/  ISETP.GE.U32.AND.EX P0, PT, R14, RZ, PT, P0 ;  /* 0x000000ff0e00720c */ /* 0x000fe40003f06100 */
[----:B------:R-:W-:-:S11]  /*2660*/  SHF.R.U32.HI R14, RZ, 0x2, R14 ;  /* 0x00000002ff0e7819 */ /* 0x000fd6000001160e */
[----:B------:R-:W-:Y:S05]  /*2670*/  @P0 BRA `(.L_x_111) ;  /* 0xffffffd800d40947 */ /* 0x000fea000383ffff */
.L_x_102:
[----:B------:R-:W-:Y:S05]  /*2680*/  BSYNC.RECONVERGENT B0 ;  /* 0x0000000000007941 */ /* 0x000fea0003800200 */
.L_x_101:
[----:B------:R-:W2:Y:S02]  /*2690*/  LDCU.64 UR4, c[0x0][0x390] ;  /* 0x00007200ff0477ac */ /* 0x000ea40008000a00 */
[----:B--2---:R-:W-:-:S04]  /*26a0*/  UISETP.NE.U32.AND UP0, UPT, UR4, URZ, UPT ;  /* 0x000000ff0400728c */ /* 0x004fc8000bf05070 */
[----:B------:R-:W-:-:S09]  /*26b0*/  UISETP.NE.AND.EX UP0, UPT, UR5, URZ, UPT, UP0 ;  /* 0x000000ff0500728c */ /* 0x000fd2000bf05300 */
[----:B------:R-:W-:Y:S05]  /*26c0*/  BRA.U !UP0, `(.L_x_112) ;  /* 0x0000002508407547 */ /* 0x000fea000b800000 */
[----:B-1----:R-:W-:Y:S01]  /*26d0*/  IMAD.MOV.U32 R2, RZ, RZ, RZ ;  /* 0x000000ffff027224 */ /* 0x002fe200078e00ff */
[----:B------:R-:W1:Y:S01]  /*26e0*/  LDCU.64 UR6, c[0x0][0x390] ;  /* 0x00007200ff0677ac */ /* 0x000e620008000a00 */
[----:B------:R-:W-:-:S05]  /*26f0*/  NOP ;  /* 0x0000000000007918 */ /* 0x000fca0000000000 */
.L_x_120:
        /* <DEDUP_REMOVED lines=12> */
.L_x_115:
[----:B------:R-:W-:-:S06]  /*27c0*/  IMAD R14, R5, 0x4, R4 ;  /* 0x00000004050e7824 */ /* 0x000fcc00078e0204 */
[----:B------:R-:W5:Y:S01]  /*27d0*/  LDL R14, [R14+0x4] ;  /* 0x000004000e0e7983 */ /* 0x000f620000100800 */
[----:B------:R-:W-:-:S07]  /*27e0*/  IMAD.MOV.U32 R15, RZ, RZ, RZ ;  /* 0x000000ffff0f7224 */ /* 0x000fce00078e00ff */
.L_x_114:
        /* <DEDUP_REMOVED lines=190> */
.L_x_117:
[----:B------:R-:W-:-:S06]  /*33d0*/  IMAD R14, R5, 0x4, R4 ;  /* 0x00000004050e7824 */ /* 0x000fcc00078e0204 */
[----:B------:R-:W5:Y:S01]  /*33e0*/  LDL R14, [R14+0x4] ;  /* 0x000004000e0e7983 */ /* 0x000f620000100800 */
[----:B------:R-:W-:-:S07]  /*33f0*/  IMAD.MOV.U32 R15, RZ, RZ, RZ ;  /* 0x000000ffff0f7224 */ /* 0x000fce00078e00ff */
.L_x_116:
        /* <DEDUP_REMOVED lines=190> */
.L_x_119:
[----:B------:R-:W-:-:S06]  /*3fe0*/  IMAD R14, R5, 0x4, R4 ;  /* 0x00000004050e7824 */ /* 0x000fcc00078e0204 */
[----:B------:R-:W5:Y:S01]  /*3ff0*/  LDL R14, [R14+0x4] ;  /* 0x000004000e0e7983 */ /* 0x000f620000100800 */
[----:B------:R-:W-:-:S07]  /*4000*/  IMAD.MOV.U32 R15, RZ, RZ, RZ ;  /* 0x000000ffff0f7224 */ /* 0x000fce00078e00ff */
.L_x_118:
        /* <DEDUP_REMOVED lines=180> */
.L_x_113:
        /* <DEDUP_REMOVED lines=8> */
.L_x_112:
[----:B0123--:R-:W0:Y:S01]  /*4bd0*/  LDC.64 R8, c[0x0][0x388] ;  /* 0x0000e200ff087b82 */ /* 0x00fe220000000a00 */
[----:B------:R-:W-:Y:S01]  /*4be0*/  SHF.R.U32.HI R2, RZ, 0x2, R3 ;  /* 0x00000002ff027819 */ /* 0x000fe20000011603 */
[----:B------:R-:W1:Y:S03]  /*4bf0*/  LDCU.64 UR6, c[0x0][0x380] ;  /* 0x00007000ff0677ac */ /* 0x000e660008000a00 */
[----:B------:R-:W-:Y:S01]  /*4c00*/  LOP3.LUT R2, R2, R3, RZ, 0x3c, !PT ;  /* 0x0000000302027212 */ /* 0x000fe200078e3cff */
[----:B------:R-:W-:Y:S01]  /*4c10*/  IMAD.SHL.U32 R3, R7, 0x10, RZ ;  /* 0x0000001007037824 */ /* 0x000fe200078e00ff */
[----:B------:R-:W-:Y:S01]  /*4c20*/  UMOV UR4, 0x9999999a ;  /* 0x9999999a00047882 */ /* 0x000fe20000000000 */
[----:B------:R-:W2:Y:S01]  /*4c30*/  LDC R5, c[0x0][0x390] ;  /* 0x0000e400ff057b82 */ /* 0x000ea20000000800 */
[----:B------:R-:W-:Y:S01]  /*4c40*/  UMOV UR5, 0x3fc99999 ;  /* 0x3fc9999900057882 */ /* 0x000fe20000000000 */
[----:B------:R-:W-:-:S05]  /*4c50*/  IMAD.SHL.U32 R4, R2, 0x2, RZ ;  /* 0x0000000202047824 */ /* 0x000fca00078e00ff */
[----:B------:R-:W-:Y:S01]  /*4c60*/  LOP3.LUT R4, R2, R4, R3, 0x96, !PT ;  /* 0x0000000402047212 */ /* 0x000fe200078e9603 */
[----:B------:R-:W-:-:S03]  /*4c70*/  IMAD.MOV.U32 R3, RZ, RZ, 0x2f800000 ;  /* 0x2f800000ff037424 */ /* 0x000fc600078e00ff */
[----:B------:R-:W-:Y:S02]  /*4c80*/  LOP3.LUT R7, R4, R7, RZ, 0x3c, !PT ;  /* 0x0000000704077212 */ /* 0x000fe400078e3cff */
[----:B0-----:R-:W-:Y:S02]  /*4c90*/  LOP3.LUT R8, R8, 0xaad26b49, RZ, 0x3c, !PT ;  /* 0xaad26b4908087812 */ /* 0x001fe400078e3cff */
[----:B------:R-:W-:-:S03]  /*4ca0*/  LOP3.LUT R9, R9, 0xf7dcefdd, RZ, 0x3c, !PT ;  /* 0xf7dcefdd09097812 */ /* 0x000fc600078e3cff */
[----:B------:R-:W-:Y:S02]  /*4cb0*/  IMAD R8, R8, 0x4182bed5, RZ ;  /* 0x4182bed508087824 */ /* 0x000fe400078e02ff */
[----:B------:R-:W-:-:S05]  /*4cc0*/  IMAD R9, R9, -0x658354e5, RZ ;  /* 0x9a7cab1b09097824 */ /* 0x000fca00078e02ff */
[----:B------:R-:W-:-:S05]  /*4cd0*/  IADD3 R8, PT, PT, R8, 0x64f0c9, R9 ;  /* 0x0064f0c908087810 */ /* 0x000fca0007ffe009 */
[----:B--2---:R-:W-:Y:S02]  /*4ce0*/  IMAD R2, R5, 0x587c5, R8 ;  /* 0x000587c505027824 */ /* 0x004fe400078e0208 */
[----:B------:R-:W-:-:S03]  /*4cf0*/  IMAD.MOV.U32 R5, RZ, RZ, -0x1 ;  /* 0xffffffffff057424 */ /* 0x000fc600078e00ff */
[----:B------:R-:W-:Y:S02]  /*4d00*/  IADD3 R2, PT, PT, R2, 0x587c5, R7 ;  /* 0x000587c502027810 */ /* 0x000fe40007ffe007 */
[----:B------:R-:W-:Y:S02]  /*4d10*/  SHF.R.S32.HI R7, RZ, 0x1f, R0 ;  /* 0x0000001fff077819 */ /* 0x000fe40000011400 */
[----:B------:R-:W-:-:S05]  /*4d20*/  I2FP.F32.U32 R2, R2 ;  /* 0x0000000200027245 */ /* 0x000fca0000201000 */
[----:B------:R-:W-:-:S04]  /*4d30*/  FFMA R4, R2, R3, 1.1641532182693481445e-10 ;  /* 0x2f00000002047423 */ /* 0x000fc80000000003 */
[----:B------:R-:W0:Y:S02]  /*4d40*/  F2F.F64.F32 R2, R4 ;  /* 0x0000000400027310 */ /* 0x000e240000201800 */
[----:B0-----:R-:W-:Y:S01]  /*4d50*/  DSETP.GEU.AND P0, PT, R2, UR4, PT ;  /* 0x0000000402007e2a */ /* 0x001fe2000bf0e000 */
[----:B-1----:R-:W-:-:S04]  /*4d60*/  LEA R2, P1, R0, UR6, 0x2 ;  /* 0x0000000600027c11 */ /* 0x002fc8000f8210ff */
[----:B------:R-:W-:Y:S02]  /*4d70*/  LEA.HI.X R3, R0, UR7, R7, 0x2, P1 ;  /* 0x0000000700037c11 */ /* 0x000fe400088f1407 */
[----:B------:R-:W-:-:S05]  /*4d80*/  SEL R5, R5, 0x1, !P0 ;  /* 0x0000000105057807 */ /* 0x000fca0004000000 */
[----:B------:R-:W-:Y:S01]  /*4d90*/  STG.E desc[UR8][R2.64], R5 ;  /* 0x0000000502007986 */ /* 0x000fe2000c101908 */
[----:B------:R-:W-:Y:S05]  /*4da0*/  EXIT ;  /* 0x000000000000794d */ /* 0x000fea0003800000 */
.L_x_121:
        /* <DEDUP_REMOVED lines=13> */
.L_x_129:


//--------------------- .nv.global.init           --------------------------
	.section	.nv.global.init,"aw",@progbits
	.align	4
.nv.global.init:
	.type		mrg32k3aM1SubSeq,@object
	.size		mrg32k3aM1SubSeq,(mrg32k3aM2SubSeq - mrg32k3aM1SubSeq)
mrg32k3aM1SubSeq:
        /*0000*/ 	.byte	0x0b, 0xcc, 0xee, 0x04, 0x73, 0x29, 0x8b, 0x6f, 0xf6, 0x53, 0x03, 0xf6, 0x23, 0xf6, 0xea, 0xda
        /* <DEDUP_REMOVED lines=125> */
	.type		mrg32k3aM2SubSeq,@object
	.size		mrg32k3aM2SubSeq,(mrg32k3aM1 - mrg32k3aM2SubSeq)
mrg32k3aM2SubSeq:
        /* <DEDUP_REMOVED lines=126> */
	.type		mrg32k3aM1,@object
	.size		mrg32k3aM1,(mrg32k3aM1Seq - mrg32k3aM1)
mrg32k3aM1:
        /* <DEDUP_REMOVED lines=144> */
	.type		mrg32k3aM1Seq,@object
	.size		mrg32k3aM1Seq,(mrg32k3aM2 - mrg32k3aM1Seq)
mrg32k3aM1Seq:
        /* <DEDUP_REMOVED lines=144> */
	.type		mrg32k3aM2,@object
	.size		mrg32k3aM2,(mrg32k3aM2Seq - mrg32k3aM2)
mrg32k3aM2:
        /* <DEDUP_REMOVED lines=144> */
	.type		mrg32k3aM2Seq,@object
	.size		mrg32k3aM2Seq,(precalc_xorwow_matrix - mrg32k3aM2Seq)
mrg32k3aM2Seq:
        /* <DEDUP_REMOVED lines=144> */
	.type		precalc_xorwow_matrix,@object
	.size		precalc_xorwow_matrix,(precalc_xorwow_offset_matrix - precalc_xorwow_matrix)
precalc_xorwow_matrix:
        /* <DEDUP_REMOVED lines=6400> */
	.type		precalc_xorwow_offset_matrix,@object
	.size		precalc_xorwow_offset_matrix,(.L_1 - precalc_xorwow_offset_matrix)
precalc_xorwow_offset_matrix:
        /* <DEDUP_REMOVED lines=6400> */
.L_1:


//--------------------- .nv.shared.reserved.0     --------------------------
	.section	.nv.shared.reserved.0,"aw",@nobits
	.weak		__nv_reservedSMEM_offset_0_alias
	.size		__nv_reservedSMEM_offset_0_alias, 0, 64
	.other		__nv_reservedSMEM_offset_0_alias,@"STO_CUDA_RESERVED_SHARED STV_DEFAULT"
__nv_reservedSMEM_offset_0_alias:
	.zero		0
	.zero		64


//--------------------- .nv.constant0._Z15synapse_currentIfEvPT_S1_S1_i --------------------------
	.section	.nv.constant0._Z15synapse_currentIfEvPT_S1_S1_i,"a",@progbits
	.sectionflags	@""
	.align	4
.nv.constant0._Z15synapse_currentIfEvPT_S1_S1_i:
	.zero		924


//--------------------- .nv.constant0._Z13noisy_currentIfEvPT_Piyy --------------------------
	.section	.nv.constant0._Z13noisy_currentIfEvPT_Piyy,"a",@progbits
	.sectionflags	@""
	.align	4
.nv.constant0._Z13noisy_currentIfEvPT_Piyy:
	.zero		928


//--------------------- .nv.constant0._Z13update_neuronIfEvPT_S1_S1_S1_S1_S1_S1_S1_ --------------------------
	.section	.nv.constant0._Z13update_neuronIfEvPT_S1_S1_S1_S1_S1_S1_S1_,"a",@progbits
	.sectionflags	@""
	.align	4
.nv.constant0._Z13update_neuronIfEvPT_S1_S1_S1_S1_S1_S1_S1_:
	.zero		960


//--------------------- .nv.constant0._Z15define_synapsesIfEvPT_Piifyy --------------------------
	.section	.nv.constant0._Z15define_synapsesIfEvPT_Piifyy,"a",@progbits
	.sectionflags	@""
	.align	4
.nv.constant0._Z15define_synapsesIfEvPT_Piifyy:
	.zero		936


//--------------------- .nv.constant0._Z18initialize_neuronsIfEvPT_S1_S1_S1_S1_ --------------------------
	.section	.nv.constant0._Z18initialize_neuronsIfEvPT_S1_S1_S1_S1_,"a",@progbits
	.sectionflags	@""
	.align	4
.nv.constant0._Z18initialize_neuronsIfEvPT_S1_S1_S1_S1_:
	.zero		936


//--------------------- .nv.constant0._Z17define_fit_paramsIfEvPT_S1_S1_S1_Piyy --------------------------
	.section	.nv.constant0._Z17define_fit_paramsIfEvPT_S1_S1_S1_Piyy,"a",@progbits
	.sectionflags	@""
	.align	4
.nv.constant0._Z17define_fit_paramsIfEvPT_S1_S1_S1_Piyy:
	.zero		952


//--------------------- .nv.constant0._Z17define_exin_arrayIiEvPT_yy --------------------------
	.section	.nv.constant0._Z17define_exin_arrayIiEvPT_yy,"a",@progbits
	.sectionflags	@""
	.align	4
.nv.constant0._Z17define_exin_arrayIiEvPT_yy:
	.zero		920


//--------------------- SYMBOLS --------------------------

	.type		.nv.reservedSmem.offset0,@object
	.size		.nv.reservedSmem.offset0,0x4
